	.target	sm_90a

	.elftype	@"ET_EXEC"


//--------------------- .note.nv.tkinfo           --------------------------
	.section	.note.nv.tkinfo,"",@"SHT_NOTE"
	.sectionflags	@"SHF_NOTE_NV_TKINFO"
	.tkinfo
        /*0018*/ 	.word	0x00000002
        /*0030*/ 	.string	""
        /*0030*/ 	.string	"ptxas"
        /*0030*/ 	.string	"Cuda compilation tools, release 13.0, V13.0.88"
        /*0030*/ 	.string	"Build cuda_13.0.r13.0/compiler.36424714_0"
        /*0030*/ 	.string	"-arch sm_90a -m 64 "



//--------------------- .note.nv.cuinfo           --------------------------
	.section	.note.nv.cuinfo,"",@"SHT_NOTE"
	.sectionflags	@"SHF_NOTE_NV_CUINFO"
        /*0018*/ 	.short	0x0002
        /*001a*/ 	.short	0x005a
        /*001c*/ 	.short	0x0082
	.zero		2


//--------------------- .nv.info                  --------------------------
	.section	.nv.info,"",@"SHT_CUDA_INFO"
	.align	4


	//----- nvinfo : EIATTR_REGCOUNT
	.align		4
        /*0000*/ 	.byte	0x04, 0x2f
        /*0002*/ 	.short	(.L_12 - .L_11)
	.align		4
.L_11:
        /*0004*/ 	.word	index@(_ZN7cutlass13device_kernelINS_4gemm6kernel13GemmUniversalIN4cute5tupleIJiiiiEEENS1_10collective13CollectiveMmaINS1_37MainloopSm90TmaGmmaWarpSpecializedFP8ILi13ENS5_IJNS4_1CILi2EEENSA_ILi1EEESC_EEENS1_35KernelTmaWarpSpecializedCooperativeEEENS5_IJNSA_ILi384EEENSA_ILi160EEENSA_ILi32EEEEEENS_12float_e4m3_tENS5_IJlSC_lEEESK_SL_NS4_8TiledMMAINS4_8MMA_AtomIJNS4_4SM904GMMA30MMA_64x32x32_F32E4M3E4M3_SS_TNILNSP_7ScaleInE1ELSR_1EEEEEENS4_6LayoutISD_NS5_IJSC_NSA_ILi0EEESV_EEEEENS5_IJNS4_10UnderscoreESY_SY_EEEEENS4_13SM90_TMA_LOADENS4_14ComposedLayoutINS4_7SwizzleILi1ELi4ELi3EEENS4_18smem_ptr_flag_bitsILi8EEENSU_INS5_IJNSA_ILi8EEESI_EEENS5_IJSI_SC_EEEEEEEvNS4_8identityENS4_23SM90_TMA_LOAD_MULTICASTES1B_vS1C_EENS_8epilogue10collective6detail29Sm90TmaWarpSpecializedAdapterINS1G_15DefaultEpilogueISK_SL_SL_NS1F_6thread17LinearCombinationISK_Li1EffLNS1K_9ScaleType4KindE0ELNS_15FloatRoundStyleE2ESK_EENS1_15EpilogueDefaultEEEEEvvEEEEvNT_6ParamsE)
        /*0008*/ 	.word	0x000000a8


	//----- nvinfo : EIATTR_FRAME_SIZE
	.align		4
.L_12:
        /*000c*/ 	.byte	0x04, 0x11
        /*000e*/ 	.short	(.L_14 - .L_13)
	.align		4
.L_13:
        /*0010*/ 	.word	index@(_ZN7cutlass13device_kernelINS_4gemm6kernel13GemmUniversalIN4cute5tupleIJiiiiEEENS1_10collective13CollectiveMmaINS1_37MainloopSm90TmaGmmaWarpSpecializedFP8ILi13ENS5_IJNS4_1CILi2EEENSA_ILi1EEESC_EEENS1_35KernelTmaWarpSpecializedCooperativeEEENS5_IJNSA_ILi384EEENSA_ILi160EEENSA_ILi32EEEEEENS_12float_e4m3_tENS5_IJlSC_lEEESK_SL_NS4_8TiledMMAINS4_8MMA_AtomIJNS4_4SM904GMMA30MMA_64x32x32_F32E4M3E4M3_SS_TNILNSP_7ScaleInE1ELSR_1EEEEEENS4_6LayoutISD_NS5_IJSC_NSA_ILi0EEESV_EEEEENS5_IJNS4_10UnderscoreESY_SY_EEEEENS4_13SM90_TMA_LOADENS4_14ComposedLayoutINS4_7SwizzleILi1ELi4ELi3EEENS4_18smem_ptr_flag_bitsILi8EEENSU_INS5_IJNSA_ILi8EEESI_EEENS5_IJSI_SC_EEEEEEEvNS4_8identityENS4_23SM90_TMA_LOAD_MULTICASTES1B_vS1C_EENS_8epilogue10collective6detail29Sm90TmaWarpSpecializedAdapterINS1G_15DefaultEpilogueISK_SL_SL_NS1F_6thread17LinearCombinationISK_Li1EffLNS1K_9ScaleType4KindE0ELNS_15FloatRoundStyleE2ESK_EENS1_15EpilogueDefaultEEEEEvvEEEEvNT_6ParamsE)
        /*0014*/ 	.word	0x000004d8


	//----- nvinfo : EIATTR_MIN_STACK_SIZE
	.align		4
.L_14:
        /*0018*/ 	.byte	0x04, 0x12
        /*001a*/ 	.short	(.L_16 - .L_15)
	.align		4
.L_15:
        /*001c*/ 	.word	index@(_ZN7cutlass13device_kernelINS_4gemm6kernel13GemmUniversalIN4cute5tupleIJiiiiEEENS1_10collective13CollectiveMmaINS1_37MainloopSm90TmaGmmaWarpSpecializedFP8ILi13ENS5_IJNS4_1CILi2EEENSA_ILi1EEESC_EEENS1_35KernelTmaWarpSpecializedCooperativeEEENS5_IJNSA_ILi384EEENSA_ILi160EEENSA_ILi32EEEEEENS_12float_e4m3_tENS5_IJlSC_lEEESK_SL_NS4_8TiledMMAINS4_8MMA_AtomIJNS4_4SM904GMMA30MMA_64x32x32_F32E4M3E4M3_SS_TNILNSP_7ScaleInE1ELSR_1EEEEEENS4_6LayoutISD_NS5_IJSC_NSA_ILi0EEESV_EEEEENS5_IJNS4_10UnderscoreESY_SY_EEEEENS4_13SM90_TMA_LOADENS4_14ComposedLayoutINS4_7SwizzleILi1ELi4ELi3EEENS4_18smem_ptr_flag_bitsILi8EEENSU_INS5_IJNSA_ILi8EEESI_EEENS5_IJSI_SC_EEEEEEEvNS4_8identityENS4_23SM90_TMA_LOAD_MULTICASTES1B_vS1C_EENS_8epilogue10collective6detail29Sm90TmaWarpSpecializedAdapterINS1G_15DefaultEpilogueISK_SL_SL_NS1F_6thread17LinearCombinationISK_Li1EffLNS1K_9ScaleType4KindE0ELNS_15FloatRoundStyleE2ESK_EENS1_15EpilogueDefaultEEEEEvvEEEEvNT_6ParamsE)
        /*0020*/ 	.word	0x000004d8
.L_16:


//--------------------- .nv.compat                --------------------------
	.section	.nv.compat,"",@"SHT_CUDA_COMPAT_INFO"
	.align	4
        /*0000*/ 	.byte	0x02, 0x09, 0x01, 0x00, 0x02, 0x02, 0x04, 0x00, 0x02, 0x05, 0x05, 0x00, 0x03, 0x07, 0x01, 0x01
        /*0010*/ 	.byte	0x02, 0x03, 0x01, 0x00, 0x02, 0x06, 0x01, 0x00, 0x04, 0x0b, 0x08, 0x00, 0x00, 0x00, 0x00, 0x00
        /*0020*/ 	.byte	0x00, 0x00, 0x00, 0x00


//--------------------- .nv.info._ZN7cutlass13device_kernelINS_4gemm6kernel13GemmUniversalIN4cute5tupleIJiiiiEEENS1_10collective13CollectiveMmaINS1_37MainloopSm90TmaGmmaWarpSpecializedFP8ILi13ENS5_IJNS4_1CILi2EEENSA_ILi1EEESC_EEENS1_35KernelTmaWarpSpecializedCooperativeEEENS5_IJNSA_ILi384EEENSA_ILi160EEENSA_ILi32EEEEEENS_12float_e4m3_tENS5_IJlSC_lEEESK_SL_NS4_8TiledMMAINS4_8MMA_AtomIJNS4_4SM904GMMA30MMA_64x32x32_F32E4M3E4M3_SS_TNILNSP_7ScaleInE1ELSR_1EEEEEENS4_6LayoutISD_NS5_IJSC_NSA_ILi0EEESV_EEEEENS5_IJNS4_10UnderscoreESY_SY_EEEEENS4_13SM90_TMA_LOADENS4_14ComposedLayoutINS4_7SwizzleILi1ELi4ELi3EEENS4_18smem_ptr_flag_bitsILi8EEENSU_INS5_IJNSA_ILi8EEESI_EEENS5_IJSI_SC_EEEEEEEvNS4_8identityENS4_23SM90_TMA_LOAD_MULTICASTES1B_vS1C_EENS_8epilogue10collective6detail29Sm90TmaWarpSpecializedAdapterINS1G_15DefaultEpilogueISK_SL_SL_NS1F_6thread17LinearCombinationISK_Li1EffLNS1K_9ScaleType4KindE0ELNS_15FloatRoundStyleE2ESK_EENS1_15EpilogueDefaultEEEEEvvEEEEvNT_6ParamsE --------------------------
	.section	.nv.info._ZN7cutlass13device_kernelINS_4gemm6kernel13GemmUniversalIN4cute5tupleIJiiiiEEENS1_10collective13CollectiveMmaINS1_37MainloopSm90TmaGmmaWarpSpecializedFP8ILi13ENS5_IJNS4_1CILi2EEENSA_ILi1EEESC_EEENS1_35KernelTmaWarpSpecializedCooperativeEEENS5_IJNSA_ILi384EEENSA_ILi160EEENSA_ILi32EEEEEENS_12float_e4m3_tENS5_IJlSC_lEEESK_SL_NS4_8TiledMMAINS4_8MMA_AtomIJNS4_4SM904GMMA30MMA_64x32x32_F32E4M3E4M3_SS_TNILNSP_7ScaleInE1ELSR_1EEEEEENS4_6LayoutISD_NS5_IJSC_NSA_ILi0EEESV_EEEEENS5_IJNS4_10UnderscoreESY_SY_EEEEENS4_13SM90_TMA_LOADENS4_14ComposedLayoutINS4_7SwizzleILi1ELi4ELi3EEENS4_18smem_ptr_flag_bitsILi8EEENSU_INS5_IJNSA_ILi8EEESI_EEENS5_IJSI_SC_EEEEEEEvNS4_8identityENS4_23SM90_TMA_LOAD_MULTICASTES1B_vS1C_EENS_8epilogue10collective6detail29Sm90TmaWarpSpecializedAdapterINS1G_15DefaultEpilogueISK_SL_SL_NS1F_6thread17LinearCombinationISK_Li1EffLNS1K_9ScaleType4KindE0ELNS_15FloatRoundStyleE2ESK_EENS1_15EpilogueDefaultEEEEEvvEEEEvNT_6ParamsE,"",@"SHT_CUDA_INFO"
	.sectionflags	@""
	.align	4


	//----- nvinfo : EIATTR_CUDA_API_VERSION
	.align		4
        /*0000*/ 	.byte	0x04, 0x37
        /*0002*/ 	.short	(.L_18 - .L_17)
.L_17:
        /*0004*/ 	.word	0x00000082


	//----- nvinfo : EIATTR_KPARAM_INFO
	.align		4
.L_18:
        /*0008*/ 	.byte	0x04, 0x17
        /*000a*/ 	.short	(.L_20 - .L_19)
.L_19:
        /*000c*/ 	.word	0x00000000
        /*0010*/ 	.short	0x0000
        /*0012*/ 	.short	0x0070
        /*0014*/ 	.byte	0x00, 0xf0, 0x01, 0x10


	//----- nvinfo : EIATTR_SPARSE_MMA_MASK
	.align		4
.L_20:
        /*0018*/ 	.byte	0x03, 0x50
        /*001a*/ 	.short	0x0000


	//----- nvinfo : EIATTR_MAXREG_COUNT
	.align		4
        /*001c*/ 	.byte	0x03, 0x1b
        /*001e*/ 	.short	0x00a8


	//----- nvinfo : EIATTR_NUM_BARRIERS
	.align		4
        /*0020*/ 	.byte	0x02, 0x4c
        /*0022*/ 	.byte	0x01
	.zero		1


	//----- nvinfo : EIATTR_ANNOTATIONS
	.align		4
        /*0024*/ 	.byte	0x04, 0x55
        /*0026*/ 	.short	(.L_22 - .L_21)


	//   ....[0]....
.L_21:
        /*0028*/ 	.word	0x00000001
        /*002c*/ 	.byte	0x60, 0x08, 0x00, 0x00, 0x01, 0x00, 0x00, 0x00, 0x50, 0x09, 0x00, 0x00, 0x01, 0x00, 0x00, 0x00
        /* <DEDUP_REMOVED lines=1219> */
        /*4c6c*/ 	.byte	0xe0, 0x9e, 0x02, 0x00


	//----- nvinfo : EIATTR_MERCURY_ISA_VERSION
	.align		4
.L_22:
        /*4c70*/ 	.byte	0x03, 0x5f
        /*4c72*/ 	.short	0x0101


	//----- nvinfo : EIATTR_INT_WARP_WIDE_INSTR_OFFSETS
	.align		4
        /*4c74*/ 	.byte	0x04, 0x31
        /*4c76*/ 	.short	(.L_24 - .L_23)


	//   ....[0]....
.L_23:
        /*4c78*/ 	.word	0x000006a0


	//   ....[1]....
        /*4c7c*/ 	.word	0x000006c0


	//   ....[2]....
        /*4c80*/ 	.word	0x00000830


	//   ....[3]....
        /*4c84*/ 	.word	0x0000a280


	//----- nvinfo : EIATTR_COOP_GROUP_MASK_REGIDS
	.align		4
.L_24:
        /*4c88*/ 	.byte	0x04, 0x29
        /*4c8a*/ 	.short	(.L_26 - .L_25)


	//   ....[0]....
.L_25:
        /*4c8c*/ 	.word	0xffffffff


	//   ....[1]....
        /*4c90*/ 	.word	0xffffffff


	//   ....[2]....
        /*4c94*/ 	.word	0xffffffff


	//   ....[3]....
        /*4c98*/ 	.word	0xffffffff


	//   ....[4]....
        /*4c9c*/ 	.word	0xffffffff


	//   ....[5]....
        /*4ca0*/ 	.word	0xffffffff


	//----- nvinfo : EIATTR_COOP_GROUP_INSTR_OFFSETS
	.align		4
.L_26:
        /*4ca4*/ 	.byte	0x04, 0x28
        /*4ca6*/ 	.short	(.L_28 - .L_27)


	//   ....[0]....
.L_27:
        /*4ca8*/ 	.word	0x00000070


	//   ....[1]....
        /*4cac*/ 	.word	0x00000080


	//   ....[2]....
        /*4cb0*/ 	.word	0x000001a0


	//   ....[3]....
        /*4cb4*/ 	.word	0x00000510


	//   ....[4]....
        /*4cb8*/ 	.word	0x00000990


	//   ....[5]....
        /*4cbc*/ 	.word	0x000029b0


	//----- nvinfo : EIATTR_REG_RECONFIG
	.align		4
.L_28:
        /*4cc0*/ 	.byte	0x01, 0x54
	.zero		2


	//----- nvinfo : EIATTR_MBARRIER_INSTR_OFFSETS
	.align		4
        /*4cc4*/ 	.byte	0x04, 0x39
        /*4cc6*/ 	.short	(.L_30 - .L_29)


	//   ....[0]....
.L_29:
        /*4cc8*/ 	.word	0x00000340
        /*4ccc*/ 	.word	0x000000ff
        /*4cd0*/ 	.word	0x00000000
        /*4cd4*/ 	.short	0x0100
        /*4cd6*/ 	.byte	0x0a
	.zero		1


	//   ....[1]....
        /*4cd8*/ 	.word	0x00000350
        /*4cdc*/ 	.word	0x000000ff
        /*4ce0*/ 	.word	0x00000068
        /*4ce4*/ 	.short	0x0100
        /*4ce6*/ 	.byte	0x0a
	.zero		1


	//   ....[2]....
        /*4ce8*/ 	.word	0x00000360
        /*4cec*/ 	.word	0x000000ff
        /*4cf0*/ 	.word	0x00000008
        /*4cf4*/ 	.short	0x0100
        /*4cf6*/ 	.byte	0x0a
	.zero		1


	//   ....[3]....
        /*4cf8*/ 	.word	0x00000370
        /*4cfc*/ 	.word	0x000000ff
        /*4d00*/ 	.word	0x00000070
        /*4d04*/ 	.short	0x0100
        /*4d06*/ 	.byte	0x0a
	.zero		1


	//   ....[4]....
        /*4d08*/ 	.word	0x00000380
        /*4d0c*/ 	.word	0x000000ff
        /*4d10*/ 	.word	0x00000010
        /*4d14*/ 	.short	0x0100
        /*4d16*/ 	.byte	0x0a
	.zero		1


	//   ....[5]....
        /*4d18*/ 	.word	0x00000390
        /*4d1c*/ 	.word	0x000000ff
        /*4d20*/ 	.word	0x00000078
        /*4d24*/ 	.short	0x0100
        /*4d26*/ 	.byte	0x0a
	.zero		1


	//   ....[6]....
        /*4d28*/ 	.word	0x000003a0
        /*4d2c*/ 	.word	0x000000ff
        /*4d30*/ 	.word	0x00000018
        /*4d34*/ 	.short	0x0100
        /*4d36*/ 	.byte	0x0a
	.zero		1


	//   ....[7]....
        /*4d38*/ 	.word	0x000003b0
        /*4d3c*/ 	.word	0x000000ff
        /*4d40*/ 	.word	0x00000080
        /*4d44*/ 	.short	0x0100
        /*4d46*/ 	.byte	0x0a
	.zero		1


	//   ....[8]....
        /*4d48*/ 	.word	0x000003c0
        /*4d4c*/ 	.word	0x000000ff
        /*4d50*/ 	.word	0x00000020
        /*4d54*/ 	.short	0x0100
        /*4d56*/ 	.byte	0x0a
	.zero		1


	//   ....[9]....
        /*4d58*/ 	.word	0x000003d0
        /*4d5c*/ 	.word	0x000000ff
        /*4d60*/ 	.word	0x00000088
        /*4d64*/ 	.short	0x0100
        /*4d66*/ 	.byte	0x0a
	.zero		1


	//   ....[10]....
        /*4d68*/ 	.word	0x000003e0
        /*4d6c*/ 	.word	0x000000ff
        /*4d70*/ 	.word	0x00000028
        /*4d74*/ 	.short	0x0100
        /*4d76*/ 	.byte	0x0a
	.zero		1


	//   ....[11]....
        /*4d78*/ 	.word	0x000003f0
        /*4d7c*/ 	.word	0x000000ff
        /*4d80*/ 	.word	0x00000090
        /*4d84*/ 	.short	0x0100
        /*4d86*/ 	.byte	0x0a
	.zero		1


	//   ....[12]....
        /*4d88*/ 	.word	0x00000400
        /*4d8c*/ 	.word	0x000000ff
        /*4d90*/ 	.word	0x00000030
        /*4d94*/ 	.short	0x0100
        /*4d96*/ 	.byte	0x0a
	.zero		1


	//   ....[13]....
        /*4d98*/ 	.word	0x00000410
        /*4d9c*/ 	.word	0x000000ff
        /*4da0*/ 	.word	0x00000098
        /*4da4*/ 	.short	0x0100
        /*4da6*/ 	.byte	0x0a
	.zero		1


	//   ....[14]....
        /*4da8*/ 	.word	0x00000420
        /*4dac*/ 	.word	0x000000ff
        /*4db0*/ 	.word	0x00000038
        /*4db4*/ 	.short	0x0100
        /*4db6*/ 	.byte	0x0a
	.zero		1


	//   ....[15]....
        /*4db8*/ 	.word	0x00000430
        /*4dbc*/ 	.word	0x000000ff
        /*4dc0*/ 	.word	0x000000a0
        /*4dc4*/ 	.short	0x0100
        /*4dc6*/ 	.byte	0x0a
	.zero		1


	//   ....[16]....
        /*4dc8*/ 	.word	0x00000440
        /*4dcc*/ 	.word	0x000000ff
        /*4dd0*/ 	.word	0x00000040
        /*4dd4*/ 	.short	0x0100
        /*4dd6*/ 	.byte	0x0a
	.zero		1


	//   ....[17]....
        /*4dd8*/ 	.word	0x00000450
        /*4ddc*/ 	.word	0x000000ff
        /*4de0*/ 	.word	0x000000a8
        /*4de4*/ 	.short	0x0100
        /*4de6*/ 	.byte	0x0a
	.zero		1


	//   ....[18]....
        /*4de8*/ 	.word	0x00000460
        /*4dec*/ 	.word	0x000000ff
        /*4df0*/ 	.word	0x00000048
        /*4df4*/ 	.short	0x0100
        /*4df6*/ 	.byte	0x0a
	.zero		1


	//   ....[19]....
        /*4df8*/ 	.word	0x00000470
        /*4dfc*/ 	.word	0x000000ff
        /*4e00*/ 	.word	0x000000b0
        /*4e04*/ 	.short	0x0100
        /*4e06*/ 	.byte	0x0a
	.zero		1


	//   ....[20]....
        /*4e08*/ 	.word	0x00000480
        /*4e0c*/ 	.word	0x000000ff
        /*4e10*/ 	.word	0x00000050
        /*4e14*/ 	.short	0x0100
        /*4e16*/ 	.byte	0x0a
	.zero		1


	//   ....[21]....
        /*4e18*/ 	.word	0x00000490
        /*4e1c*/ 	.word	0x000000ff
        /*4e20*/ 	.word	0x000000b8
        /*4e24*/ 	.short	0x0100
        /*4e26*/ 	.byte	0x0a
	.zero		1


	//   ....[22]....
        /*4e28*/ 	.word	0x000004a0
        /*4e2c*/ 	.word	0x000000ff
        /*4e30*/ 	.word	0x00000058
        /*4e34*/ 	.short	0x0100
        /*4e36*/ 	.byte	0x0a
	.zero		1


	//   ....[23]....
        /*4e38*/ 	.word	0x000004b0
        /*4e3c*/ 	.word	0x000000ff
        /*4e40*/ 	.word	0x000000c0
        /*4e44*/ 	.short	0x0100
        /*4e46*/ 	.byte	0x0a
	.zero		1


	//   ....[24]....
        /*4e48*/ 	.word	0x000004c0
        /*4e4c*/ 	.word	0x000000ff
        /*4e50*/ 	.word	0x00000060
        /*4e54*/ 	.short	0x0100
        /*4e56*/ 	.byte	0x0a
	.zero		1


	//   ....[25]....
        /*4e58*/ 	.word	0x000004d0
        /*4e5c*/ 	.word	0x000000ff
        /*4e60*/ 	.word	0x000000c8
        /*4e64*/ 	.short	0x0100
        /*4e66*/ 	.byte	0x0a
	.zero		1


	//   ....[26]....
        /*4e68*/ 	.word	0x000008c0
        /*4e6c*/ 	.word	0x000000ff
        /*4e70*/ 	.word	0x000000e0
        /*4e74*/ 	.short	0x0100
        /*4e76*/ 	.byte	0x08
	.zero		1


	//   ....[27]....
        /*4e78*/ 	.word	0x00000930
        /*4e7c*/ 	.word	0x000000ff
        /*4e80*/ 	.word	0x000000e8
        /*4e84*/ 	.short	0x0100
        /*4e86*/ 	.byte	0x08
	.zero		1


	//   ....[28]....
        /*4e88*/ 	.word	0x00002db0
        /*4e8c*/ 	.word	0x000000ff
        /*4e90*/ 	.word	0x00000000
        /*4e94*/ 	.short	0x010a
        /*4e96*/ 	.byte	0x0c
	.zero		1


	//   ....[29]....
        /*4e98*/ 	.word	0x00002e10
        /*4e9c*/ 	.word	0x000000ff
        /*4ea0*/ 	.word	0x00000000
        /*4ea4*/ 	.short	0x010a
        /*4ea6*/ 	.byte	0x0c
	.zero		1


	//   ....[30]....
        /*4ea8*/ 	.word	0x00006630
        /*4eac*/ 	.word	0x000000ff
        /*4eb0*/ 	.word	0x00000000
        /*4eb4*/ 	.short	0x010a
        /*4eb6*/ 	.byte	0x0d
	.zero		1


	//   ....[31]....
        /*4eb8*/ 	.word	0x00006670
        /*4ebc*/ 	.word	0x000000ff
        /*4ec0*/ 	.word	0x00000000
        /*4ec4*/ 	.short	0x010a
        /*4ec6*/ 	.byte	0x0d
	.zero		1


	//   ....[32]....
        /*4ec8*/ 	.word	0x0000a2f0
        /*4ecc*/ 	.word	0x0000000d
        /*4ed0*/ 	.word	0x00000000
        /*4ed4*/ 	.short	0x0101
        /*4ed6*/ 	.byte	0x3f
	.zero		1


	//   ....[33]....
        /*4ed8*/ 	.word	0x0000d850
        /*4edc*/ 	.word	0x0000000b
        /*4ee0*/ 	.word	0x00000000
        /*4ee4*/ 	.short	0x0101
        /*4ee6*/ 	.byte	0x3f
	.zero		1


	//   ....[34]....
        /*4ee8*/ 	.word	0x00028bc0
        /*4eec*/ 	.word	0x0000000f
        /*4ef0*/ 	.word	0x00000068
        /*4ef4*/ 	.short	0x010a
        /*4ef6*/ 	.byte	0x3f
	.zero		1


	//   ....[35]....
        /*4ef8*/ 	.word	0x00028f40
        /*4efc*/ 	.word	0x00000002
        /*4f00*/ 	.word	0x000000e8
        /*4f04*/ 	.short	0x0101
        /*4f06*/ 	.byte	0x3f
	.zero		1


	//   ....[36]....
        /*4f08*/ 	.word	0x00029710
        /*4f0c*/ 	.word	0x00000003
        /*4f10*/ 	.word	0x00000000
        /*4f14*/ 	.short	0x010a
        /*4f16*/ 	.byte	0x3f
	.zero		1


	//   ....[37]....
        /*4f18*/ 	.word	0x000297a0
        /*4f1c*/ 	.word	0x00000003
        /*4f20*/ 	.word	0x00000000
        /*4f24*/ 	.short	0x010a
        /*4f26*/ 	.byte	0x3f
	.zero		1


	//   ....[38]....
        /*4f28*/ 	.word	0x00029830
        /*4f2c*/ 	.word	0x00000003
        /*4f30*/ 	.word	0x00000000
        /*4f34*/ 	.short	0x010a
        /*4f36*/ 	.byte	0x3f
	.zero		1


	//   ....[39]....
        /*4f38*/ 	.word	0x000298c0
        /*4f3c*/ 	.word	0x00000003
        /*4f40*/ 	.word	0x00000000
        /*4f44*/ 	.short	0x010a
        /*4f46*/ 	.byte	0x3f
	.zero		1


	//   ....[40]....
        /*4f48*/ 	.word	0x00029950
        /*4f4c*/ 	.word	0x00000003
        /*4f50*/ 	.word	0x00000000
        /*4f54*/ 	.short	0x010a
        /*4f56*/ 	.byte	0x3f
	.zero		1


	//   ....[41]....
        /*4f58*/ 	.word	0x000299e0
        /*4f5c*/ 	.word	0x00000003
        /*4f60*/ 	.word	0x00000000
        /*4f64*/ 	.short	0x010a
        /*4f66*/ 	.byte	0x3f
	.zero		1


	//   ....[42]....
        /*4f68*/ 	.word	0x00029a70
        /*4f6c*/ 	.word	0x00000003
        /*4f70*/ 	.word	0x00000000
        /*4f74*/ 	.short	0x010a
        /*4f76*/ 	.byte	0x3f
	.zero		1


	//   ....[43]....
        /*4f78*/ 	.word	0x00029b00
        /*4f7c*/ 	.word	0x00000003
        /*4f80*/ 	.word	0x00000000
        /*4f84*/ 	.short	0x010a
        /*4f86*/ 	.byte	0x3f
	.zero		1


	//   ....[44]....
        /*4f88*/ 	.word	0x00029b90
        /*4f8c*/ 	.word	0x00000003
        /*4f90*/ 	.word	0x00000000
        /*4f94*/ 	.short	0x010a
        /*4f96*/ 	.byte	0x3f
	.zero		1


	//   ....[45]....
        /*4f98*/ 	.word	0x00029c20
        /*4f9c*/ 	.word	0x00000003
        /*4fa0*/ 	.word	0x00000000
        /*4fa4*/ 	.short	0x010a
        /*4fa6*/ 	.byte	0x3f
	.zero		1


	//   ....[46]....
        /*4fa8*/ 	.word	0x00029cb0
        /*4fac*/ 	.word	0x00000003
        /*4fb0*/ 	.word	0x00000000
        /*4fb4*/ 	.short	0x010a
        /*4fb6*/ 	.byte	0x3f
	.zero		1


	//   ....[47]....
        /*4fb8*/ 	.word	0x00029d40
        /*4fbc*/ 	.word	0x00000003
        /*4fc0*/ 	.word	0x00000000
        /*4fc4*/ 	.short	0x010a
        /*4fc6*/ 	.byte	0x3f
	.zero		1


	//   ....[48]....
        /*4fc8*/ 	.word	0x00029dd0
        /*4fcc*/ 	.word	0x00000003
        /*4fd0*/ 	.word	0x00000000
        /*4fd4*/ 	.short	0x010a
        /*4fd6*/ 	.byte	0x3f
	.zero		1


	//   ....[49]....
        /*4fd8*/ 	.word	0x00029e40
        /*4fdc*/ 	.word	0x0000000c
        /*4fe0*/ 	.word	0x00000000
        /*4fe4*/ 	.short	0x010a
        /*4fe6*/ 	.byte	0x3f
	.zero		1


	//   ....[50]....
        /*4fe8*/ 	.word	0x00029eb0
        /*4fec*/ 	.word	0x00000000
        /*4ff0*/ 	.word	0x00000000
        /*4ff4*/ 	.short	0x010a
        /*4ff6*/ 	.byte	0x3f
	.zero		1


	//   ....[51]....
        /*4ff8*/ 	.word	0x00029f90
        /*4ffc*/ 	.word	0x0000000f
        /*5000*/ 	.word	0x00000068
        /*5004*/ 	.short	0x010a
        /*5006*/ 	.byte	0x3f
	.zero		1


	//   ....[52]....
        /*5008*/ 	.word	0x0002a060
        /*500c*/ 	.word	0x00000003
        /*5010*/ 	.word	0x00000000
        /*5014*/ 	.short	0x010a
        /*5016*/ 	.byte	0x3f
	.zero		1


	//   ....[53]....
        /*5018*/ 	.word	0x0002a0b0
        /*501c*/ 	.word	0x00000003
        /*5020*/ 	.word	0x00000000
        /*5024*/ 	.short	0x010a
        /*5026*/ 	.byte	0x3f
	.zero		1


	//   ....[54]....
        /*5028*/ 	.word	0x0002a100
        /*502c*/ 	.word	0x00000003
        /*5030*/ 	.word	0x00000000
        /*5034*/ 	.short	0x010a
        /*5036*/ 	.byte	0x3f
	.zero		1


	//   ....[55]....
        /*5038*/ 	.word	0x0002a150
        /*503c*/ 	.word	0x00000003
        /*5040*/ 	.word	0x00000000
        /*5044*/ 	.short	0x010a
        /*5046*/ 	.byte	0x3f
	.zero		1


	//   ....[56]....
        /*5048*/ 	.word	0x0002a1a0
        /*504c*/ 	.word	0x00000003
        /*5050*/ 	.word	0x00000000
        /*5054*/ 	.short	0x010a
        /*5056*/ 	.byte	0x3f
	.zero		1


	//   ....[57]....
        /*5058*/ 	.word	0x0002a1f0
        /*505c*/ 	.word	0x00000003
        /*5060*/ 	.word	0x00000000
        /*5064*/ 	.short	0x010a
        /*5066*/ 	.byte	0x3f
	.zero		1


	//   ....[58]....
        /*5068*/ 	.word	0x0002a240
        /*506c*/ 	.word	0x00000003
        /*5070*/ 	.word	0x00000000
        /*5074*/ 	.short	0x010a
        /*5076*/ 	.byte	0x3f
	.zero		1


	//   ....[59]....
        /*5078*/ 	.word	0x0002a290
        /*507c*/ 	.word	0x00000003
        /*5080*/ 	.word	0x00000000
        /*5084*/ 	.short	0x010a
        /*5086*/ 	.byte	0x3f
	.zero		1


	//   ....[60]....
        /*5088*/ 	.word	0x0002a2e0
        /*508c*/ 	.word	0x00000003
        /*5090*/ 	.word	0x00000000
        /*5094*/ 	.short	0x010a
        /*5096*/ 	.byte	0x3f
	.zero		1


	//   ....[61]....
        /*5098*/ 	.word	0x0002a330
        /*509c*/ 	.word	0x00000003
        /*50a0*/ 	.word	0x00000000
        /*50a4*/ 	.short	0x010a
        /*50a6*/ 	.byte	0x3f
	.zero		1


	//   ....[62]....
        /*50a8*/ 	.word	0x0002a380
        /*50ac*/ 	.word	0x00000003
        /*50b0*/ 	.word	0x00000000
        /*50b4*/ 	.short	0x010a
        /*50b6*/ 	.byte	0x3f
	.zero		1


	//   ....[63]....
        /*50b8*/ 	.word	0x0002a3d0
        /*50bc*/ 	.word	0x00000003
        /*50c0*/ 	.word	0x00000000
        /*50c4*/ 	.short	0x010a
        /*50c6*/ 	.byte	0x3f
	.zero		1


	//----- nvinfo : EIATTR_NUM_MBARRIERS
	.align		4
.L_30:
        /*50c8*/ 	.byte	0x03, 0x38
        /*50ca*/ 	.short	0x001c


	//----- nvinfo : EIATTR_EXIT_INSTR_OFFSETS
	.align		4
        /*50cc*/ 	.byte	0x04, 0x1c
        /*50ce*/ 	.short	(.L_32 - .L_31)


	//   ....[0]....
.L_31:
        /*50d0*/ 	.word	0x00000b40


	//   ....[1]....
        /*50d4*/ 	.word	0x000013d0


	//   ....[2]....
        /*50d8*/ 	.word	0x000282c0


	//   ....[3]....
        /*50dc*/ 	.word	0x00028870


	//   ....[4]....
        /*50e0*/ 	.word	0x00029e20


	//----- nvinfo : EIATTR_MAX_THREADS
	.align		4
.L_32:
        /*50e4*/ 	.byte	0x04, 0x05
        /*50e6*/ 	.short	(.L_34 - .L_33)
.L_33:
        /*50e8*/ 	.word	0x00000180
        /*50ec*/ 	.word	0x00000001
        /*50f0*/ 	.word	0x00000001


	//----- nvinfo : EIATTR_CRS_STACK_SIZE
	.align		4
.L_34:
        /*50f4*/ 	.byte	0x04, 0x1e
        /*50f6*/ 	.short	(.L_36 - .L_35)
.L_35:
        /*50f8*/ 	.word	0x00000000


	//----- nvinfo : EIATTR_CBANK_PARAM_SIZE
	.align		4
.L_36:
        /*50fc*/ 	.byte	0x03, 0x19
        /*50fe*/ 	.short	0x0470


	//----- nvinfo : EIATTR_PARAM_CBANK
	.align		4
        /*5100*/ 	.byte	0x04, 0x0a
        /*5102*/ 	.short	(.L_38 - .L_37)
	.align		4
.L_37:
        /*5104*/ 	.word	index@(.nv.constant0._ZN7cutlass13device_kernelINS_4gemm6kernel13GemmUniversalIN4cute5tupleIJiiiiEEENS1_10collective13CollectiveMmaINS1_37MainloopSm90TmaGmmaWarpSpecializedFP8ILi13ENS5_IJNS4_1CILi2EEENSA_ILi1EEESC_EEENS1_35KernelTmaWarpSpecializedCooperativeEEENS5_IJNSA_ILi384EEENSA_ILi160EEENSA_ILi32EEEEEENS_12float_e4m3_tENS5_IJlSC_lEEESK_SL_NS4_8TiledMMAINS4_8MMA_AtomIJNS4_4SM904GMMA30MMA_64x32x32_F32E4M3E4M3_SS_TNILNSP_7ScaleInE1ELSR_1EEEEEENS4_6LayoutISD_NS5_IJSC_NSA_ILi0EEESV_EEEEENS5_IJNS4_10UnderscoreESY_SY_EEEEENS4_13SM90_TMA_LOADENS4_14ComposedLayoutINS4_7SwizzleILi1ELi4ELi3EEENS4_18smem_ptr_flag_bitsILi8EEENSU_INS5_IJNSA_ILi8EEESI_EEENS5_IJSI_SC_EEEEEEEvNS4_8identityENS4_23SM90_TMA_LOAD_MULTICASTES1B_vS1C_EENS_8epilogue10collective6detail29Sm90TmaWarpSpecializedAdapterINS1G_15DefaultEpilogueISK_SL_SL_NS1F_6thread17LinearCombinationISK_Li1EffLNS1K_9ScaleType4KindE0ELNS_15FloatRoundStyleE2ESK_EENS1_15EpilogueDefaultEEEEEvvEEEEvNT_6ParamsE)
        /*5108*/ 	.short	0x0210
        /*510a*/ 	.short	0x0470


	//----- nvinfo : EIATTR_SW_WAR
	.align		4
.L_38:
        /*510c*/ 	.byte	0x04, 0x36
        /*510e*/ 	.short	(.L_40 - .L_39)
.L_39:
        /*5110*/ 	.word	0x00000008
.L_40:


//--------------------- .nv.callgraph             --------------------------
	.section	.nv.callgraph,"",@"SHT_CUDA_CALLGRAPH"
	.align	4
	.sectionentsize	8
	.align		4
        /*0000*/ 	.word	0x00000000
	.align		4
        /*0004*/ 	.word	0xffffffff
	.align		4
        /*0008*/ 	.word	0x00000000
	.align		4
        /*000c*/ 	.word	0xfffffffe
	.align		4
        /*0010*/ 	.word	0x00000000
	.align		4
        /*0014*/ 	.word	0xfffffffd
	.align		4
        /*0018*/ 	.word	0x00000000
	.align		4
        /*001c*/ 	.word	0xfffffffc


//--------------------- .nv.constant4             --------------------------
	.section	.nv.constant4,"a",@progbits
	.align	8
	.align		8
.nv.constant4:
        /*0000*/ 	.dword	_ZN40_INTERNAL_6e1ddc3d_4_k_cu_d201b10e_177874cuda3std3__45__cpo5beginE
	.align		8
        /*0008*/ 	.dword	_ZN40_INTERNAL_6e1ddc3d_4_k_cu_d201b10e_177874cuda3std3__45__cpo3endE
	.align		8
        /*0010*/ 	.dword	_ZN40_INTERNAL_6e1ddc3d_4_k_cu_d201b10e_177874cuda3std3__45__cpo6cbeginE
	.align		8
        /*0018*/ 	.dword	_ZN40_INTERNAL_6e1ddc3d_4_k_cu_d201b10e_177874cuda3std3__45__cpo4cendE
	.align		8
        /*0020*/ 	.dword	_ZN40_INTERNAL_6e1ddc3d_4_k_cu_d201b10e_177874cuda3std3__442_GLOBAL__N__6e1ddc3d_4_k_cu_d201b10e_177876ignoreE
	.align		8
        /*0028*/ 	.dword	_ZN40_INTERNAL_6e1ddc3d_4_k_cu_d201b10e_177874cuda3std3__419piecewise_constructE
	.align		8
        /*0030*/ 	.dword	_ZN40_INTERNAL_6e1ddc3d_4_k_cu_d201b10e_177874cuda3std3__48in_placeE
	.align		8
        /*0038*/ 	.dword	_ZN40_INTERNAL_6e1ddc3d_4_k_cu_d201b10e_177874cuda3std6ranges3__45__cpo4swapE
	.align		8
        /*0040*/ 	.dword	_ZN40_INTERNAL_6e1ddc3d_4_k_cu_d201b10e_177874cuda3std6ranges3__45__cpo9iter_moveE
	.align		8
        /*0048*/ 	.dword	_ZN40_INTERNAL_6e1ddc3d_4_k_cu_d201b10e_177874cute7productE
	.align		8
        /*0050*/ 	.dword	_ZN40_INTERNAL_6e1ddc3d_4_k_cu_d201b10e_177874cute1_E


//--------------------- .text._ZN7cutlass13device_kernelINS_4gemm6kernel13GemmUniversalIN4cute5tupleIJiiiiEEENS1_10collective13CollectiveMmaINS1_37MainloopSm90TmaGmmaWarpSpecializedFP8ILi13ENS5_IJNS4_1CILi2EEENSA_ILi1EEESC_EEENS1_35KernelTmaWarpSpecializedCooperativeEEENS5_IJNSA_ILi384EEENSA_ILi160EEENSA_ILi32EEEEEENS_12float_e4m3_tENS5_IJlSC_lEEESK_SL_NS4_8TiledMMAINS4_8MMA_AtomIJNS4_4SM904GMMA30MMA_64x32x32_F32E4M3E4M3_SS_TNILNSP_7ScaleInE1ELSR_1EEEEEENS4_6LayoutISD_NS5_IJSC_NSA_ILi0EEESV_EEEEENS5_IJNS4_10UnderscoreESY_SY_EEEEENS4_13SM90_TMA_LOADENS4_14ComposedLayoutINS4_7SwizzleILi1ELi4ELi3EEENS4_18smem_ptr_flag_bitsILi8EEENSU_INS5_IJNSA_ILi8EEESI_EEENS5_IJSI_SC_EEEEEEEvNS4_8identityENS4_23SM90_TMA_LOAD_MULTICASTES1B_vS1C_EENS_8epilogue10collective6detail29Sm90TmaWarpSpecializedAdapterINS1G_15DefaultEpilogueISK_SL_SL_NS1F_6thread17LinearCombinationISK_Li1EffLNS1K_9ScaleType4KindE0ELNS_15FloatRoundStyleE2ESK_EENS1_15EpilogueDefaultEEEEEvvEEEEvNT_6ParamsE --------------------------
	.section	.text._ZN7cutlass13device_kernelINS_4gemm6kernel13GemmUniversalIN4cute5tupleIJiiiiEEENS1_10collective13CollectiveMmaINS1_37MainloopSm90TmaGmmaWarpSpecializedFP8ILi13ENS5_IJNS4_1CILi2EEENSA_ILi1EEESC_EEENS1_35KernelTmaWarpSpecializedCooperativeEEENS5_IJNSA_ILi384EEENSA_ILi160EEENSA_ILi32EEEEEENS_12float_e4m3_tENS5_IJlSC_lEEESK_SL_NS4_8TiledMMAINS4_8MMA_AtomIJNS4_4SM904GMMA30MMA_64x32x32_F32E4M3E4M3_SS_TNILNSP_7ScaleInE1ELSR_1EEEEEENS4_6LayoutISD_NS5_IJSC_NSA_ILi0EEESV_EEEEENS5_IJNS4_10UnderscoreESY_SY_EEEEENS4_13SM90_TMA_LOADENS4_14ComposedLayoutINS4_7SwizzleILi1ELi4ELi3EEENS4_18smem_ptr_flag_bitsILi8EEENSU_INS5_IJNSA_ILi8EEESI_EEENS5_IJSI_SC_EEEEEEEvNS4_8identityENS4_23SM90_TMA_LOAD_MULTICASTES1B_vS1C_EENS_8epilogue10collective6detail29Sm90TmaWarpSpecializedAdapterINS1G_15DefaultEpilogueISK_SL_SL_NS1F_6thread17LinearCombinationISK_Li1EffLNS1K_9ScaleType4KindE0ELNS_15FloatRoundStyleE2ESK_EENS1_15EpilogueDefaultEEEEEvvEEEEvNT_6ParamsE,"ax",@progbits
	.align	128
.text._ZN7cutlass13device_kernelINS_4gemm6kernel13GemmUniversalIN4cute5tupleIJiiiiEEENS1_10collective13CollectiveMmaINS1_37MainloopSm90TmaGmmaWarpSpecializedFP8ILi13ENS5_IJNS4_1CILi2EEENSA_ILi1EEESC_EEENS1_35KernelTmaWarpSpecializedCooperativeEEENS5_IJNSA_ILi384EEENSA_ILi160EEENSA_ILi32EEEEEENS_12float_e4m3_tENS5_IJlSC_lEEESK_SL_NS4_8TiledMMAINS4_8MMA_AtomIJNS4_4SM904GMMA30MMA_64x32x32_F32E4M3E4M3_SS_TNILNSP_7ScaleInE1ELSR_1EEEEEENS4_6LayoutISD_NS5_IJSC_NSA_ILi0EEESV_EEEEENS5_IJNS4_10UnderscoreESY_SY_EEEEENS4_13SM90_TMA_LOADENS4_14ComposedLayoutINS4_7SwizzleILi1ELi4ELi3EEENS4_18smem_ptr_flag_bitsILi8EEENSU_INS5_IJNSA_ILi8EEESI_EEENS5_IJSI_SC_EEEEEEEvNS4_8identityENS4_23SM90_TMA_LOAD_MULTICASTES1B_vS1C_EENS_8epilogue10collective6detail29Sm90TmaWarpSpecializedAdapterINS1G_15DefaultEpilogueISK_SL_SL_NS1F_6thread17LinearCombinationISK_Li1EffLNS1K_9ScaleType4KindE0ELNS_15FloatRoundStyleE2ESK_EENS1_15EpilogueDefaultEEEEEvvEEEEvNT_6ParamsE:
        .type           _ZN7cutlass13device_kernelINS_4gemm6kernel13GemmUniversalIN4cute5tupleIJiiiiEEENS1_10collective13CollectiveMmaINS1_37MainloopSm90TmaGmmaWarpSpecializedFP8ILi13ENS5_IJNS4_1CILi2EEENSA_ILi1EEESC_EEENS1_35KernelTmaWarpSpecializedCooperativeEEENS5_IJNSA_ILi384EEENSA_ILi160EEENSA_ILi32EEEEEENS_12float_e4m3_tENS5_IJlSC_lEEESK_SL_NS4_8TiledMMAINS4_8MMA_AtomIJNS4_4SM904GMMA30MMA_64x32x32_F32E4M3E4M3_SS_TNILNSP_7ScaleInE1ELSR_1EEEEEENS4_6LayoutISD_NS5_IJSC_NSA_ILi0EEESV_EEEEENS5_IJNS4_10UnderscoreESY_SY_EEEEENS4_13SM90_TMA_LOADENS4_14ComposedLayoutINS4_7SwizzleILi1ELi4ELi3EEENS4_18smem_ptr_flag_bitsILi8EEENSU_INS5_IJNSA_ILi8EEESI_EEENS5_IJSI_SC_EEEEEEEvNS4_8identityENS4_23SM90_TMA_LOAD_MULTICASTES1B_vS1C_EENS_8epilogue10collective6detail29Sm90TmaWarpSpecializedAdapterINS1G_15DefaultEpilogueISK_SL_SL_NS1F_6thread17LinearCombinationISK_Li1EffLNS1K_9ScaleType4KindE0ELNS_15FloatRoundStyleE2ESK_EENS1_15EpilogueDefaultEEEEEvvEEEEvNT_6ParamsE,@function
        .size           _ZN7cutlass13device_kernelINS_4gemm6kernel13GemmUniversalIN4cute5tupleIJiiiiEEENS1_10collective13CollectiveMmaINS1_37MainloopSm90TmaGmmaWarpSpecializedFP8ILi13ENS5_IJNS4_1CILi2EEENSA_ILi1EEESC_EEENS1_35KernelTmaWarpSpecializedCooperativeEEENS5_IJNSA_ILi384EEENSA_ILi160EEENSA_ILi32EEEEEENS_12float_e4m3_tENS5_IJlSC_lEEESK_SL_NS4_8TiledMMAINS4_8MMA_AtomIJNS4_4SM904GMMA30MMA_64x32x32_F32E4M3E4M3_SS_TNILNSP_7ScaleInE1ELSR_1EEEEEENS4_6LayoutISD_NS5_IJSC_NSA_ILi0EEESV_EEEEENS5_IJNS4_10UnderscoreESY_SY_EEEEENS4_13SM90_TMA_LOADENS4_14ComposedLayoutINS4_7SwizzleILi1ELi4ELi3EEENS4_18smem_ptr_flag_bitsILi8EEENSU_INS5_IJNSA_ILi8EEESI_EEENS5_IJSI_SC_EEEEEEEvNS4_8identityENS4_23SM90_TMA_LOAD_MULTICASTES1B_vS1C_EENS_8epilogue10collective6detail29Sm90TmaWarpSpecializedAdapterINS1G_15DefaultEpilogueISK_SL_SL_NS1F_6thread17LinearCombinationISK_Li1EffLNS1K_9ScaleType4KindE0ELNS_15FloatRoundStyleE2ESK_EENS1_15EpilogueDefaultEEEEEvvEEEEvNT_6ParamsE,(.L_x_99 - _ZN7cutlass13device_kernelINS_4gemm6kernel13GemmUniversalIN4cute5tupleIJiiiiEEENS1_10collective13CollectiveMmaINS1_37MainloopSm90TmaGmmaWarpSpecializedFP8ILi13ENS5_IJNS4_1CILi2EEENSA_ILi1EEESC_EEENS1_35KernelTmaWarpSpecializedCooperativeEEENS5_IJNSA_ILi384EEENSA_ILi160EEENSA_ILi32EEEEEENS_12float_e4m3_tENS5_IJlSC_lEEESK_SL_NS4_8TiledMMAINS4_8MMA_AtomIJNS4_4SM904GMMA30MMA_64x32x32_F32E4M3E4M3_SS_TNILNSP_7ScaleInE1ELSR_1EEEEEENS4_6LayoutISD_NS5_IJSC_NSA_ILi0EEESV_EEEEENS5_IJNS4_10UnderscoreESY_SY_EEEEENS4_13SM90_TMA_LOADENS4_14ComposedLayoutINS4_7SwizzleILi1ELi4ELi3EEENS4_18smem_ptr_flag_bitsILi8EEENSU_INS5_IJNSA_ILi8EEESI_EEENS5_IJSI_SC_EEEEEEEvNS4_8identityENS4_23SM90_TMA_LOAD_MULTICASTES1B_vS1C_EENS_8epilogue10collective6detail29Sm90TmaWarpSpecializedAdapterINS1G_15DefaultEpilogueISK_SL_SL_NS1F_6thread17LinearCombinationISK_Li1EffLNS1K_9ScaleType4KindE0ELNS_15FloatRoundStyleE2ESK_EENS1_15EpilogueDefaultEEEEEvvEEEEvNT_6ParamsE)
        .other          _ZN7cutlass13device_kernelINS_4gemm6kernel13GemmUniversalIN4cute5tupleIJiiiiEEENS1_10collective13CollectiveMmaINS1_37MainloopSm90TmaGmmaWarpSpecializedFP8ILi13ENS5_IJNS4_1CILi2EEENSA_ILi1EEESC_EEENS1_35KernelTmaWarpSpecializedCooperativeEEENS5_IJNSA_ILi384EEENSA_ILi160EEENSA_ILi32EEEEEENS_12float_e4m3_tENS5_IJlSC_lEEESK_SL_NS4_8TiledMMAINS4_8MMA_AtomIJNS4_4SM904GMMA30MMA_64x32x32_F32E4M3E4M3_SS_TNILNSP_7ScaleInE1ELSR_1EEEEEENS4_6LayoutISD_NS5_IJSC_NSA_ILi0EEESV_EEEEENS5_IJNS4_10UnderscoreESY_SY_EEEEENS4_13SM90_TMA_LOADENS4_14ComposedLayoutINS4_7SwizzleILi1ELi4ELi3EEENS4_18smem_ptr_flag_bitsILi8EEENSU_INS5_IJNSA_ILi8EEESI_EEENS5_IJSI_SC_EEEEEEEvNS4_8identityENS4_23SM90_TMA_LOAD_MULTICASTES1B_vS1C_EENS_8epilogue10collective6detail29Sm90TmaWarpSpecializedAdapterINS1G_15DefaultEpilogueISK_SL_SL_NS1F_6thread17LinearCombinationISK_Li1EffLNS1K_9ScaleType4KindE0ELNS_15FloatRoundStyleE2ESK_EENS1_15EpilogueDefaultEEEEEvvEEEEvNT_6ParamsE,@"STO_CUDA_ENTRY STV_DEFAULT"
_ZN7cutlass13device_kernelINS_4gemm6kernel13GemmUniversalIN4cute5tupleIJiiiiEEENS1_10collective13CollectiveMmaINS1_37MainloopSm90TmaGmmaWarpSpecializedFP8ILi13ENS5_IJNS4_1CILi2EEENSA_ILi1EEESC_EEENS1_35KernelTmaWarpSpecializedCooperativeEEENS5_IJNSA_ILi384EEENSA_ILi160EEENSA_ILi32EEEEEENS_12float_e4m3_tENS5_IJlSC_lEEESK_SL_NS4_8TiledMMAINS4_8MMA_AtomIJNS4_4SM904GMMA30MMA_64x32x32_F32E4M3E4M3_SS_TNILNSP_7ScaleInE1ELSR_1EEEEEENS4_6LayoutISD_NS5_IJSC_NSA_ILi0EEESV_EEEEENS5_IJNS4_10UnderscoreESY_SY_EEEEENS4_13SM90_TMA_LOADENS4_14ComposedLayoutINS4_7SwizzleILi1ELi4ELi3EEENS4_18smem_ptr_flag_bitsILi8EEENSU_INS5_IJNSA_ILi8EEESI_EEENS5_IJSI_SC_EEEEEEEvNS4_8identityENS4_23SM90_TMA_LOAD_MULTICASTES1B_vS1C_EENS_8epilogue10collective6detail29Sm90TmaWarpSpecializedAdapterINS1G_15DefaultEpilogueISK_SL_SL_NS1F_6thread17LinearCombinationISK_Li1EffLNS1K_9ScaleType4KindE0ELNS_15FloatRoundStyleE2ESK_EENS1_15EpilogueDefaultEEEEEvvEEEEvNT_6ParamsE:
[----:B------:R-:W0:Y:S02]  /*0000*/  LDC R1, c[0x0][0x28] ;  /* 0x00000a00ff017b82 */ /* 0x000e240000000800 */
[----:B0-----:R-:W-:Y:S01]  /*0010*/  VIADD R1, R1, 0xfffffb28 ;  /* 0xfffffb2801017836 */ /* 0x001fe20000000000 */
[----:B------:R-:W0:Y:S01]  /*0020*/  S2R R4, SR_TID.X ;  /* 0x0000000000047919 */ /* 0x000e220000002100 */
[----:B------:R-:W-:Y:S01]  /*0030*/  ELECT P0, URZ, PT ;  /* 0x00000000003f782f */ /* 0x000fe20003800000 */
[----:B------:R-:W-:Y:S01]  /*0040*/  BSSY B0, `(.L_x_0) ;  /* 0x0000015000007945 */ /* 0x000fe20003800000 */
[--C-:B0-----:R-:W-:Y:S02]  /*0050*/  SHF.R.U32.HI R0, RZ, 0x5, R4.reuse ;  /* 0x00000005ff007819 */ /* 0x101fe40000011604 */
[----:B------:R-:W-:-:S03]  /*0060*/  SHF.R.U32.HI R2, RZ, 0x7, R4 ;  /* 0x00000007ff027819 */ /* 0x000fc60000011604 */
[----:B------:R-:W0:Y:S04]  /*0070*/  SHFL.IDX PT, R3, R0, RZ, 0x1f ;  /* 0x00001fff00037589 */ /* 0x000e2800000e0000 */
[----:B------:R-:W1:Y:S01]  /*0080*/  SHFL.IDX PT, R2, R2, RZ, 0x1f ;  /* 0x00001fff02027589 */ /* 0x000e6200000e0000 */
[----:B0-----:R-:W-:Y:S02]  /*0090*/  R2UR UR4, R3 ;  /* 0x00000000030472ca */ /* 0x001fe400000e0000 */
[----:B-1----:R-:W-:-:S11]  /*00a0*/  R2UR UR8, R2 ;  /* 0x00000000020872ca */ /* 0x002fd600000e0000 */
[----:B------:R-:W-:Y:S02]  /*00b0*/  USHF.R.S32.HI UR5, URZ, 0x1f, UR4 ;  /* 0x0000001f3f057899 */ /* 0x000fe40008011404 */
[----:B------:R-:W-:Y:S02]  /*00c0*/  ISETP.NE.OR P0, PT, RZ, UR4, !P0 ;  /* 0x00000004ff007c0c */ /* 0x000fe4000c705670 */
[----:B------:R-:W-:-:S04]  /*00d0*/  ULEA.HI UR5, UR5, UR4, URZ, 0x2 ;  /* 0x0000000405057291 */ /* 0x000fc8000f8f103f */
[----:B------:R-:W-:-:S04]  /*00e0*/  ULOP3.LUT UR5, UR5, 0xfffffffc, URZ, 0xc0, !UPT ;  /* 0xfffffffc05057892 */ /* 0x000fc8000f8ec03f */
[----:B------:R-:W-:-:S03]  /*00f0*/  UIADD3 UR6, UR4, -UR5, URZ ;  /* 0x8000000504067290 */ /* 0x000fc6000fffe03f */
[----:B------:R-:W-:Y:S09]  /*0100*/  @P0 BRA `(.L_x_1) ;  /* 0x0000000000200947 */ /* 0x000ff20003800000 */
[----:B------:R-:W-:Y:S02]  /*0110*/  ULDC.64 UR4, c[0x0][0x198] ;  /* 0x0000660000047ab9 */ /* 0x000fe40000000a00 */
[----:B------:R-:W-:Y:S02]  /*0120*/  UIADD3 UR10, UP0, UR4, 0xf0, URZ ;  /* 0x000000f0040a7890 */ /* 0x000fe4000ff1e03f */
[----:B------:R-:W-:Y:S02]  /*0130*/  UIADD3 UR4, UP1, UR4, 0x1f0, URZ ;  /* 0x000001f004047890 */ /* 0x000fe4000ff3e03f */
[----:B------:R-:W-:Y:S02]  /*0140*/  UIADD3.X UR11, URZ, UR5, URZ, UP0, !UPT ;  /* 0x000000053f0b7290 */ /* 0x000fe400087fe43f */
[----:B------:R-:W-:-:S07]  /*0150*/  UIADD3.X UR5, URZ, UR5, URZ, UP1, !UPT ;  /* 0x000000053f057290 */ /* 0x000fce0008ffe43f */
[----:B------:R0:W-:Y:S02]  /*0160*/  UTMACCTL.PF [UR10] ;  /* 0x000000000a0079b9 */ /* 0x0001e40008040000 */
[----:B------:R0:W-:Y:S02]  /*0170*/  UTMACCTL.PF [UR4] ;  /* 0x00000000040079b9 */ /* 0x0001e40008040000 */
[----:B0-----:R-:W-:Y:S01]  /*0180*/  NOP ;  /* 0x0000000000007918 */ /* 0x001fe20000000000 */
.L_x_1:
[----:B------:R-:W-:Y:S05]  /*0190*/  BSYNC B0 ;  /* 0x0000000000007941 */ /* 0x000fea0003800000 */
.L_x_0:
[----:B------:R-:W0:Y:S01]  /*01a0*/  SHFL.IDX PT, R3, R0, RZ, 0x1f ;  /* 0x00001fff00037589 */ /* 0x000e2200000e0000 */
[----:B------:R-:W-:Y:S01]  /*01b0*/  UISETP.NE.AND UP0, UPT, UR6, 0x3, UPT ;  /* 0x000000030600788c */ /* 0x000fe2000bf05270 */
[----:B------:R-:W-:Y:S01]  /*01c0*/  ISETP.NE.AND P1, PT, RZ, UR8, PT ;  /* 0x00000008ff007c0c */ /* 0x000fe2000bf25270 */
[----:B------:R-:W-:Y:S02]  /*01d0*/  UIADD3 UR11, UR8, -0x1, URZ ;  /* 0xffffffff080b7890 */ /* 0x000fe4000fffe03f */
[----:B------:R-:W-:Y:S02]  /*01e0*/  UISETP.EQ.OR UP0, UPT, UR6, URZ, !UP0 ;  /* 0x0000003f0600728c */ /* 0x000fe4000c702670 */
[----:B------:R-:W-:Y:S02]  /*01f0*/  UISETP.GE.U32.AND UP1, UPT, UR11, 0x2, UPT ;  /* 0x000000020b00788c */ /* 0x000fe4000bf26070 */
[----:B------:R-:W-:-:S04]  /*0200*/  UISETP.EQ.AND UP0, UPT, UR8, URZ, UP0 ;  /* 0x0000003f0800728c */ /* 0x000fc80008702270 */
[----:B------:R-:W-:-:S04]  /*0210*/  USEL UR7, URZ, 0x1, !UP0 ;  /* 0x000000013f077887 */ /* 0x000fc8000c000000 */
[----:B------:R-:W-:Y:S01]  /*0220*/  USEL UR7, UR7, 0x2, UP1 ;  /* 0x0000000207077887 */ /* 0x000fe20008800000 */
[----:B0-----:R-:W-:-:S13]  /*0230*/  ISETP.NE.AND P0, PT, R3, RZ, PT ;  /* 0x000000ff0300720c */ /* 0x001fda0003f05270 */
[----:B------:R-:W-:Y:S05]  /*0240*/  @P0 BRA `(.L_x_2) ;  /* 0x0000000000ac0947 */ /* 0x000fea0003800000 */
[----:B------:R-:W-:Y:S01]  /*0250*/  ELECT P0, URZ, PT ;  /* 0x00000000003f782f */ /* 0x000fe20003800000 */
[----:B------:R-:W-:-:S12]  /*0260*/  BSSY B0, `(.L_x_2) ;  /* 0x0000029000007945 */ /* 0x000fd80003800000 */
[----:B------:R-:W-:Y:S05]  /*0270*/  @!P0 BRA `(.L_x_3) ;  /* 0x00000000009c8947 */ /* 0x000fea0003800000 */
[----:B------:R-:W0:Y:S01]  /*0280*/  S2UR UR10, SR_CgaCtaId ;  /* 0x00000000000a79c3 */ /* 0x000e220000008800 */
[----:B------:R-:W-:Y:S01]  /*0290*/  UMOV UR4, 0x400 ;  /* 0x0000040000047882 */ /* 0x000fe20000000000 */
[----:B------:R-:W-:Y:S01]  /*02a0*/  UMOV UR5, 0x1 ;  /* 0x0000000100057882 */ /* 0x000fe20000000000 */
[----:B------:R-:W-:Y:S02]  /*02b0*/  UMOV UR8, 0x4 ;  /* 0x0000000400087882 */ /* 0x000fe40000000000 */
[----:B------:R-:W-:-:S04]  /*02c0*/  UIADD3 UR8, -UR8, 0x100000, URZ ;  /* 0x0010000008087890 */ /* 0x000fc8000fffe13f */
[----:B------:R-:W-:Y:S02]  /*02d0*/  USHF.L.U32 UR9, UR8, 0xb, URZ ;  /* 0x0000000b08097899 */ /* 0x000fe4000800063f */
[----:B------:R-:W-:Y:S02]  /*02e0*/  USHF.L.U32 UR8, UR8, 0x1, URZ ;  /* 0x0000000108087899 */ /* 0x000fe4000800063f */
[----:B0-----:R-:W-:Y:S02]  /*02f0*/  ULEA UR10, UR10, UR4, 0x18 ;  /* 0x000000040a0a7291 */ /* 0x001fe4000f8ec03f */
[----:B------:R-:W-:-:S04]  /*0300*/  UIADD3 UR4, -UR5, 0x100000, URZ ;  /* 0x0010000005047890 */ /* 0x000fc8000fffe13f */
[----:B------:R-:W-:Y:S02]  /*0310*/  USHF.L.U32 UR5, UR4, 0xb, URZ ;  /* 0x0000000b04057899 */ /* 0x000fe4000800063f */
[----:B------:R-:W-:Y:S01]  /*0320*/  USHF.L.U32 UR4, UR4, 0x1, URZ ;  /* 0x0000000104047899 */ /* 0x000fe2000800063f */
[----:B------:R-:W0:Y:S11]  /*0330*/  FENCE.VIEW.ASYNC.S ;  /* 0x00000000000073c6 */ /* 0x000e360000000000 */
[----:B0-----:R0:W1:Y:S01]  /*0340*/  SYNCS.EXCH.64 URZ, [UR10], UR4 ;  /* 0x000000040a3f75b2 */ /* 0x0010620008000100 */
[----:B------:R0:W2:Y:S01]  /*0350*/  SYNCS.EXCH.64 URZ, [UR10+0x68], UR8 ;  /* 0x000068080a3f75b2 */ /* 0x0000a20008000100 */
[----:B------:R0:W3:Y:S01]  /*0360*/  SYNCS.EXCH.64 URZ, [UR10+0x8], UR4 ;  /* 0x000008040a3f75b2 */ /* 0x0000e20008000100 */
[----:B------:R0:W4:Y:S01]  /*0370*/  SYNCS.EXCH.64 URZ, [UR10+0x70], UR8 ;  /* 0x000070080a3f75b2 */ /* 0x0001220008000100 */
[----:B------:R0:W0:Y:S01]  /*0380*/  SYNCS.EXCH.64 URZ, [UR10+0x10], UR4 ;  /* 0x000010040a3f75b2 */ /* 0x0000220008000100 */
        /* <DEDUP_REMOVED lines=21> */
[----:B-123--:R-:W-:Y:S01]  /*04e0*/  NOP ;  /* 0x0000000000007918 */ /* 0x00efe20000000000 */
.L_x_3:
[----:B0-----:R-:W-:Y:S05]  /*04f0*/  BSYNC B0 ;  /* 0x0000000000007941 */ /* 0x001fea0003800000 */
.L_x_2:
[----:B------:R-:W-:Y:S01]  /*0500*/  SHF.R.S32.HI R2, RZ, 0x1f, R4 ;  /* 0x0000001fff027819 */ /* 0x000fe20000011404 */
[----:B------:R-:W0:Y:S01]  /*0510*/  SHFL.IDX PT, R0, R0, RZ, 0x1f ;  /* 0x00001fff00007589 */ /* 0x000e2200000e0000 */
[----:B------:R-:W1:Y:S01]  /*0520*/  S2UR UR10, SR_CTAID.X ;  /* 0x00000000000a79c3 */ /* 0x000e620000002500 */
[----:B------:R-:W-:Y:S02]  /*0530*/  ELECT P0, URZ, PT ;  /* 0x00000000003f782f */ /* 0x000fe40003800000 */
[----:B------:R-:W-:Y:S01]  /*0540*/  LEA.HI R2, R2, R4, RZ, 0x7 ;  /* 0x0000000402027211 */ /* 0x000fe200078f38ff */
[----:B------:R-:W-:Y:S01]  /*0550*/  ULDC UR4, c[0x0][0x150] ;  /* 0x0000540000047ab9 */ /* 0x000fe20000000800 */
[----:B------:R-:W-:Y:S01]  /*0560*/  SHF.R.S32.HI R6, RZ, 0x1f, R3 ;  /* 0x0000001fff067819 */ /* 0x000fe20000011403 */
[----:B------:R-:W-:Y:S01]  /*0570*/  NOP ;  /* 0x0000000000007918 */ /* 0x000fe20000000000 */
[----:B------:R-:W-:Y:S01]  /*0580*/  LOP3.LUT R2, R2, 0xffffff80, RZ, 0xc0, !PT ;  /* 0xffffff8002027812 */ /* 0x000fe200078ec0ff */
[----:B------:R-:W-:Y:S01]  /*0590*/  NOP ;  /* 0x0000000000007918 */ /* 0x000fe20000000000 */
[----:B------:R-:W-:Y:S01]  /*05a0*/  LEA.HI R6, R6, R3, RZ, 0x2 ;  /* 0x0000000306067211 */ /* 0x000fe200078f10ff */
[----:B------:R-:W2:Y:S02]  /*05b0*/  LDC R8, c[0x0][0x144] ;  /* 0x00005100ff087b82 */ /* 0x000ea40000000800 */
[----:B------:R-:W-:Y:S01]  /*05c0*/  IMAD.IADD R4, R4, 0x1, -R2 ;  /* 0x0000000104047824 */ /* 0x000fe200078e0a02 */
[----:B------:R-:W-:Y:S01]  /*05d0*/  LOP3.LUT R6, R6, 0x3ffffffc, RZ, 0xc0, !PT ;  /* 0x3ffffffc06067812 */ /* 0x000fe200078ec0ff */
[----:B------:R-:W3:Y:S03]  /*05e0*/  S2R R2, SR_CTAID.Y ;  /* 0x0000000000027919 */ /* 0x000ee60000002600 */
[----:B------:R-:W-:Y:S01]  /*05f0*/  SHF.R.S32.HI R5, RZ, 0x1f, R4 ;  /* 0x0000001fff057819 */ /* 0x000fe20000011404 */
[----:B------:R-:W-:Y:S01]  /*0600*/  IMAD.IADD R6, R3, 0x1, -R6 ;  /* 0x0000000103067824 */ /* 0x000fe200078e0a06 */
[----:B------:R-:W5:Y:S02]  /*0610*/  LDC R13, c[0x0][0x148] ;  /* 0x00005200ff0d7b82 */ /* 0x000f640000000800 */
[----:B------:R-:W-:-:S02]  /*0620*/  LEA.HI R5, R5, R4, RZ, 0x3 ;  /* 0x0000000405057211 */ /* 0x000fc400078f18ff */
[----:B0-----:R-:W-:Y:S02]  /*0630*/  ISETP.NE.OR P0, PT, R0, RZ, !P0 ;  /* 0x000000ff0000720c */ /* 0x001fe40004705670 */
[--C-:B------:R-:W-:Y:S02]  /*0640*/  SHF.R.S32.HI R0, RZ, 0x3, R5.reuse ;  /* 0x00000003ff007819 */ /* 0x100fe40000011405 */
[----:B------:R-:W-:Y:S02]  /*0650*/  SHF.R.S32.HI R5, RZ, 0x1f, R5 ;  /* 0x0000001fff057819 */ /* 0x000fe40000011405 */
[----:B-1----:R-:W-:Y:S02]  /*0660*/  I2FP.F32.U32 R7, UR10 ;  /* 0x0000000a00077c45 */ /* 0x002fe40008201000 */
[----:B------:R-:W-:-:S03]  /*0670*/  LEA.HI R5, R5, R0, RZ, 0x2 ;  /* 0x0000000005057211 */ /* 0x000fc600078f10ff */
[----:B------:R-:W-:Y:S01]  /*0680*/  FMUL R7, R7, UR4 ;  /* 0x0000000407077c20 */ /* 0x000fe20008400000 */
[----:B------:R-:W-:Y:S01]  /*0690*/  LOP3.LUT R5, R5, 0xfffffffc, RZ, 0xc0, !PT ;  /* 0xfffffffc05057812 */ /* 0x000fe200078ec0ff */
[----:B------:R-:W-:Y:S01]  /*06a0*/  VOTEU.ALL UP0, P0 ;  /* 0x00000000003f7886 */ /* 0x000fe20000000000 */
[----:B------:R-:W-:Y:S01]  /*06b0*/  ULDC UR4, c[0x0][0x154] ;  /* 0x0000550000047ab9 */ /* 0x000fe20000000800 */
[----:B------:R-:W-:Y:S02]  /*06c0*/  VOTEU.ALL UP1, P0 ;  /* 0x00000000003f7886 */ /* 0x000fe40000020000 */
[----:B------:R-:W0:Y:S01]  /*06d0*/  F2I.U32.TRUNC.NTZ R7, R7 ;  /* 0x0000000700077305 */ /* 0x000e22000020f000 */
[----:B------:R-:W-:Y:S01]  /*06e0*/  IMAD.IADD R5, R0, 0x1, -R5 ;  /* 0x0000000100057824 */ /* 0x000fe200078e0a05 */
[----:B------:R-:W1:Y:S01]  /*06f0*/  @!UP0 S2UR UR9, SR_CgaCtaId ;  /* 0x00000000000989c3 */ /* 0x000e620000008800 */
[----:B------:R-:W-:Y:S02]  /*0700*/  @!UP0 UMOV UR8, 0x400 ;  /* 0x0000040000088882 */ /* 0x000fe40000000000 */
[----:B------:R-:W-:Y:S01]  /*0710*/  IMAD R5, R6, 0x4, R5 ;  /* 0x0000000406057824 */ /* 0x000fe200078e0205 */
[----:B---3--:R-:W-:-:S04]  /*0720*/  I2FP.F32.U32 R9, R2 ;  /* 0x0000000200097245 */ /* 0x008fc80000201000 */
[----:B------:R-:W-:Y:S01]  /*0730*/  LEA.HI R0, R5, R5, RZ, 0x1 ;  /* 0x0000000505007211 */ /* 0x000fe200078f08ff */
[----:B------:R-:W-:Y:S01]  /*0740*/  FMUL R9, R9, UR4 ;  /* 0x0000000409097c20 */ /* 0x000fe20008400000 */
[----:B------:R-:W-:Y:S02]  /*0750*/  UMOV UR4, 0x20 ;  /* 0x0000002000047882 */ /* 0x000fe40000000000 */
[----:B------:R-:W-:Y:S01]  /*0760*/  LOP3.LUT R6, R0, 0xfffffffe, RZ, 0xc0, !PT ;  /* 0xfffffffe00067812 */ /* 0x000fe200078ec0ff */
[----:B0-----:R-:W-:Y:S01]  /*0770*/  IMAD.MOV R11, RZ, RZ, -R7 ;  /* 0x000000ffff0b7224 */ /* 0x001fe200078e0a07 */
[----:B------:R-:W-:-:S04]  /*0780*/  @!UP0 UIADD3 UR4, -UR4, 0x100000, URZ ;  /* 0x0010000004048890 */ /* 0x000fc8000fffe13f */
[----:B------:R-:W-:Y:S02]  /*0790*/  @!UP0 USHF.L.U32 UR5, UR4, 0xb, URZ ;  /* 0x0000000b04058899 */ /* 0x000fe4000800063f */
[----:B------:R-:W-:Y:S01]  /*07a0*/  @!UP0 USHF.L.U32 UR4, UR4, 0x1, URZ ;  /* 0x0000000104048899 */ /* 0x000fe2000800063f */
[----:B------:R-:W0:Y:S01]  /*07b0*/  F2I.U32.TRUNC.NTZ R9, R9 ;  /* 0x0000000900097305 */ /* 0x000e22000020f000 */
[----:B--2---:R-:W-:Y:S02]  /*07c0*/  IMAD R0, R8, R11, UR10 ;  /* 0x0000000a08007e24 */ /* 0x004fe4000f8e020b */
[C---:B------:R-:W-:Y:S02]  /*07d0*/  IMAD.IADD R7, R5.reuse, 0x1, -R6 ;  /* 0x0000000105077824 */ /* 0x040fe400078e0a06 */
[----:B------:R-:W-:-:S03]  /*07e0*/  IMAD.SHL.U32 R6, R5, 0x4, RZ ;  /* 0x0000000405067824 */ /* 0x000fc600078e00ff */
[----:B------:R-:W-:Y:S01]  /*07f0*/  ISETP.NE.AND P2, PT, R7, R0, PT ;  /* 0x000000000700720c */ /* 0x000fe20003f45270 */
[----:B-1----:R-:W-:Y:S01]  /*0800*/  @!UP0 ULEA UR8, UR9, UR8, 0x18 ;  /* 0x0000000809088291 */ /* 0x002fe2000f8ec03f */
[----:B------:R-:W-:Y:S01]  /*0810*/  LOP3.LUT R10, R5, 0xc, R6, 0x78, !PT ;  /* 0x0000000c050a7812 */ /* 0x000fe200078e7806 */
[----:B------:R-:W1:Y:S01]  /*0820*/  LDC R7, c[0x0][0x140] ;  /* 0x00005000ff077b82 */ /* 0x000e620000000800 */
[----:B------:R-:W-:Y:S01]  /*0830*/  VOTEU.ALL UP0, P0 ;  /* 0x00000000003f7886 */ /* 0x000fe20000000000 */
[----:B------:R-:W-:Y:S01]  /*0840*/  LOP3.LUT P0, RZ, R4, 0x7, RZ, 0xc0, !PT ;  /* 0x0000000704ff7812 */ /* 0x000fe2000780c0ff */
[----:B0-----:R-:W-:Y:S01]  /*0850*/  IMAD.MOV R12, RZ, RZ, -R9 ;  /* 0x000000ffff0c7224 */ /* 0x001fe200078e0a09 */
[----:B------:R0:W-:Y:S01]  /*0860*/  STL [R1+0x404], R10 ;  /* 0x0004040a01007387 */ /* 0x0001e20000100800 */
[----:B------:R-:W-:Y:S01]  /*0870*/  IMAD.MOV.U32 R4, RZ, RZ, 0x1 ;  /* 0x00000001ff047424 */ /* 0x000fe200078e00ff */
[----:B------:R-:W-:Y:S01]  /*0880*/  ISETP.LT.U32.AND P0, PT, R10, 0x2, !P0 ;  /* 0x000000020a00780c */ /* 0x000fe20004701070 */
[----:B-----5:R-:W-:-:S03]  /*0890*/  IMAD R6, R13, R12, R2 ;  /* 0x0000000c0d067224 */ /* 0x020fc600078e0202 */
[----:B------:R-:W-:Y:S01]  /*08a0*/  @P2 LEA.HI R5, R10, R10, RZ, 0x1 ;  /* 0x0000000a0a052211 */ /* 0x000fe200078f08ff */
[----:B------:R-:W2:Y:S02]  /*08b0*/  FENCE.VIEW.ASYNC.S ;  /* 0x00000000000073c6 */ /* 0x000ea40000000000 */
[----:B--2---:R0:W2:Y:S01]  /*08c0*/  @!UP0 SYNCS.EXCH.64 URZ, [UR8+0xe0], UR4 ;  /* 0x0000e004083f85b2 */ /* 0x0040a20008000100 */
[----:B------:R-:W-:-:S04]  /*08d0*/  @P2 SHF.R.S32.HI R5, RZ, 0x1, R5 ;  /* 0x00000001ff052819 */ /* 0x000fc80000011405 */
[----:B------:R-:W-:Y:S02]  /*08e0*/  @P2 ISETP.NE.AND P3, PT, R5, R6, PT ;  /* 0x000000060500220c */ /* 0x000fe40003f65270 */
[----:B------:R-:W-:Y:S02]  /*08f0*/  SEL R5, RZ, 0x1, !P0 ;  /* 0x00000001ff057807 */ /* 0x000fe40004000000 */
[----:B------:R-:W-:Y:S02]  /*0900*/  @P2 SEL R4, RZ, 0x1, P3 ;  /* 0x00000001ff042807 */ /* 0x000fe40001800000 */
[----:B-1----:R-:W-:Y:S02]  /*0910*/  ISETP.EQ.U32.AND P4, PT, R7, 0x1, PT ;  /* 0x000000010700780c */ /* 0x002fe40003f82070 */
[----:B------:R-:W-:Y:S01]  /*0920*/  LOP3.LUT R4, R4, R5, RZ, 0xc0, !PT ;  /* 0x0000000504047212 */ /* 0x000fe200078ec0ff */
[----:B------:R0:W1:Y:S01]  /*0930*/  @!UP1 SYNCS.EXCH.64 URZ, [UR8+0xe8], UR4 ;  /* 0x0000e804083f95b2 */ /* 0x0000620008000100 */
[----:B------:R-:W-:-:S03]  /*0940*/  NOP ;  /* 0x0000000000007918 */ /* 0x000fc60000000000 */
[----:B------:R0:W-:Y:S06]  /*0950*/  STL [R1+0x400], R4 ;  /* 0x0004000401007387 */ /* 0x0001ec0000100800 */
[----:B--2---:R-:W-:Y:S05]  /*0960*/  @!P4 BRA `(.L_x_4) ;  /* 0x000000000008c947 */ /* 0x004fea0003800000 */
[----:B-1--4-:R-:W-:Y:S01]  /*0970*/  UCGABAR_ARV ;  /* 0x00000000000079c7 */ /* 0x012fe20008000000 */
[----:B------:R-:W-:Y:S05]  /*0980*/  BRA `(.L_x_5) ;  /* 0x0000000000047947 */ /* 0x000fea0003800000 */
.L_x_4:
[----:B-1--4-:R-:W-:Y:S01]  /*0990*/  NOP ;  /* 0x0000000000007918 */ /* 0x012fe20000000000 */
.L_x_5:
[----:B0-----:R-:W0:Y:S01]  /*09a0*/  LDC R4, c[0x0][0x65c] ;  /* 0x00019700ff047b82 */ /* 0x001e220000000800 */
[----:B------:R-:W-:Y:S01]  /*09b0*/  IMAD.MOV.U32 R5, RZ, RZ, RZ ;  /* 0x000000ffff057224 */ /* 0x000fe200078e00ff */
[----:B------:R-:W-:Y:S02]  /*09c0*/  LOP3.LUT R6, R6, 0xfff7ffff, RZ, 0xc0, !PT ;  /* 0xfff7ffff06067812 */ /* 0x000fe400078ec0ff */
[----:B0-----:R-:W-:Y:S01]  /*09d0*/  ISETP.NE.AND P2, PT, R4, 0x1, PT ;  /* 0x000000010400780c */ /* 0x001fe20003f45270 */
[----:B------:R-:W-:-:S12]  /*09e0*/  IMAD.U32 R4, RZ, RZ, UR10 ;  /* 0x0000000aff047e24 */ /* 0x000fd8000f8e00ff */
[----:B------:R-:W0:Y:S01]  /*09f0*/  @P2 LDC R9, c[0x0][0x10] ;  /* 0x00000400ff092b82 */ /* 0x000e220000000800 */
[----:B------:R-:W-:Y:S01]  /*0a00*/  @P2 IMAD.MOV.U32 R3, RZ, RZ, RZ ;  /* 0x000000ffff032224 */ /* 0x000fe200078e00ff */
[----:B------:R-:W-:Y:S01]  /*0a10*/  @P2 LOP3.LUT R6, R6, 0x80000, RZ, 0xfc, !PT ;  /* 0x0008000006062812 */ /* 0x000fe200078efcff */
[----:B------:R-:W-:-:S05]  /*0a20*/  @P2 IMAD.MOV.U32 R11, RZ, RZ, RZ ;  /* 0x000000ffff0b2224 */ /* 0x000fca00078e00ff */
[----:B------:R-:W1:Y:S01]  /*0a30*/  @!P2 LDC R7, c[0x0][0xc] ;  /* 0x00000300ff07ab82 */ /* 0x000e620000000800 */
[----:B0-----:R-:W-:-:S04]  /*0a40*/  @P2 IMAD.WIDE.U32 R8, R9, UR10, R2 ;  /* 0x0000000a09082c25 */ /* 0x001fc8000f8e0002 */
[----:B------:R-:W-:Y:S02]  /*0a50*/  @P2 IMAD.MOV.U32 R23, RZ, RZ, R8 ;  /* 0x000000ffff172224 */ /* 0x000fe400078e0008 */
[----:B------:R-:W-:Y:S02]  /*0a60*/  @P2 IMAD.IADD R24, R9, 0x1, R11 ;  /* 0x0000000109182824 */ /* 0x000fe400078e020b */
[----:B-1----:R-:W-:-:S04]  /*0a70*/  @!P2 IMAD.WIDE.U32 R4, R2, R7, R4 ;  /* 0x000000070204a225 */ /* 0x002fc800078e0004 */
[----:B------:R-:W-:Y:S02]  /*0a80*/  @!P2 IMAD.MOV.U32 R23, RZ, RZ, R4 ;  /* 0x000000ffff17a224 */ /* 0x000fe400078e0004 */
[----:B------:R-:W-:-:S03]  /*0a90*/  @!P2 IMAD.MOV.U32 R24, RZ, RZ, R5 ;  /* 0x000000ffff18a224 */ /* 0x000fc600078e0005 */
[----:B------:R0:W-:Y:S04]  /*0aa0*/  STL [R1+0x414], R23 ;  /* 0x0004141701007387 */ /* 0x0001e80000100800 */
[----:B------:R0:W-:Y:S01]  /*0ab0*/  STL [R1+0x410], R24 ;  /* 0x0004101801007387 */ /* 0x0001e20000100800 */
[----:B------:R-:W-:Y:S05]  /*0ac0*/  @!P4 BRA `(.L_x_6) ;  /* 0x00000000000cc947 */ /* 0x000fea0003800000 */
[----:B------:R-:W-:Y:S01]  /*0ad0*/  UCGABAR_WAIT ;  /* 0x0000000000007dc7 */ /* 0x000fe20008000000 */
[----:B------:R-:W-:Y:S01]  /*0ae0*/  CCTL.IVALL ;  /* 0x00000000ff00798f */ /* 0x000fe20002000000 */
[----:B------:R-:W-:Y:S05]  /*0af0*/  BRA `(.L_x_7) ;  /* 0x0000000000047947 */ /* 0x000fea0003800000 */
.L_x_6:
[----:B------:R-:W-:Y:S06]  /*0b00*/  BAR.SYNC.DEFER_BLOCKING 0x0 ;  /* 0x0000000000007b1d */ /* 0x000fec0000010000 */
.L_x_7:
[----:B------:R-:W-:Y:S05]  /*0b10*/  @!P1 BRA `(.L_x_8) ;  /* 0x0000027400ec9947 */ /* 0x000fea0003800000 */
[----:B------:R-:W-:-:S06]  /*0b20*/  UISETP.GT.U32.AND UP0, UPT, UR11, 0x1, UPT ;  /* 0x000000010b00788c */ /* 0x000fcc000bf04070 */
[----:B------:R-:W-:-:S13]  /*0b30*/  PLOP3.LUT P0, PT, PT, PT, UP0, 0x80, 0x0 ;  /* 0x000000000000781c */ /* 0x000fda0003f0f008 */
[----:B------:R-:W-:Y:S05]  /*0b40*/  @P0 EXIT ;  /* 0x000000000000094d */ /* 0x000fea0003800000 */
[----:B------:R-:W-:Y:S01]  /*0b50*/  IMAD.MOV.U32 R7, RZ, RZ, -0x1 ;  /* 0xffffffffff077424 */ /* 0x000fe200078e00ff */
[----:B------:R-:W-:Y:S01]  /*0b60*/  ULDC.64 UR4, c[0x0][0x650] ;  /* 0x0001940000047ab9 */ /* 0x000fe20000000a00 */
[----:B------:R-:W-:Y:S01]  /*0b70*/  IMAD.MOV.U32 R5, RZ, RZ, -0x1 ;  /* 0xffffffffff057424 */ /* 0x000fe200078e00ff */
[----:B------:R-:W-:Y:S01]  /*0b80*/  ISETP.GE.U32.AND P0, PT, R23, UR4, PT ;  /* 0x0000000417007c0c */ /* 0x000fe2000bf06070 */
[----:B------:R-:W-:Y:S01]  /*0b90*/  UMOV UR34, 0xffffffff ;  /* 0xffffffff00227882 */ /* 0x000fe20000000000 */
[----:B------:R1:W-:Y:S01]  /*0ba0*/  STL [R1+0x408], R7 ;  /* 0x0004080701007387 */ /* 0x0003e20000100800 */
[----:B------:R-:W-:Y:S02]  /*0bb0*/  PRMT R4, RZ, 0x7610, R4 ;  /* 0x00007610ff047816 */ /* 0x000fe40000000004 */
[----:B------:R-:W-:Y:S01]  /*0bc0*/  ISETP.GE.U32.AND.EX P0, PT, R24, UR5, PT, P0 ;  /* 0x0000000518007c0c */ /* 0x000fe2000bf06100 */
[----:B------:R1:W-:-:S12]  /*0bd0*/  STL [R1+0x40c], R5 ;  /* 0x00040c0501007387 */ /* 0x0003d80000100800 */
[----:B-1----:R-:W-:Y:S05]  /*0be0*/  @P0 BRA `(.L_x_9) ;  /* 0x0000000400380947 */ /* 0x002fea0003800000 */
[----:B------:R-:W1:Y:S01]  /*0bf0*/  LDC.64 R16, c[0x0][0x628] ;  /* 0x00018a00ff107b82 */ /* 0x000e620000000a00 */
[----:B------:R-:W-:Y:S02]  /*0c00*/  IMAD.MOV.U32 R4, RZ, RZ, R23 ;  /* 0x000000ffff047224 */ /* 0x000fe400078e0017 */
[----:B------:R-:W-:-:S05]  /*0c10*/  IMAD.MOV.U32 R5, RZ, RZ, R24 ;  /* 0x000000ffff057224 */ /* 0x000fca00078e0018 */
[----:B------:R-:W2:Y:S08]  /*0c20*/  LDC R14, c[0x0][0x630] ;  /* 0x00018c00ff0e7b82 */ /* 0x000eb00000000800 */
[----:B------:R-:W3:Y:S01]  /*0c30*/  LDC.64 R18, c[0x0][0x620] ;  /* 0x00018800ff127b82 */ /* 0x000ee20000000a00 */
[----:B-1----:R-:W-:-:S04]  /*0c40*/  ISETP.NE.U32.AND P0, PT, R16, RZ, PT ;  /* 0x000000ff1000720c */ /* 0x002fc80003f05070 */
[----:B------:R-:W-:-:S13]  /*0c50*/  ISETP.NE.AND.EX P0, PT, R17, RZ, PT, P0 ;  /* 0x000000ff1100720c */ /* 0x000fda0003f05300 */
[----:B--23--:R-:W-:Y:S05]  /*0c60*/  @!P0 BRA `(.L_x_10) ;  /* 0x0000000000288947 */ /* 0x00cfea0003800000 */
[----:B------:R-:W1:Y:S02]  /*0c70*/  LDC R7, c[0x0][0x634] ;  /* 0x00018d00ff077b82 */ /* 0x000e640000000800 */
[----:B-1----:R-:W-:-:S05]  /*0c80*/  IADD3 R7, P0, R23, R7, RZ ;  /* 0x0000000717077210 */ /* 0x002fca0007f1e0ff */
[----:B------:R-:W-:-:S04]  /*0c90*/  IMAD.X R15, RZ, RZ, R24, P0 ;  /* 0x000000ffff0f7224 */ /* 0x000fc800000e0618 */
[----:B------:R-:W-:-:S04]  /*0ca0*/  IMAD.WIDE.U32 R4, R15, R16, RZ ;  /* 0x000000100f047225 */ /* 0x000fc800078e00ff */
[----:B------:R-:W-:-:S04]  /*0cb0*/  IMAD.WIDE.U32 R8, P0, R7, R17, R4 ;  /* 0x0000001107087225 */ /* 0x000fc80007800004 */
[----:B------:R-:W-:-:S04]  /*0cc0*/  IMAD.WIDE.U32 R4, R7, R16, RZ ;  /* 0x0000001007047225 */ /* 0x000fc800078e00ff */
[----:B------:R-:W-:Y:S01]  /*0cd0*/  IMAD.X R11, RZ, RZ, RZ, P0 ;  /* 0x000000ffff0b7224 */ /* 0x000fe200000e06ff */
[----:B------:R-:W-:Y:S01]  /*0ce0*/  IADD3 RZ, P0, R5, R8, RZ ;  /* 0x0000000805ff7210 */ /* 0x000fe20007f1e0ff */
[----:B------:R-:W-:-:S04]  /*0cf0*/  IMAD.MOV.U32 R10, RZ, RZ, R9 ;  /* 0x000000ffff0a7224 */ /* 0x000fc800078e0009 */
[----:B------:R-:W-:-:S08]  /*0d00*/  IMAD.WIDE.U32.X R4, R15, R17, R10, P0 ;  /* 0x000000110f047225 */ /* 0x000fd000000e040a */
.L_x_10:
[----:B------:R-:W1:Y:S01]  /*0d10*/  LDC.64 R20, c[0x0][0x640] ;  /* 0x00019000ff147b82 */ /* 0x000e620000000a00 */
[-C--:B------:R-:W-:Y:S01]  /*0d20*/  SHF.R.U64 R22, R4, R14.reuse, R5 ;  /* 0x0000000e04167219 */ /* 0x080fe20000001205 */
[----:B------:R-:W-:Y:S01]  /*0d30*/  IMAD.MOV.U32 R4, RZ, RZ, R23 ;  /* 0x000000ffff047224 */ /* 0x000fe200078e0017 */
[----:B------:R-:W-:Y:S01]  /*0d40*/  SHF.R.U32.HI R3, RZ, R14, R5 ;  /* 0x0000000eff037219 */ /* 0x000fe20000011605 */
[----:B------:R-:W-:Y:S01]  /*0d50*/  IMAD.MOV.U32 R5, RZ, RZ, R24 ;  /* 0x000000ffff057224 */ /* 0x000fe200078e0018 */
[----:B------:R-:W-:Y:S01]  /*0d60*/  IADD3 R7, P0, RZ, -R22, RZ ;  /* 0x80000016ff077210 */ /* 0x000fe20007f1e0ff */
[----:B0-----:R-:W-:Y:S02]  /*0d70*/  IMAD R23, R13, R12, R2 ;  /* 0x0000000c0d177224 */ /* 0x001fe400078e0202 */
[----:B------:R-:W0:Y:S01]  /*0d80*/  LDC R10, c[0x0][0x618] ;  /* 0x00018600ff0a7b82 */ /* 0x000e220000000800 */
[----:B------:R-:W-:Y:S02]  /*0d90*/  IMAD.MOV.U32 R13, RZ, RZ, 0x1 ;  /* 0x00000001ff0d7424 */ /* 0x000fe400078e00ff */
[----:B------:R-:W-:-:S02]  /*0da0*/  IMAD.X R3, RZ, RZ, ~R3, P0 ;  /* 0x000000ffff037224 */ /* 0x000fc400000e0e03 */
[----:B------:R-:W-:-:S03]  /*0db0*/  IMAD.WIDE.U32 R4, R7, R18, R4 ;  /* 0x0000001207047225 */ /* 0x000fc600078e0004 */
[----:B------:R-:W2:Y:S01]  /*0dc0*/  LDC R9, c[0x0][0x608] ;  /* 0x00018200ff097b82 */ /* 0x000ea20000000800 */
[----:B------:R-:W-:-:S04]  /*0dd0*/  IMAD R8, R3, R18, RZ ;  /* 0x0000001203087224 */ /* 0x000fc800078e02ff */
[----:B------:R-:W-:-:S03]  /*0de0*/  IMAD R3, R7, R19, R8 ;  /* 0x0000001307037224 */ /* 0x000fc600078e0208 */
[----:B------:R-:W3:Y:S01]  /*0df0*/  LDC R14, c[0x0][0x658] ;  /* 0x00019600ff0e7b82 */ /* 0x000ee20000000800 */
[----:B------:R-:W-:Y:S01]  /*0e00*/  IMAD.IADD R3, R5, 0x1, R3 ;  /* 0x0000000105037824 */ /* 0x000fe200078e0203 */
[----:B-1----:R-:W-:Y:S01]  /*0e10*/  ISETP.NE.U32.AND P0, PT, R20, RZ, PT ;  /* 0x000000ff1400720c */ /* 0x002fe20003f05070 */
[----:B------:R-:W-:-:S03]  /*0e20*/  IMAD.MOV.U32 R5, RZ, RZ, -0x1 ;  /* 0xffffffffff057424 */ /* 0x000fc600078e00ff */
[----:B------:R-:W-:Y:S02]  /*0e30*/  ISETP.NE.AND.EX P0, PT, R21, RZ, PT, P0 ;  /* 0x000000ff1500720c */ /* 0x000fe40003f05300 */
[----:B------:R-:W1:Y:S01]  /*0e40*/  LDC R17, c[0x0][0x600] ;  /* 0x00018000ff117b82 */ /* 0x000e620000000800 */
[-CC-:B0-----:R-:W-:Y:S02]  /*0e50*/  SHF.R.U64 R15, R4, R10.reuse, R3.reuse ;  /* 0x0000000a040f7219 */ /* 0x181fe40000001203 */
[----:B------:R-:W-:-:S05]  /*0e60*/  SHF.R.U32.HI R4, RZ, R10, R3 ;  /* 0x0000000aff047219 */ /* 0x000fca0000011603 */
[----:B------:R-:W0:Y:S01]  /*0e70*/  LDC R16, c[0x0][0x648] ;  /* 0x00019200ff107b82 */ /* 0x000e220000000800 */
[-CC-:B--2---:R-:W-:Y:S02]  /*0e80*/  SHF.R.U64 R10, R15, R9.reuse, R4.reuse ;  /* 0x000000090f0a7219 */ /* 0x184fe40000001204 */
[----:B------:R-:W-:-:S05]  /*0e90*/  SHF.R.U32.HI R3, RZ, R9, R4 ;  /* 0x00000009ff037219 */ /* 0x000fca0000011604 */
[----:B------:R-:W2:Y:S01]  /*0ea0*/  LDC R18, c[0x0][0x638] ;  /* 0x00018e00ff127b82 */ /* 0x000ea20000000800 */
[-C--:B---3--:R-:W-:Y:S02]  /*0eb0*/  SHF.L.U32 R2, R5, R14.reuse, RZ ;  /* 0x0000000e05027219 */ /* 0x088fe400000006ff */
[--C-:B------:R-:W-:Y:S02]  /*0ec0*/  SHF.R.U64 R12, R10, R14, R3.reuse ;  /* 0x0000000e0a0c7219 */ /* 0x100fe40000001203 */
[----:B------:R-:W-:Y:S02]  /*0ed0*/  LOP3.LUT R7, RZ, R2, RZ, 0x33, !PT ;  /* 0x00000002ff077212 */ /* 0x000fe400078e33ff */
[----:B------:R-:W-:Y:S01]  /*0ee0*/  SHF.R.U32.HI R3, RZ, R14, R3 ;  /* 0x0000000eff037219 */ /* 0x000fe20000011603 */
[----:B------:R-:W3:Y:S01]  /*0ef0*/  LDC R19, c[0x0][0x610] ;  /* 0x00018400ff137b82 */ /* 0x000ee20000000800 */
[----:B------:R-:W-:Y:S01]  /*0f00*/  IMAD.MOV.U32 R2, RZ, RZ, R12 ;  /* 0x000000ffff027224 */ /* 0x000fe200078e000c */
[----:B------:R-:W-:Y:S06]  /*0f10*/  @!P0 BRA `(.L_x_11) ;  /* 0x0000000000288947 */ /* 0x000fec0003800000 */
[----:B------:R-:W4:Y:S02]  /*0f20*/  LDC R9, c[0x0][0x64c] ;  /* 0x00019300ff097b82 */ /* 0x000f240000000800 */
[----:B----4-:R-:W-:-:S05]  /*0f30*/  IADD3 R9, P0, R12, R9, RZ ;  /* 0x000000090c097210 */ /* 0x010fca0007f1e0ff */
        /* <DEDUP_REMOVED lines=8> */
.L_x_11:
[----:B0-----:R-:W-:Y:S01]  /*0fc0*/  SHF.R.U64 R3, R2, R16, R3 ;  /* 0x0000001002037219 */ /* 0x001fe20000001203 */
[----:B-1----:R-:W-:Y:S01]  /*0fd0*/  VIADD R4, R17, 0xffffffff ;  /* 0xffffffff11047836 */ /* 0x002fe20000000000 */
[----:B------:R-:W-:Y:S02]  /*0fe0*/  SHF.L.U32 R2, R13, R14, RZ ;  /* 0x0000000e0d027219 */ /* 0x000fe400000006ff */
[----:B------:R-:W-:Y:S01]  /*0ff0*/  LOP3.LUT R7, R10, R7, RZ, 0xc0, !PT ;  /* 0x000000070a077212 */ /* 0x000fe200078ec0ff */
[----:B------:R-:W-:Y:S01]  /*1000*/  IMAD.MOV R5, RZ, RZ, -R3 ;  /* 0x000000ffff057224 */ /* 0x000fe200078e0a03 */
[----:B------:R-:W-:Y:S02]  /*1010*/  SEL R0, R0, R23, !P2 ;  /* 0x0000001700007207 */ /* 0x000fe40005000000 */
[----:B------:R-:W-:Y:S01]  /*1020*/  LOP3.LUT R4, R15, R4, RZ, 0xc0, !PT ;  /* 0x000000040f047212 */ /* 0x000fe200078ec0ff */
[----:B------:R-:W-:Y:S01]  /*1030*/  IMAD R7, R2, R3, R7 ;  /* 0x0000000302077224 */ /* 0x000fe200078e0207 */
[----:B------:R-:W-:Y:S01]  /*1040*/  R2UR UR34, R22 ;  /* 0x00000000162272ca */ /* 0x000fe200000e0000 */
[----:B--2---:R-:W-:-:S02]  /*1050*/  IMAD R2, R5, R18, R12 ;  /* 0x0000001205027224 */ /* 0x004fc400078e020c */
[----:B---3--:R-:W-:Y:S02]  /*1060*/  IMAD R0, R7, R19, R0 ;  /* 0x0000001307007224 */ /* 0x008fe400078e0200 */
[----:B------:R-:W-:Y:S02]  /*1070*/  IMAD R3, R2, R17, R4 ;  /* 0x0000001102037224 */ /* 0x000fe400078e0204 */
[----:B------:R-:W-:-:S03]  /*1080*/  IMAD.MOV.U32 R4, RZ, RZ, 0x1 ;  /* 0x00000001ff047424 */ /* 0x000fc600078e00ff */
[----:B------:R-:W-:Y:S02]  /*1090*/  SEL R2, R3, R0, !P2 ;  /* 0x0000000003027207 */ /* 0x000fe40005000000 */
[----:B------:R-:W-:-:S03]  /*10a0*/  SEL R0, R0, R3, !P2 ;  /* 0x0000000300007207 */ /* 0x000fc60005000000 */
[----:B------:R1:W-:Y:S04]  /*10b0*/  STL [R1+0x40c], R2 ;  /* 0x00040c0201007387 */ /* 0x0003e80000100800 */
[----:B------:R1:W-:Y:S02]  /*10c0*/  STL [R1+0x408], R0 ;  /* 0x0004080001007387 */ /* 0x0003e40000100800 */
.L_x_9:
[----:B------:R-:W-:-:S08]  /*10d0*/  NOP ;  /* 0x0000000000007918 */ /* 0x000fd00000000000 */
[----:B------:R-:W2:Y:S02]  /*10e0*/  USETMAXREG.TRY_ALLOC.CTAPOOL UP0, 0xf0 ;  /* 0x000000f0000079c8 */ /* 0x000ea40008000600 */
[----:B--2---:R-:W-:-:S13]  /*10f0*/  PLOP3.LUT P0, PT, PT, PT, UP0, 0x80, 0x0 ;  /* 0x000000000000781c */ /* 0x004fda0003f0f008 */
[----:B------:R-:W-:Y:S05]  /*1100*/  @!P0 BRA `(.L_x_9) ;  /* 0xfffffffc00f08947 */ /* 0x000fea000383ffff */
[----:B------:R-:W-:Y:S01]  /*1110*/  ULDC.64 UR4, c[0x0][0x598] ;  /* 0x0001660000047ab9 */ /* 0x000fe20000000a00 */
[----:B------:R-:W-:Y:S01]  /*1120*/  ULDC.64 UR38, c[0x0][0x208] ;  /* 0x0000820000267ab9 */ /* 0x000fe20000000a00 */
[----:B------:R-:W-:-:S04]  /*1130*/  ISETP.NE.U32.AND P0, PT, RZ, UR4, PT ;  /* 0x00000004ff007c0c */ /* 0x000fc8000bf05070 */
[----:B------:R-:W-:-:S13]  /*1140*/  ISETP.NE.AND.EX P0, PT, RZ, UR5, PT, P0 ;  /* 0x00000005ff007c0c */ /* 0x000fda000bf05300 */
[----:B------:R-:W-:Y:S05]  /*1150*/  @!P0 BRA `(.L_x_12) ;  /* 0x0000000000208947 */ /* 0x000fea0003800000 */
[----:B-1----:R-:W1:Y:S02]  /*1160*/  LDC.64 R2, c[0x0][0x598] ;  /* 0x00016600ff027b82 */ /* 0x002e640000000a00 */
[----:B-1----:R-:W2:Y:S02]  /*1170*/  LDG.E.64 R2, desc[UR38][R2.64] ;  /* 0x0000002602027981 */ /* 0x002ea4000c1e1b00 */
[----:B--2---:R-:W-:-:S04]  /*1180*/  ISETP.NE.U32.AND P0, PT, R2, RZ, PT ;  /* 0x000000ff0200720c */ /* 0x004fc80003f05070 */
[----:B------:R-:W-:-:S13]  /*1190*/  ISETP.NE.AND.EX P0, PT, R3, RZ, PT, P0 ;  /* 0x000000ff0300720c */ /* 0x000fda0003f05300 */
[----:B------:R-:W-:Y:S05]  /*11a0*/  @!P0 BRA `(.L_x_12) ;  /* 0x00000000000c8947 */ /* 0x000fea0003800000 */
[----:B------:R-:W2:Y:S02]  /*11b0*/  LD.E R2, desc[UR38][R2.64] ;  /* 0x0000002602027980 */ /* 0x000ea4000c101900 */
[----:B--2---:R-:W-:Y:S01]  /*11c0*/  R2UR UR33, R2 ;  /* 0x00000000022172ca */ /* 0x004fe200000e0000 */
[----:B------:R-:W-:-:S14]  /*11d0*/  BRA `(.L_x_13) ;  /* 0x0000000000247947 */ /* 0x000fdc0003800000 */
.L_x_12:
[----:B------:R-:W-:Y:S02]  /*11e0*/  ULDC.64 UR4, c[0x0][0x588] ;  /* 0x0001620000047ab9 */ /* 0x000fe40000000a00 */
[----:B------:R-:W-:-:S04]  /*11f0*/  ISETP.NE.U32.AND P0, PT, RZ, UR4, PT ;  /* 0x00000004ff007c0c */ /* 0x000fc8000bf05070 */
[----:B------:R-:W-:-:S13]  /*1200*/  ISETP.NE.AND.EX P0, PT, RZ, UR5, PT, P0 ;  /* 0x00000005ff007c0c */ /* 0x000fda000bf05300 */
[----:B------:R-:W-:Y:S05]  /*1210*/  @!P0 BRA `(.L_x_14) ;  /* 0x0000000000108947 */ /* 0x000fea0003800000 */
[----:B-1----:R-:W1:Y:S02]  /*1220*/  LDC.64 R2, c[0x0][0x588] ;  /* 0x00016200ff027b82 */ /* 0x002e640000000a00 */
[----:B-1----:R-:W2:Y:S02]  /*1230*/  LDG.E R2, desc[UR38][R2.64] ;  /* 0x0000002602027981 */ /* 0x002ea4000c1e1900 */
[----:B--2---:R-:W-:Y:S01]  /*1240*/  R2UR UR33, R2 ;  /* 0x00000000022172ca */ /* 0x004fe200000e0000 */
[----:B------:R-:W-:-:S14]  /*1250*/  BRA `(.L_x_13) ;  /* 0x0000000000047947 */ /* 0x000fdc0003800000 */
.L_x_14:
[----:B------:R-:W-:-:S05]  /*1260*/  ULDC UR33, c[0x0][0x580] ;  /* 0x0001600000217ab9 */ /* 0x000fca0000000800 */
.L_x_13:
[----:B------:R-:W-:Y:S02]  /*1270*/  ULDC.64 UR4, c[0x0][0x5a0] ;  /* 0x0001680000047ab9 */ /* 0x000fe40000000a00 */
        /* <DEDUP_REMOVED lines=11> */
.L_x_15:
        /* <DEDUP_REMOVED lines=8> */
.L_x_17:
[----:B------:R-:W-:-:S05]  /*13b0*/  ULDC UR8, c[0x0][0x584] ;  /* 0x0001610000087ab9 */ /* 0x000fca0000000800 */
.L_x_16:
[----:B------:R-:W-:-:S13]  /*13c0*/  LOP3.LUT P0, RZ, R4, 0xff, RZ, 0xc0, !PT ;  /* 0x000000ff04ff7812 */ /* 0x000fda000780c0ff */
[----:B------:R-:W-:Y:S05]  /*13d0*/  @!P0 EXIT ;  /* 0x000000000000894d */ /* 0x000fea0003800000 */
[----:B------:R-:W2:Y:S01]  /*13e0*/  LDC.64 R10, c[0x0][0x5c8] ;  /* 0x00017200ff0a7b82 */ /* 0x000ea20000000a00 */
[----:B------:R-:W-:Y:S01]  /*13f0*/  ULDC UR4, c[0x0][0x28c] ;  /* 0x0000a30000047ab9 */ /* 0x000fe20000000800 */
[----:B------:R-:W-:Y:S02]  /*1400*/  ULOP3.LUT UR9, UR7, 0x1, URZ, 0xfc, !UPT ;  /* 0x0000000107097892 */ /* 0x000fe4000f8efc3f */
[----:B------:R-:W-:-:S04]  /*1410*/  UIADD3 UR4, UR4, 0x1f, URZ ;  /* 0x0000001f04047890 */ /* 0x000fc8000fffe03f */
[----:B------:R-:W-:-:S04]  /*1420*/  USHF.R.S32.HI UR5, URZ, 0x1f, UR4 ;  /* 0x0000001f3f057899 */ /* 0x000fc80008011404 */
[----:B------:R-:W-:-:S03]  /*1430*/  ULEA.HI UR5, UR5, UR4, URZ, 0x5 ;  /* 0x0000000405057291 */ /* 0x000fc6000f8f283f */
[----:B------:R-:W-:Y:S01]  /*1440*/  UMOV UR4, URZ ;  /* 0x0000003f00047c82 */ /* 0x000fe20008000000 */
[----:B------:R-:W-:-:S03]  /*1450*/  USHF.R.S32.HI UR10, URZ, 0x5, UR5 ;  /* 0x000000053f0a7899 */ /* 0x000fc60008011405 */
[----:B------:R-:W-:Y:S01]  /*1460*/  UMOV UR5, URZ ;  /* 0x0000003f00057c82 */ /* 0x000fe20008000000 */
[C-C-:B--2---:R-:W-:Y:S01]  /*1470*/  SHF.L.U64.HI R7, R10.reuse, 0x7, R11.reuse ;  /* 0x000000070a077819 */ /* 0x144fe2000001020b */
[C---:B------:R-:W-:Y:S01]  /*1480*/  IMAD.SHL.U32 R8, R10.reuse, 0x80, RZ ;  /* 0x000000800a087824 */ /* 0x040fe200078e00ff */
[C-C-:B------:R-:W-:Y:S01]  /*1490*/  SHF.L.U64.HI R4, R10.reuse, 0x3, R11.reuse ;  /* 0x000000030a047819 */ /* 0x140fe2000001020b */
[C---:B------:R-:W-:Y:S01]  /*14a0*/  IMAD.SHL.U32 R3, R10.reuse, 0x8, RZ ;  /* 0x000000080a037824 */ /* 0x040fe200078e00ff */
[C---:B------:R-:W-:Y:S01]  /*14b0*/  SHF.L.U64.HI R9, R10.reuse, 0x8, R11 ;  /* 0x000000080a097819 */ /* 0x040fe2000001020b */
[----:B------:R-:W-:-:S07]  /*14c0*/  IMAD.SHL.U32 R10, R10, 0x100, RZ ;  /* 0x000001000a0a7824 */ /* 0x000fce00078e00ff */
.L_x_46:
[----:B------:R-:W-:Y:S01]  /*14d0*/  STL [R1+0x3fc], RZ ;  /* 0x0003fcff01007387 */ /* 0x000fe20000100800 */
[----:B--2---:R-:W2:Y:S01]  /*14e0*/  S2UR UR16, SR_CgaCtaId ;  /* 0x00000000001079c3 */ /* 0x004ea20000008800 */
[----:B------:R-:W-:Y:S01]  /*14f0*/  UMOV UR15, 0x400 ;  /* 0x00000400000f7882 */ /* 0x000fe20000000000 */
[----:B------:R-:W-:Y:S01]  /*1500*/  UMOV UR6, URZ ;  /* 0x0000003f00067c82 */ /* 0x000fe20008000000 */
[----:B------:R-:W-:Y:S01]  /*1510*/  STL [R1+0x3f8], RZ ;  /* 0x0003f8ff01007387 */ /* 0x000fe20000100800 */
[----:B------:R-:W-:Y:S01]  /*1520*/  UMOV UR40, URZ ;  /* 0x0000003f00287c82 */ /* 0x000fe20008000000 */
[----:B------:R-:W-:Y:S01]  /*1530*/  UMOV UR12, URZ ;  /* 0x0000003f000c7c82 */ /* 0x000fe20008000000 */
[----:B------:R-:W-:Y:S01]  /*1540*/  UMOV UR37, UR5 ;  /* 0x0000000500257c82 */ /* 0x000fe20008000000 */
[----:B------:R-:W-:Y:S01]  /*1550*/  STL [R1+0x3f4], RZ ;  /* 0x0003f4ff01007387 */ /* 0x000fe20000100800 */
[----:B0-----:R-:W3:Y:S01]  /*1560*/  LDC R12, c[0x0][0x28c] ;  /* 0x0000a300ff0c7b82 */ /* 0x001ee20000000800 */
[----:B------:R-:W-:-:S02]  /*1570*/  CS2R R236, SRZ ;  /* 0x0000000000ec7805 */ /* 0x000fc4000001ff00 */
[----:B------:R-:W-:Y:S01]  /*1580*/  CS2R R234, SRZ ;  /* 0x0000000000ea7805 */ /* 0x000fe2000001ff00 */
[----:B------:R-:W-:Y:S01]  /*1590*/  STL [R1+0x3f0], RZ ;  /* 0x0003f0ff01007387 */ /* 0x000fe20000100800 */
[----:B------:R-:W-:Y:S02]  /*15a0*/  CS2R R232, SRZ ;  /* 0x0000000000e87805 */ /* 0x000fe4000001ff00 */
[----:B01----:R-:W-:Y:S02]  /*15b0*/  CS2R R22, SRZ ;  /* 0x0000000000167805 */ /* 0x003fe4000001ff00 */
[----:B------:R-:W-:Y:S01]  /*15c0*/  CS2R R20, SRZ ;  /* 0x0000000000147805 */ /* 0x000fe2000001ff00 */
[----:B------:R-:W-:Y:S01]  /*15d0*/  STL [R1+0x3ec], RZ ;  /* 0x0003ecff01007387 */ /* 0x000fe20000100800 */
[----:B------:R-:W-:Y:S02]  /*15e0*/  CS2R R18, SRZ ;  /* 0x0000000000127805 */ /* 0x000fe4000001ff00 */
[----:B------:R-:W-:-:S02]  /*15f0*/  CS2R R16, SRZ ;  /* 0x0000000000107805 */ /* 0x000fc4000001ff00 */
[----:B------:R-:W-:Y:S01]  /*1600*/  CS2R R14, SRZ ;  /* 0x00000000000e7805 */ /* 0x000fe2000001ff00 */
[----:B------:R-:W-:Y:S01]  /*1610*/  STL [R1+0x3e8], RZ ;  /* 0x0003e8ff01007387 */ /* 0x000fe20000100800 */
[----:B------:R-:W-:Y:S02]  /*1620*/  CS2R R216, SRZ ;  /* 0x0000000000d87805 */ /* 0x000fe4000001ff00 */
[----:B------:R-:W-:Y:S02]  /*1630*/  CS2R R218, SRZ ;  /* 0x0000000000da7805 */ /* 0x000fe4000001ff00 */
        /* <DEDUP_REMOVED lines=10> */
[----:B---3--:R-:W-:Y:S02]  /*16e0*/  ISETP.GE.AND P0, PT, R12, 0x1, PT ;  /* 0x000000010c00780c */ /* 0x008fe40003f06270 */
        /* <DEDUP_REMOVED lines=126> */
[----:B------:R-:W-:Y:S04]  /*1ed0*/  STL [R1+0x35c], RZ ;  /* 0x00035cff01007387 */ /* 0x000fe80000100800 */
        /* <DEDUP_REMOVED lines=127> */
[----:B------:R-:W-:Y:S01]  /*26d0*/  STL [R1+0x15c], RZ ;  /* 0x00015cff01007387 */ /* 0x000fe20000100800 */
[----:B------:R-:W0:Y:S03]  /*26e0*/  S2R R11, SR_TID.X ;  /* 0x00000000000b7919 */ /* 0x000e260000002100 */
        /* <DEDUP_REMOVED lines=8> */
[----:B0-----:R-:W-:-:S03]  /*2770*/  LOP3.LUT R11, R11, 0x80, RZ, 0xc0, !PT ;  /* 0x000000800b0b7812 */ /* 0x001fc600078ec0ff */
[----:B------:R-:W-:Y:S01]  /*2780*/  STL [R1+0x138], RZ ;  /* 0x000138ff01007387 */ /* 0x000fe20000100800 */
[----:B------:R-:W-:-:S03]  /*2790*/  SHF.R.U32.HI R11, RZ, 0x7, R11 ;  /* 0x00000007ff0b7819 */ /* 0x000fc6000001160b */
        /* <DEDUP_REMOVED lines=33> */
[----:B------:R-:W0:Y:S04]  /*29b0*/  SHFL.IDX PT, R11, R11, RZ, 0x1f ;  /* 0x00001fff0b0b7589 */ /* 0x000e2800000e0000 */
[----:B------:R3:W-:Y:S04]  /*29c0*/  STL [R1+0xb0], RZ ;  /* 0x0000b0ff01007387 */ /* 0x0007e80000100800 */
[----:B------:R3:W-:Y:S04]  /*29d0*/  STL [R1+0xac], RZ ;  /* 0x0000acff01007387 */ /* 0x0007e80000100800 */
[----:B------:R3:W-:Y:S04]  /*29e0*/  STL [R1+0xa8], RZ ;  /* 0x0000a8ff01007387 */ /* 0x0007e80000100800 */
[----:B------:R3:W-:Y:S04]  /*29f0*/  STL [R1+0xa4], RZ ;  /* 0x0000a4ff01007387 */ /* 0x0007e80000100800 */
[----:B------:R3:W-:Y:S04]  /*2a00*/  STL [R1+0xa0], RZ ;  /* 0x0000a0ff01007387 */ /* 0x0007e80000100800 */
[----:B------:R3:W-:Y:S01]  /*2a10*/  STL [R1+0x9c], RZ ;  /* 0x00009cff01007387 */ /* 0x0007e20000100800 */
[----:B0-----:R-:W-:Y:S01]  /*2a20*/  R2UR UR13, R11 ;  /* 0x000000000b0d72ca */ /* 0x001fe200000e0000 */
[----:B------:R-:W-:-:S02]  /*2a30*/  IMAD.U32 R11, RZ, RZ, UR4 ;  /* 0x00000004ff0b7e24 */ /* 0x000fc4000f8e00ff */
[----:B------:R3:W-:Y:S04]  /*2a40*/  STL [R1+0x98], RZ ;  /* 0x000098ff01007387 */ /* 0x0007e80000100800 */
[----:B------:R3:W-:Y:S04]  /*2a50*/  STL [R1+0x94], RZ ;  /* 0x000094ff01007387 */ /* 0x0007e80000100800 */
[----:B------:R3:W-:Y:S02]  /*2a60*/  STL [R1+0x90], RZ ;  /* 0x000090ff01007387 */ /* 0x0007e40000100800 */
[----:B------:R-:W-:-:S02]  /*2a70*/  ULEA.HI UR11, UR13, UR13, URZ, 0x1 ;  /* 0x0000000d0d0b7291 */ /* 0x000fc4000f8f083f */
[----:B------:R3:W-:Y:S02]  /*2a80*/  STL [R1+0x8c], RZ ;  /* 0x00008cff01007387 */ /* 0x0007e40000100800 */
[----:B------:R-:W-:Y:S02]  /*2a90*/  ULOP3.LUT UR14, UR11, 0x1ffffe, URZ, 0xc0, !UPT ;  /* 0x001ffffe0b0e7892 */ /* 0x000fe4000f8ec03f */
[----:B------:R3:W-:Y:S01]  /*2aa0*/  STL [R1+0x88], RZ ;  /* 0x000088ff01007387 */ /* 0x0007e20000100800 */
[----:B--2---:R-:W-:Y:S02]  /*2ab0*/  ULEA UR11, UR16, UR15, 0x18 ;  /* 0x0000000f100b7291 */ /* 0x004fe4000f8ec03f */
[----:B------:R-:W-:Y:S01]  /*2ac0*/  UIADD3 UR14, UR13, -UR14, URZ ;  /* 0x8000000e0d0e7290 */ /* 0x000fe2000fffe03f */
[----:B------:R3:W-:Y:S03]  /*2ad0*/  STL [R1+0x84], RZ ;  /* 0x000084ff01007387 */ /* 0x0007e60000100800 */
[----:B------:R-:W-:Y:S01]  /*2ae0*/  ULEA UR14, UR14, UR11, 0xb ;  /* 0x0000000b0e0e7291 */ /* 0x000fe2000f8e583f */
[----:B------:R3:W-:Y:S03]  /*2af0*/  STL [R1+0x80], RZ ;  /* 0x000080ff01007387 */ /* 0x0007e60000100800 */
[----:B------:R-:W-:Y:S01]  /*2b00*/  UIADD3 UR14, UR14, 0x180, URZ ;  /* 0x000001800e0e7890 */ /* 0x000fe2000fffe03f */
[----:B------:R3:W-:Y:S03]  /*2b10*/  STL [R1+0x40], RZ ;  /* 0x000040ff01007387 */ /* 0x0007e60000100800 */
[----:B------:R-:W-:Y:S01]  /*2b20*/  USHF.R.U32.HI UR14, URZ, 0x4, UR14 ;  /* 0x000000043f0e7899 */ /* 0x000fe2000801160e */
[----:B------:R3:W-:Y:S03]  /*2b30*/  STL [R1+0x44], RZ ;  /* 0x000044ff01007387 */ /* 0x0007e60000100800 */
[----:B------:R-:W-:Y:S01]  /*2b40*/  ULOP3.LUT UR32, UR14, 0x3fff, URZ, 0xc0, !UPT ;  /* 0x00003fff0e207892 */ /* 0x000fe2000f8ec03f */
[----:B------:R3:W-:Y:S04]  /*2b50*/  STL [R1+0x48], RZ ;  /* 0x000048ff01007387 */ /* 0x0007e80000100800 */
        /* <DEDUP_REMOVED lines=13> */
[----:B------:R3:W-:Y:S04]  /*2c30*/  STL [R1], RZ ;  /* 0x000000ff01007387 */ /* 0x0007e80000100800 */
        /* <DEDUP_REMOVED lines=14> */
[----:B------:R3:W-:Y:S01]  /*2d20*/  STL [R1+0x3c], RZ ;  /* 0x00003cff01007387 */ /* 0x0007e20000100800 */
[----:B----4-:R-:W-:Y:S05]  /*2d30*/  @!P0 BRA `(.L_x_18) ;  /* 0x0000003400f48947 */ /* 0x010fea0003800000 */
[----:B------:R-:W-:-:S06]  /*2d40*/  UISETP.NE.AND UP0, UPT, UR9, 0x3, UPT ;  /* 0x000000030900788c */ /* 0x000fcc000bf05270 */
[----:B------:R-:W-:-:S13]  /*2d50*/  PLOP3.LUT P1, PT, PT, PT, UP0, 0x80, 0x0 ;  /* 0x000000000000781c */ /* 0x000fda0003f2f008 */
[----:B------:R-:W-:Y:S05]  /*2d60*/  @!P1 BRA `(.L_x_19) ;  /* 0x0000000000049947 */ /* 0x000fea0003800000 */
[----:B------:R-:W-:Y:S01]  /*2d70*/  BPT.TRAP 0x1 ;  /* 0x000000040000795c */ /* 0x000fe20000300000 */
.L_x_19:
[----:B------:R-:W-:Y:S01]  /*2d80*/  ULEA UR12, UR5, UR11, 0x3 ;  /* 0x0000000b050c7291 */ /* 0x000fe2000f8e183f */
[----:B------:R-:W-:-:S05]  /*2d90*/  IMAD.U32 R11, RZ, RZ, UR4 ;  /* 0x00000004ff0b7e24 */ /* 0x000fca000f8e00ff */
[----:B------:R-:W-:-:S04]  /*2da0*/  SHF.L.U32 R11, R11, 0x1f, RZ ;  /* 0x0000001f0b0b7819 */ /* 0x000fc800000006ff */
[----:B------:R0:W2:Y:S01]  /*2db0*/  SYNCS.PHASECHK.TRANS64.TRYWAIT P0, [UR12], R11 ;  /* 0x0000000bff0075a7 */ /* 0x0000a2000800014c */
[----:B------:R-:W-:Y:S05]  /*2dc0*/  @!P1 BRA `(.L_x_20) ;  /* 0x0000000000049947 */ /* 0x000fea0003800000 */
[----:B------:R-:W-:Y:S01]  /*2dd0*/  BPT.TRAP 0x1 ;  /* 0x000000040000795c */ /* 0x000fe20000300000 */
.L_x_20:
[----:B------:R4:W-:Y:S01]  /*2de0*/  STL [R1+0x3fc], RZ ;  /* 0x0003fcff01007387 */ /* 0x0009e20000100800 */
[----:B------:R-:W-:Y:S01]  /*2df0*/  UMOV UR6, 0x1 ;  /* 0x0000000100067882 */ /* 0x000fe20000000000 */
[----:B--2---:R-:W-:Y:S05]  /*2e00*/  @P0 BRA `(.L_x_21) ;  /* 0x0000000000080947 */ /* 0x004fea0003800000 */
[----:B------:R-:W2:Y:S02]  /*2e10*/  SYNCS.PHASECHK.TRANS64.TRYWAIT P0, [UR12], R11 ;  /* 0x0000000bff0075a7 */ /* 0x000ea4000800014c */
[----:B--2---:R-:W-:Y:S05]  /*2e20*/  @!P0 BRA `(.L_x_22) ;  /* 0x0000027000008947 */ /* 0x004fea0003800000 */
.L_x_21:
[----:B------:R-:W-:Y:S01]  /*2e30*/  UIADD3 UR12, UR11, 0x27180, URZ ;  /* 0x000271800b0c7890 */ /* 0x000fe2000fffe03f */
[----:B------:R-:W-:Y:S01]  /*2e40*/  WARPGROUP.ARRIVE ;  /* 0x00000000000079c5 */ /* 0x000fe20000000000 */
[----:B------:R-:W-:Y:S01]  /*2e50*/  ULOP3.LUT UR13, UR32, 0x10000, URZ, 0xfc, !UPT ;  /* 0x00010000200d7892 */ /* 0x000fe2000f8efc3f */
[----:B------:R-:W-:Y:S01]  /*2e60*/  STL [R1+0x3f8], RZ ;  /* 0x0003f8ff01007387 */ /* 0x000fe20000100800 */
[----:B------:R-:W-:Y:S01]  /*2e70*/  USHF.R.U32.HI UR12, URZ, 0x4, UR12 ;  /* 0x000000043f0c7899 */ /* 0x000fe2000801160c */
[----:B------:R-:W-:Y:S01]  /*2e80*/  CS2R R236, SRZ ;  /* 0x0000000000ec7805 */ /* 0x000fe2000001ff00 */
[----:B------:R-:W-:Y:S01]  /*2e90*/  UMOV UR15, 0xc0000010 ;  /* 0xc0000010000f7882 */ /* 0x000fe20000000000 */
[----:B------:R-:W-:Y:S01]  /*2ea0*/  UMOV UR27, 0xc0000010 ;  /* 0xc0000010001b7882 */ /* 0x000fe20000000000 */
[----:B------:R-:W-:Y:S01]  /*2eb0*/  ULOP3.LUT UR12, UR12, 0x3fff, URZ, 0xc0, !UPT ;  /* 0x00003fff0c0c7892 */ /* 0x000fe2000f8ec03f */
[----:B------:R-:W-:Y:S01]  /*2ec0*/  STL [R1+0x3f4], RZ ;  /* 0x0003f4ff01007387 */ /* 0x000fe20000100800 */
[----:B------:R-:W-:Y:S01]  /*2ed0*/  UMOV UR31, 0xc0000010 ;  /* 0xc0000010001f7882 */ /* 0x000fe20000000000 */
[----:B------:R-:W-:Y:S01]  /*2ee0*/  UMOV UR19, 0xc0000010 ;  /* 0xc000001000137882 */ /* 0x000fe20000000000 */
[----:B------:R-:W-:Y:S01]  /*2ef0*/  ULOP3.LUT UR14, UR12, 0x10000, URZ, 0xfc, !UPT ;  /* 0x000100000c0e7892 */ /* 0x000fe2000f8efc3f */
[----:B------:R-:W-:Y:S01]  /*2f00*/  STL [R1+0x3f0], RZ ;  /* 0x0003f0ff01007387 */ /* 0x000fe20000100800 */
[----:B------:R-:W-:Y:S01]  /*2f10*/  UIMAD UR12, UR5, 0x300, UR13 ;  /* 0x00000300050c78a4 */ /* 0x000fe2000f8e020d */
[----:B------:R-:W-:Y:S01]  /*2f20*/  CS2R R234, SRZ ;  /* 0x0000000000ea7805 */ /* 0x000fe2000001ff00 */
[----:B------:R-:W-:Y:S01]  /*2f30*/  UIMAD UR14, UR5, 0x140, UR14 ;  /* 0x00000140050e78a4 */ /* 0x000fe2000f8e020e */
[----:B------:R-:W-:Y:S01]  /*2f40*/  STL [R1+0x3ec], RZ ;  /* 0x0003ecff01007387 */ /* 0x000fe20000100800 */
[----:B------:R-:W-:Y:S01]  /*2f50*/  UMOV UR13, 0xc0000010 ;  /* 0xc0000010000d7882 */ /* 0x000fe20000000000 */
[----:B------:R-:W-:Y:S01]  /*2f60*/  UMOV UR23, 0xc0000010 ;  /* 0xc000001000177882 */ /* 0x000fe20000000000 */
[----:B------:R-:W-:Y:S01]  /*2f70*/  UIADD3 UR26, UR14, 0x40, URZ ;  /* 0x000000400e1a7890 */ /* 0x000fe2000fffe03f */
[----:B------:R-:W-:Y:S01]  /*2f80*/  STL [R1+0x3e8], RZ ;  /* 0x0003e8ff01007387 */ /* 0x000fe20000100800 */
[----:B------:R-:W-:Y:S01]  /*2f90*/  UMOV UR24, UR12 ;  /* 0x0000000c00187c82 */ /* 0x000fe20008000000 */
[----:B------:R-:W-:Y:S01]  /*2fa0*/  UMOV UR25, UR13 ;  /* 0x0000000d00197c82 */ /* 0x000fe20008000000 */
[----:B------:R-:W-:-:S02]  /*2fb0*/  UIADD3 UR30, UR14, 0x80, URZ ;  /* 0x000000800e1e7890 */ /* 0x000fc4000fffe03f */
[----:B------:R-:W-:Y:S01]  /*2fc0*/  QGMMA.64x32x32.F32.E4M3.E4M3 R24, gdesc[UR12], RZ, !UPT, gsb0 ;  /* 0x006000000c1879f3 */ /* 0x000fe2000c0008ff */
[----:B------:R-:W-:Y:S01]  /*2fd0*/  UMOV UR28, UR12 ;  /* 0x0000000c001c7c82 */ /* 0x000fe20008000000 */
[----:B------:R-:W-:Y:S01]  /*2fe0*/  UMOV UR29, UR13 ;  /* 0x0000000d001d7c82 */ /* 0x000fe20008000000 */
[----:B------:R-:W-:Y:S01]  /*2ff0*/  UIADD3 UR18, UR14, 0xc0, URZ ;  /* 0x000000c00e127890 */ /* 0x000fe2000fffe03f */
[----:B------:R-:W-:Y:S01]  /*3000*/  STL [R1+0x3e4], RZ ;  /* 0x0003e4ff01007387 */ /* 0x000fe20000100800 */
        /* <DEDUP_REMOVED lines=8> */
[----:B------:R-:W-:-:S02]  /*3090*/  CS2R R232, SRZ ;  /* 0x0000000000e87805 */ /* 0x000fc4000001ff00 */
[----:B------:R-:W-:Y:S02]  /*30a0*/  CS2R R22, SRZ ;  /* 0x0000000000167805 */ /* 0x000fe4000001ff00 */
        /* <DEDUP_REMOVED lines=15> */
[----:B------:R-:W-:-:S02]  /*31a0*/  WARPGROUP.DEPBAR.LE gsb0, 0x0 ;  /* 0x00008000000079c5 */ /* 0x000fc40000010000 */
[----:B------:R-:W-:Y:S01]  /*31b0*/  WARPGROUP.ARRIVE ;  /* 0x00000000000079c5 */ /* 0x000fe20000000000 */
[----:B------:R-:W-:Y:S04]  /*31c0*/  STL [R1+0x3ac], RZ ;  /* 0x0003acff01007387 */ /* 0x000fe80000100800 */
[----:B------:R-:W-:Y:S01]  /*31d0*/  STL [R1+0x3a8], RZ ;  /* 0x0003a8ff01007387 */ /* 0x000fe20000100800 */
[----:B------:R-:W-:Y:S01]  /*31e0*/  QGMMA.64x32x32.F32.E4M3.E4M3 R200, gdesc[UR24], RZ, !UPT, gsb0 ;  /* 0x0060000018c879f3 */ /* 0x000fe2000c0008ff */
[----:B------:R-:W-:Y:S02]  /*31f0*/  ULDC UR24, c[0x0][0x50c] ;  /* 0x0001430000187ab9 */ /* 0x000fe40000000800 */
[----:B------:R-:W-:Y:S01]  /*3200*/  STL [R1+0x3a4], RZ ;  /* 0x0003a4ff01007387 */ /* 0x000fe20000100800 */
[----:B------:R-:W-:-:S03]  /*3210*/  UISETP.NE.AND UP0, UPT, UR24, 0x1, UPT ;  /* 0x000000011800788c */ /* 0x000fc6000bf05270 */
[----:B------:R-:W-:Y:S01]  /*3220*/  STL [R1+0x3a0], RZ ;  /* 0x0003a0ff01007387 */ /* 0x000fe20000100800 */
[----:B------:R-:W-:-:S03]  /*3230*/  USEL UR40, URZ, 0x1, UP0 ;  /* 0x000000013f287887 */ /* 0x000fc60008000000 */
[----:B------:R-:W-:Y:S03]  /*3240*/  STL [R1+0x39c], RZ ;  /* 0x00039cff01007387 */ /* 0x000fe60000100800 */
[----:B------:R-:W-:Y:S01]  /*3250*/  ISETP.NE.AND P0, PT, RZ, UR40, PT ;  /* 0x00000028ff007c0c */ /* 0x000fe2000bf05270 */
        /* <DEDUP_REMOVED lines=16> */
[----:B------:R-:W-:Y:S03]  /*3360*/  QGMMA.64x32x32.F32.E4M3.E4M3 R152, gdesc[UR28], RZ, !UPT, gsb0 ;  /* 0x006000001c9879f3 */ /* 0x000fe6000c0008ff */
        /* <DEDUP_REMOVED lines=40> */
[----:B------:R-:W-:Y:S01]  /*35f0*/  UMOV UR20, UR35 ;  /* 0x0000002300147c82 */ /* 0x000fe20008000000 */
[----:B------:R-:W-:Y:S01]  /*3600*/  UMOV UR21, 0xc0000010 ;  /* 0xc000001000157882 */ /* 0x000fe20000000000 */
[----:B------:R-:W-:Y:S01]  /*3610*/  UMOV UR16, UR20 ;  /* 0x0000001400107c82 */ /* 0x000fe20008000000 */
[----:B------:R-:W-:Y:S01]  /*3620*/  UMOV UR17, UR21 ;  /* 0x0000001500117c82 */ /* 0x000fe20008000000 */
[----:B------:R-:W-:Y:S01]  /*3630*/  STL [R1+0x2d8], RZ ;  /* 0x0002d8ff01007387 */ /* 0x000fe20000100800 */
[----:B------:R-:W-:Y:S01]  /*3640*/  UMOV UR28, UR20 ;  /* 0x00000014001c7c82 */ /* 0x000fe20008000000 */
[----:B------:R-:W-:Y:S01]  /*3650*/  UMOV UR29, UR21 ;  /* 0x00000015001d7c82 */ /* 0x000fe20008000000 */
[----:B------:R-:W-:Y:S01]  /*3660*/  UMOV UR24, UR20 ;  /* 0x0000001400187c82 */ /* 0x000fe20008000000 */
[----:B------:R-:W-:Y:S01]  /*3670*/  STL [R1+0x2d4], RZ ;  /* 0x0002d4ff01007387 */ /* 0x000fe20000100800 */
[----:B------:R-:W-:Y:S01]  /*3680*/  UMOV UR25, UR21 ;  /* 0x0000001500197c82 */ /* 0x000fe20008000000 */
[----:B------:R-:W-:-:S02]  /*3690*/  UMOV UR13, UR21 ;  /* 0x00000015000d7c82 */ /* 0x000fc40008000000 */
        /* <DEDUP_REMOVED lines=37> */
[----:B------:R-:W-:Y:S02]  /*38f0*/  UIADD3 UR16, UR12, 0x200, URZ ;  /* 0x000002000c107890 */ /* 0x000fe4000fffe03f */
[----:B------:R-:W-:Y:S01]  /*3900*/  STL [R1+0x254], RZ ;  /* 0x000254ff01007387 */ /* 0x000fe20000100800 */
[----:B------:R-:W-:-:S03]  /*3910*/  UMOV UR12, UR20 ;  /* 0x00000014000c7c82 */ /* 0x000fc60008000000 */
        /* <DEDUP_REMOVED lines=54> */
[----:B------:R-:W-:-:S03]  /*3c80*/  WARPGROUP.DEPBAR.LE gsb0, 0x0 ;  /* 0x00008000000079c5 */ /* 0x000fc60000010000 */
        /* <DEDUP_REMOVED lines=69> */
[----:B------:R-:W-:Y:S04]  /*40e0*/  STL.64 [R1+0x40], R24 ;  /* 0x0000401801007387 */ /* 0x000fe80000100a00 */
[----:B------:R-:W-:Y:S04]  /*40f0*/  STL.64 [R1+0x48], R26 ;  /* 0x0000481a01007387 */ /* 0x000fe80000100a00 */
[----:B------:R-:W-:Y:S04]  /*4100*/  STL.64 [R1+0x50], R28 ;  /* 0x0000501c01007387 */ /* 0x000fe80000100a00 */
[----:B------:R-:W-:Y:S04]  /*4110*/  STL.64 [R1+0x58], R30 ;  /* 0x0000581e01007387 */ /* 0x000fe80000100a00 */
[----:B------:R-:W-:Y:S04]  /*4120*/  STL.64 [R1+0x60], R32 ;  /* 0x0000602001007387 */ /* 0x000fe80000100a00 */
[----:B------:R-:W-:Y:S04]  /*4130*/  STL.64 [R1+0x68], R34 ;  /* 0x0000682201007387 */ /* 0x000fe80000100a00 */
[----:B------:R-:W-:Y:S04]  /*4140*/  STL.64 [R1+0x70], R36 ;  /* 0x0000702401007387 */ /* 0x000fe80000100a00 */
[----:B------:R5:W-:Y:S02]  /*4150*/  STL.64 [R1+0x78], R38 ;  /* 0x0000782601007387 */ /* 0x000be40000100a00 */
[----:B-----5:R-:W-:-:S06]  /*4160*/  WARPGROUP.ARRIVE ;  /* 0x00000000000079c5 */ /* 0x020fcc0000000000 */
[----:B------:R-:W-:Y:S01]  /*4170*/  QGMMA.64x32x32.F32.E4M3.E4M3 R24, gdesc[UR12], RZ, !UPT, gsb0 ;  /* 0x006000000c1879f3 */ /* 0x000fe2000c0008ff */
[----:B------:R-:W-:Y:S01]  /*4180*/  UMOV UR12, UR16 ;  /* 0x00000010000c7c82 */ /* 0x000fe20008000000 */
[----:B------:R-:W-:Y:S01]  /*4190*/  UMOV UR13, 0xc0000010 ;  /* 0xc0000010000d7882 */ /* 0x000fe20000000000 */
[----:B------:R-:W-:Y:S01]  /*41a0*/  UMOV UR24, UR12 ;  /* 0x0000000c00187c82 */ /* 0x000fe20008000000 */
[----:B------:R-:W-:Y:S01]  /*41b0*/  UMOV UR25, UR13 ;  /* 0x0000000d00197c82 */ /* 0x000fe20008000000 */
[----:B------:R-:W-:Y:S01]  /*41c0*/  UMOV UR28, UR12 ;  /* 0x0000000c001c7c82 */ /* 0x000fe20008000000 */
[----:B------:R-:W-:Y:S01]  /*41d0*/  UMOV UR29, UR13 ;  /* 0x0000000d001d7c82 */ /* 0x000fe20008000000 */
[----:B------:R-:W-:Y:S01]  /*41e0*/  UMOV UR16, UR12 ;  /* 0x0000000c00107c82 */ /* 0x000fe20008000000 */
[----:B------:R-:W-:Y:S01]  /*41f0*/  UMOV UR17, UR13 ;  /* 0x0000000d00117c82 */ /* 0x000fe20008000000 */
[----:B------:R-:W-:Y:S01]  /*4200*/  UMOV UR20, UR12 ;  /* 0x0000000c00147c82 */ /* 0x000fe20008000000 */
[----:B------:R-:W-:Y:S01]  /*4210*/  UMOV UR21, UR13 ;  /* 0x0000000d00157c82 */ /* 0x000fe20008000000 */
[----:B------:R-:W-:-:S02]  /*4220*/  WARPGROUP.DEPBAR.LE gsb0, 0x0 ;  /* 0x00008000000079c5 */ /* 0x000fc40000010000 */
[----:B------:R-:W-:Y:S01]  /*4230*/  WARPGROUP.ARRIVE ;  /* 0x00000000000079c5 */ /* 0x000fe20000000000 */
[----:B------:R-:W-:Y:S01]  /*4240*/  STL.64 [R1], R24 ;  /* 0x0000001801007387 */ /* 0x000fe20000100a00 */
[----:B------:R-:W-:Y:S02]  /*4250*/  IMAD.MOV.U32 R13, RZ, RZ, R37 ;  /* 0x000000ffff0d7224 */ /* 0x000fe400078e0025 */
[----:B--2---:R-:W-:Y:S01]  /*4260*/  IMAD.MOV.U32 R12, RZ, RZ, R38 ;  /* 0x000000ffff0c7224 */ /* 0x004fe200078e0026 */
[----:B------:R-:W-:Y:S01]  /*4270*/  STL.64 [R1+0x8], R26 ;  /* 0x0000081a01007387 */ /* 0x000fe20000100a00 */
[----:B------:R-:W-:Y:S01]  /*4280*/  QGMMA.64x32x32.F32.E4M3.E4M3 R216, gdesc[UR12], RZ, !UPT, gsb0 ;  /* 0x006000000cd879f3 */ /* 0x000fe2000c0008ff */
[----:B0-----:R-:W-:Y:S02]  /*4290*/  IMAD.MOV.U32 R11, RZ, RZ, R39 ;  /* 0x000000ffff0b7224 */ /* 0x001fe400078e0027 */
[----:B------:R-:W-:Y:S04]  /*42a0*/  STL.64 [R1+0x10], R28 ;  /* 0x0000101c01007387 */ /* 0x000fe80000100a00 */
[----:B------:R-:W-:Y:S04]  /*42b0*/  STL.64 [R1+0x18], R30 ;  /* 0x0000181e01007387 */ /* 0x000fe80000100a00 */
[----:B------:R-:W-:Y:S04]  /*42c0*/  STL.64 [R1+0x20], R32 ;  /* 0x0000202001007387 */ /* 0x000fe80000100a00 */
[----:B------:R-:W-:Y:S04]  /*42d0*/  STL.64 [R1+0x28], R34 ;  /* 0x0000282201007387 */ /* 0x000fe80000100a00 */
[----:B------:R-:W-:Y:S04]  /*42e0*/  STL.64 [R1+0x30], R36 ;  /* 0x0000302401007387 */ /* 0x000fe80000100a00 */
[----:B------:R0:W-:Y:S01]  /*42f0*/  STL.64 [R1+0x38], R38 ;  /* 0x0000382601007387 */ /* 0x0001e20000100a00 */
[----:B------:R-:W-:-:S02]  /*4300*/  WARPGROUP.DEPBAR.LE gsb0, 0x0 ;  /* 0x00008000000079c5 */ /* 0x000fc40000010000 */
[----:B------:R-:W-:-:S06]  /*4310*/  WARPGROUP.ARRIVE ;  /* 0x00000000000079c5 */ /* 0x000fcc0000000000 */
[----:B------:R-:W-:Y:S03]  /*4320*/  QGMMA.64x32x32.F32.E4M3.E4M3 R168, gdesc[UR24], RZ, !UPT, gsb0 ;  /* 0x0060000018a879f3 */ /* 0x000fe6000c0008ff */
[----:B------:R-:W-:Y:S02]  /*4330*/  WARPGROUP.DEPBAR.LE gsb0, 0x0 ;  /* 0x00008000000079c5 */ /* 0x000fe40000010000 */
[----:B------:R-:W-:-:S06]  /*4340*/  WARPGROUP.ARRIVE ;  /* 0x00000000000079c5 */ /* 0x000fcc0000000000 */
[----:B------:R-:W-:Y:S03]  /*4350*/  QGMMA.64x32x32.F32.E4M3.E4M3 R120, gdesc[UR28], RZ, !UPT, gsb0 ;  /* 0x006000001c7879f3 */ /* 0x000fe6000c0008ff */
[----:B------:R-:W-:Y:S02]  /*4360*/  WARPGROUP.DEPBAR.LE gsb0, 0x0 ;  /* 0x00008000000079c5 */ /* 0x000fe40000010000 */
[----:B------:R-:W-:-:S06]  /*4370*/  WARPGROUP.ARRIVE ;  /* 0x00000000000079c5 */ /* 0x000fcc0000000000 */
[----:B------:R-:W-:Y:S03]  /*4380*/  QGMMA.64x32x32.F32.E4M3.E4M3 R72, gdesc[UR16], RZ, !UPT, gsb0 ;  /* 0x00600000104879f3 */ /* 0x000fe6000c0008ff */
[----:B------:R-:W-:Y:S02]  /*4390*/  WARPGROUP.DEPBAR.LE gsb0, 0x0 ;  /* 0x00008000000079c5 */ /* 0x000fe40000010000 */
[----:B0-----:R-:W-:-:S06]  /*43a0*/  WARPGROUP.ARRIVE ;  /* 0x00000000000079c5 */ /* 0x001fcc0000000000 */
[----:B------:R-:W-:Y:S03]  /*43b0*/  QGMMA.64x32x32.F32.E4M3.E4M3 R24, gdesc[UR20], RZ, !UPT, gsb0 ;  /* 0x00600000141879f3 */ /* 0x000fe6000c0008ff */
[----:B------:R-:W-:Y:S02]  /*43c0*/  WARPGROUP.DEPBAR.LE gsb0, 0x0 ;  /* 0x00008000000079c5 */ /* 0x000fe40000010000 */
[----:B------:R-:W-:Y:S05]  /*43d0*/  @!P0 BRA `(.L_x_23) ;  /* 0x0000002000308947 */ /* 0x000fea0003800000 */
[----:B------:R-:W2:Y:S04]  /*43e0*/  LDL R14, [R1+0x40] ;  /* 0x00004000010e7983 */ /* 0x000ea80000100800 */
[----:B------:R-:W3:Y:S04]  /*43f0*/  LDL R15, [R1+0x44] ;  /* 0x00004400010f7983 */ /* 0x000ee80000100800 */
[----:B------:R-:W4:Y:S04]  /*4400*/  LDL R16, [R1+0x48] ;  /* 0x0000480001107983 */ /* 0x000f280000100800 */
        /* <DEDUP_REMOVED lines=11> */
[----:B------:R0:W-:Y:S04]  /*44c0*/  STL [R1+0x458], R35 ;  /* 0x0004582301007387 */ /* 0x0001e80000100800 */
[----:B0-----:R-:W4:Y:S04]  /*44d0*/  LDL R35, [R1+0x78] ;  /* 0x0000780001237983 */ /* 0x001f280000100800 */
[----:B------:R0:W-:Y:S04]  /*44e0*/  STL [R1+0x454], R36 ;  /* 0x0004542401007387 */ /* 0x0001e80000100800 */
[----:B0-----:R-:W4:Y:S04]  /*44f0*/  LDL R36, [R1+0x7c] ;  /* 0x00007c0001247983 */ /* 0x001f280000100800 */
[----:B------:R0:W-:Y:S04]  /*4500*/  STL [R1+0x450], R37 ;  /* 0x0004502501007387 */ /* 0x0001e80000100800 */
[----:B0-----:R-:W4:Y:S04]  /*4510*/  LDL R37, [R1] ;  /* 0x0000000001257983 */ /* 0x001f280000100800 */
[----:B------:R0:W-:Y:S04]  /*4520*/  STL [R1+0x44c], R38 ;  /* 0x00044c2601007387 */ /* 0x0001e80000100800 */
[----:B0-----:R-:W4:Y:S04]  /*4530*/  LDL R38, [R1+0x4] ;  /* 0x0000040001267983 */ /* 0x001f280000100800 */
        /* <DEDUP_REMOVED lines=19> */
[----:B-1----:R-:W4:Y:S04]  /*4670*/  LDL R2, [R1+0x2c] ;  /* 0x00002c0001027983 */ /* 0x002f280000100800 */
[----:B------:R0:W-:Y:S04]  /*4680*/  STL [R1+0x420], R0 ;  /* 0x0004200001007387 */ /* 0x0001e80000100800 */
[----:B0-----:R-:W4:Y:S01]  /*4690*/  LDL R0, [R1+0x30] ;  /* 0x0000300001007983 */ /* 0x001f220000100800 */
[----:B------:R-:W-:-:S01]  /*46a0*/  FADD R13, RZ, R13 ;  /* 0x0000000dff0d7221 */ /* 0x000fc20000000000 */
[----:B------:R-:W-:Y:S01]  /*46b0*/  UMOV UR6, URZ ;  /* 0x0000003f00067c82 */ /* 0x000fe20008000000 */
[----:B--2---:R-:W-:-:S01]  /*46c0*/  FADD R14, RZ, R14 ;  /* 0x0000000eff0e7221 */ /* 0x004fc20000000000 */
[----:B---3--:R-:W-:Y:S01]  /*46d0*/  FADD R15, RZ, R15 ;  /* 0x0000000fff0f7221 */ /* 0x008fe20000000000 */
[----:B----4-:R-:W-:-:S01]  /*46e0*/  FADD R16, RZ, R16 ;  /* 0x00000010ff107221 */ /* 0x010fc20000000000 */
[----:B------:R-:W-:Y:S01]  /*46f0*/  FADD R17, RZ, R17 ;  /* 0x00000011ff117221 */ /* 0x000fe20000000000 */
[----:B------:R-:W-:-:S01]  /*4700*/  FADD R18, RZ, R18 ;  /* 0x00000012ff127221 */ /* 0x000fc20000000000 */
        /* <DEDUP_REMOVED lines=9> */
[----:B------:R-:W-:-:S02]  /*47a0*/  FADD R236, RZ, R35 ;  /* 0x00000023ffec7221 */ /* 0x000fc40000000000 */
[----:B------:R-:W2:Y:S01]  /*47b0*/  LDL.LU R35, [R1+0x458] ;  /* 0x0004580001237983 */ /* 0x000ea20000300800 */
[----:B------:R-:W-:-:S03]  /*47c0*/  FADD R237, RZ, R36 ;  /* 0x00000024ffed7221 */ /* 0x000fc60000000000 */
[----:B------:R-:W3:Y:S01]  /*47d0*/  LDL.LU R36, [R1+0x454] ;  /* 0x0004540001247983 */ /* 0x000ee20000300800 */
[----:B------:R-:W-:-:S05]  /*47e0*/  FADD R37, RZ, R37 ;  /* 0x00000025ff257221 */ /* 0x000fca0000000000 */
[----:B------:R0:W-:Y:S01]  /*47f0*/  STL [R1+0x80], R37 ;  /* 0x0000802501007387 */ /* 0x0001e20000100800 */
[----:B------:R-:W-:-:S03]  /*4800*/  FADD R38, RZ, R38 ;  /* 0x00000026ff267221 */ /* 0x000fc60000000000 */
[----:B0-----:R-:W4:Y:S04]  /*4810*/  LDL.LU R37, [R1+0x450] ;  /* 0x0004500001257983 */ /* 0x001f280000300800 */
        /* <DEDUP_REMOVED lines=8> */
[----:B0-----:R0:W5:Y:S04]  /*48a0*/  LDL.LU R10, [R1+0x444] ;  /* 0x00044400010a7983 */ /* 0x0011680000300800 */
[----:B------:R1:W-:Y:S01]  /*48b0*/  STL [R1+0x90], R9 ;  /* 0x0000900901007387 */ /* 0x0003e20000100800 */
[----:B------:R-:W-:-:S03]  /*48c0*/  FADD R8, RZ, R8 ;  /* 0x00000008ff087221 */ /* 0x000fc60000000000 */
[----:B-1----:R0:W5:Y:S04]  /*48d0*/  LDL.LU R9, [R1+0x440] ;  /* 0x0004400001097983 */ /* 0x0021680000300800 */
        /* <DEDUP_REMOVED lines=21> */
[----:B------:R1:W-:Y:S04]  /*4a30*/  STL [R1+0xb0], R0 ;  /* 0x0000b00001007387 */ /* 0x0003e80000100800 */
[----:B-1----:R0:W5:Y:S04]  /*4a40*/  LDL.LU R0, [R1+0x420] ;  /* 0x0004200001007983 */ /* 0x0021680000300800 */
[----:B------:R1:W-:Y:S02]  /*4a50*/  STL [R1+0xb4], R13 ;  /* 0x0000b40d01007387 */ /* 0x0003e40000100800 */
[----:B-1----:R-:W-:-:S01]  /*4a60*/  FADD R13, RZ, R12 ;  /* 0x0000000cff0d7221 */ /* 0x002fc20000000000 */
[----:B------:R-:W-:Y:S01]  /*4a70*/  FADD R12, RZ, R11 ;  /* 0x0000000bff0c7221 */ /* 0x000fe20000000000 */
[----:B------:R-:W-:-:S03]  /*4a80*/  FADD R11, RZ, R216 ;  /* 0x000000d8ff0b7221 */ /* 0x000fc60000000000 */
[----:B------:R1:W-:Y:S04]  /*4a90*/  STL [R1+0xb8], R13 ;  /* 0x0000b80d01007387 */ /* 0x0003e80000100800 */
[----:B------:R0:W-:Y:S04]  /*4aa0*/  STL [R1+0xbc], R12 ;  /* 0x0000bc0c01007387 */ /* 0x0001e80000100800 */
[----:B------:R0:W-:Y:S01]  /*4ab0*/  STL [R1+0xc0], R11 ;  /* 0x0000c00b01007387 */ /* 0x0001e20000100800 */
[----:B-1----:R-:W-:-:S01]  /*4ac0*/  FADD R13, RZ, R217 ;  /* 0x000000d9ff0d7221 */ /* 0x002fc20000000000 */
[----:B0-----:R-:W-:-:S04]  /*4ad0*/  FADD R12, RZ, R218 ;  /* 0x000000daff0c7221 */ /* 0x001fc80000000000 */
[----:B------:R0:W-:Y:S01]  /*4ae0*/  STL [R1+0xc4], R13 ;  /* 0x0000c40d01007387 */ /* 0x0001e20000100800 */
[----:B------:R-:W-:-:S03]  /*4af0*/  FADD R11, RZ, R219 ;  /* 0x000000dbff0b7221 */ /* 0x000fc60000000000 */
[----:B------:R1:W-:Y:S04]  /*4b00*/  STL [R1+0xc8], R12 ;  /* 0x0000c80c01007387 */ /* 0x0003e80000100800 */
[----:B------:R1:W-:Y:S01]  /*4b10*/  STL [R1+0xcc], R11 ;  /* 0x0000cc0b01007387 */ /* 0x0003e20000100800 */
[----:B0-----:R-:W-:-:S01]  /*4b20*/  FADD R13, RZ, R220 ;  /* 0x000000dcff0d7221 */ /* 0x001fc20000000000 */
[----:B-1----:R-:W-:-:S04]  /*4b30*/  FADD R12, RZ, R221 ;  /* 0x000000ddff0c7221 */ /* 0x002fc80000000000 */
        /* <DEDUP_REMOVED lines=13> */
[----:B--2---:R-:W-:-:S03]  /*4c10*/  FADD R11, RZ, R228 ;  /* 0x000000e4ff0b7221 */ /* 0x004fc60000000000 */
        /* <DEDUP_REMOVED lines=383> */
[----:B---3--:R-:W-:-:S03]  /*6410*/  FADD R11, RZ, R36 ;  /* 0x00000024ff0b7221 */ /* 0x008fc60000000000 */
[----:B------:R0:W-:Y:S04]  /*6420*/  STL [R1+0x3ec], R12 ;  /* 0x0003ec0c01007387 */ /* 0x0001e80000100800 */
[----:B------:R1:W-:Y:S01]  /*6430*/  STL [R1+0x3f0], R11 ;  /* 0x0003f00b01007387 */ /* 0x0003e20000100800 */
[----:B----4-:R-:W-:-:S01]  /*6440*/  FADD R13, RZ, R37 ;  /* 0x00000025ff0d7221 */ /* 0x010fc20000000000 */
[----:B0-----:R-:W-:-:S04]  /*6450*/  FADD R12, RZ, R38 ;  /* 0x00000026ff0c7221 */ /* 0x001fc80000000000 */
[----:B------:R0:W-:Y:S01]  /*6460*/  STL [R1+0x3f4], R13 ;  /* 0x0003f40d01007387 */ /* 0x0001e20000100800 */
[----:B-1----:R-:W-:-:S03]  /*6470*/  FADD R11, RZ, R39 ;  /* 0x00000027ff0b7221 */ /* 0x002fc60000000000 */
[----:B------:R0:W-:Y:S04]  /*6480*/  STL [R1+0x3f8], R12 ;  /* 0x0003f80c01007387 */ /* 0x0001e80000100800 */
[----:B------:R0:W-:Y:S02]  /*6490*/  STL [R1+0x3fc], R11 ;  /* 0x0003fc0b01007387 */ /* 0x0001e40000100800 */
.L_x_23:
[----:B------:R-:W-:-:S04]  /*64a0*/  UIADD3 UR37, UR5, 0x1, URZ ;  /* 0x0000000105257890 */ /* 0x000fc8000fffe03f */
[----:B------:R-:W-:-:S04]  /*64b0*/  UISETP.NE.AND UP0, UPT, UR37, 0xd, UPT ;  /* 0x0000000d2500788c */ /* 0x000fc8000bf05270 */
[----:B------:R-:W-:Y:S02]  /*64c0*/  USEL UR12, URZ, 0x1, UP0 ;  /* 0x000000013f0c7887 */ /* 0x000fe40008000000 */
[----:B------:R-:W-:Y:S02]  /*64d0*/  USEL UR37, UR37, URZ, UP0 ;  /* 0x0000003f25257287 */ /* 0x000fe40008000000 */
[----:B------:R-:W-:-:S06]  /*64e0*/  ULOP3.LUT UR12, UR4, UR12, URZ, 0x3c, !UPT ;  /* 0x0000000c040c7292 */ /* 0x000fcc000f8e3c3f */
[----:B0-----:R-:W-:Y:S01]  /*64f0*/  IMAD.U32 R11, RZ, RZ, UR12 ;  /* 0x0000000cff0b7e24 */ /* 0x001fe2000f8e00ff */
[----:B------:R-:W-:-:S06]  /*6500*/  UMOV UR12, 0x1 ;  /* 0x00000001000c7882 */ /* 0x000fcc0000000000 */
.L_x_18:
[----:B------:R-:W-:-:S04]  /*6510*/  UISETP.LT.AND UP0, UPT, UR10, 0x1, UPT ;  /* 0x000000010a00788c */ /* 0x000fc8000bf01270 */
[----:B------:R-:W-:-:S04]  /*6520*/  USEL UR13, UR10, 0x1, UP0 ;  /* 0x000000010a0d7887 */ /* 0x000fc80008000000 */
[----:B------:R-:W-:-:S04]  /*6530*/  UIADD3 UR13, UR10, -UR13, URZ ;  /* 0x8000000d0a0d7290 */ /* 0x000fc8000fffe03f */
[----:B------:R-:W-:-:S06]  /*6540*/  UISETP.GE.AND UP0, UPT, UR13, 0x1, UPT ;  /* 0x000000010d00788c */ /* 0x000fcc000bf06270 */
[----:B------:R-:W-:-:S13]  /*6550*/  PLOP3.LUT P0, PT, PT, PT, UP0, 0x80, 0x0 ;  /* 0x000000000000781c */ /* 0x000fda0003f0f008 */
[----:B------:R-:W-:Y:S05]  /*6560*/  @!P0 BRA `(.L_x_24) ;  /* 0x0000003c00a08947 */ /* 0x000fea0003800000 */
[----:B------:R-:W-:Y:S01]  /*6570*/  IMAD.U32 R12, RZ, RZ, UR13 ;  /* 0x0000000dff0c7e24 */ /* 0x000fe2000f8e00ff */
[----:B------:R-:W-:Y:S01]  /*6580*/  UMOV UR36, UR5 ;  /* 0x0000000500247c82 */ /* 0x000fe20008000000 */
[----:B------:R-:W-:-:S05]  /*6590*/  ULDC UR35, c[0x0][0x50c] ;  /* 0x0001430000237ab9 */ /* 0x000fca0000000800 */
.L_x_32:
[----:B------:R-:W-:-:S06]  /*65a0*/  UISETP.NE.AND UP0, UPT, UR9, 0x3, UPT ;  /* 0x000000030900788c */ /* 0x000fcc000bf05270 */
[----:B------:R-:W-:-:S13]  /*65b0*/  PLOP3.LUT P1, PT, PT, PT, UP0, 0x80, 0x0 ;  /* 0x000000000000781c */ /* 0x000fda0003f2f008 */
[----:B------:R-:W-:Y:S05]  /*65c0*/  @!P1 BRA `(.L_x_25) ;  /* 0x0000000000049947 */ /* 0x000fea0003800000 */
[----:B------:R-:W-:Y:S01]  /*65d0*/  BPT.TRAP 0x1 ;  /* 0x000000040000795c */ /* 0x000fe20000300000 */
.L_x_25:
[----:B------:R-:W0:Y:S01]  /*65e0*/  S2UR UR13, SR_CgaCtaId ;  /* 0x00000000000d79c3 */ /* 0x000e220000008800 */
[----:B------:R-:W-:Y:S01]  /*65f0*/  UMOV UR11, 0x400 ;  /* 0x00000400000b7882 */ /* 0x000fe20000000000 */
[----:B------:R-:W-:Y:S01]  /*6600*/  SHF.L.U32 R13, R11, 0x1f, RZ ;  /* 0x0000001f0b0d7819 */ /* 0x000fe200000006ff */
[----:B0-----:R-:W-:-:S04]  /*6610*/  ULEA UR11, UR13, UR11, 0x18 ;  /* 0x0000000b0d0b7291 */ /* 0x001fc8000f8ec03f */
[----:B------:R-:W-:-:S09]  /*6620*/  ULEA UR13, UR37, UR11, 0x3 ;  /* 0x0000000b250d7291 */ /* 0x000fd2000f8e183f */
[----:B------:R0:W2:Y:S01]  /*6630*/  SYNCS.PHASECHK.TRANS64.TRYWAIT P0, [UR13], R13 ;  /* 0x0000000dff0075a7 */ /* 0x0000a2000800014d */
[----:B------:R-:W-:Y:S05]  /*6640*/  @!P1 BRA `(.L_x_26) ;  /* 0x0000000000049947 */ /* 0x000fea0003800000 */
[----:B------:R-:W-:Y:S01]  /*6650*/  BPT.TRAP 0x1 ;  /* 0x000000040000795c */ /* 0x000fe20000300000 */
.L_x_26:
[----:B--2---:R-:W-:Y:S05]  /*6660*/  @P0 BRA `(.L_x_27) ;  /* 0x0000000000080947 */ /* 0x004fea0003800000 */
[----:B------:R-:W2:Y:S02]  /*6670*/  SYNCS.PHASECHK.TRANS64.TRYWAIT P0, [UR13], R13 ;  /* 0x0000000dff0075a7 */ /* 0x000ea4000800014d */
[----:B--2---:R-:W-:Y:S05]  /*6680*/  @!P0 BRA `(.L_x_28) ;  /* 0x0000023800008947 */ /* 0x004fea0003800000 */
.L_x_27:
[----:B------:R-:W-:Y:S04]  /*6690*/  STL.64 [R1+0x498], R38 ;  /* 0x0004982601007387 */ /* 0x000fe80000100a00 */
[----:B------:R-:W-:Y:S04]  /*66a0*/  STL.64 [R1+0x490], R36 ;  /* 0x0004902401007387 */ /* 0x000fe80000100a00 */
[----:B------:R-:W-:Y:S04]  /*66b0*/  STL.64 [R1+0x488], R34 ;  /* 0x0004882201007387 */ /* 0x000fe80000100a00 */
[----:B------:R-:W-:Y:S04]  /*66c0*/  STL.64 [R1+0x480], R32 ;  /* 0x0004802001007387 */ /* 0x000fe80000100a00 */
[----:B------:R-:W-:Y:S04]  /*66d0*/  STL.64 [R1+0x478], R30 ;  /* 0x0004781e01007387 */ /* 0x000fe80000100a00 */
[----:B------:R-:W-:Y:S04]  /*66e0*/  STL.64 [R1+0x470], R28 ;  /* 0x0004701c01007387 */ /* 0x000fe80000100a00 */
[----:B------:R-:W-:Y:S04]  /*66f0*/  STL.64 [R1+0x468], R26 ;  /* 0x0004681a01007387 */ /* 0x000fe80000100a00 */
[----:B------:R2:W-:Y:S04]  /*6700*/  STL.64 [R1+0x460], R24 ;  /* 0x0004601801007387 */ /* 0x0005e80000100a00 */
[----:B--2---:R-:W2:Y:S04]  /*6710*/  LDL.LU.64 R24, [R1+0x40] ;  /* 0x0000400001187983 */ /* 0x004ea80000300a00 */
[----:B------:R-:W2:Y:S04]  /*6720*/  LDL.LU.64 R26, [R1+0x48] ;  /* 0x00004800011a7983 */ /* 0x000ea80000300a00 */
[----:B------:R-:W2:Y:S04]  /*6730*/  LDL.LU.64 R28, [R1+0x50] ;  /* 0x00005000011c7983 */ /* 0x000ea80000300a00 */
[----:B------:R-:W2:Y:S04]  /*6740*/  LDL.LU.64 R30, [R1+0x58] ;  /* 0x00005800011e7983 */ /* 0x000ea80000300a00 */
[----:B------:R-:W2:Y:S04]  /*6750*/  LDL.LU.64 R32, [R1+0x60] ;  /* 0x0000600001207983 */ /* 0x000ea80000300a00 */
[----:B------:R-:W2:Y:S04]  /*6760*/  LDL.LU.64 R34, [R1+0x68] ;  /* 0x0000680001227983 */ /* 0x000ea80000300a00 */
[----:B------:R-:W2:Y:S04]  /*6770*/  LDL.LU.64 R36, [R1+0x70] ;  /* 0x0000700001247983 */ /* 0x000ea80000300a00 */
[----:B------:R-:W2:Y:S01]  /*6780*/  LDL.LU.64 R38, [R1+0x78] ;  /* 0x0000780001267983 */ /* 0x000ea20000300a00 */
[----:B------:R-:W-:-:S02]  /*6790*/  UIADD3 UR13, UR11, 0x27180, URZ ;  /* 0x000271800b0d7890 */ /* 0x000fc4000fffe03f */
[----:B------:R-:W-:Y:S01]  /*67a0*/  UISETP.NE.AND UP0, UPT, UR40, URZ, UPT ;  /* 0x0000003f2800728c */ /* 0x000fe2000bf05270 */
[----:B------:R-:W-:Y:S01]  /*67b0*/  STL.64 [R1+0x458], R18 ;  /* 0x0004581201007387 */ /* 0x000fe20000100a00 */
[----:B------:R-:W-:Y:S02]  /*67c0*/  USHF.R.U32.HI UR13, URZ, 0x4, UR13 ;  /* 0x000000043f0d7899 */ /* 0x000fe4000801160d */
[----:B------:R-:W-:Y:S01]  /*67d0*/  USEL UR12, UR12, URZ, !UP0 ;  /* 0x0000003f0c0c7287 */ /* 0x000fe2000c000000 */
[----:B------:R-:W-:Y:S01]  /*67e0*/  STL.64 [R1+0x450], R16 ;  /* 0x0004501001007387 */ /* 0x000fe20000100a00 */
[----:B------:R-:W-:Y:S02]  /*67f0*/  ULOP3.LUT UR13, UR13, 0x3fff, URZ, 0xc0, !UPT ;  /* 0x00003fff0d0d7892 */ /* 0x000fe4000f8ec03f */
[----:B------:R-:W-:Y:S01]  /*6800*/  ULOP3.LUT UR24, UR32, 0x10000, URZ, 0xfc, !UPT ;  /* 0x0001000020187892 */ /* 0x000fe2000f8efc3f */
[----:B------:R-:W-:Y:S01]  /*6810*/  STL.64 [R1+0x448], R14 ;  /* 0x0004480e01007387 */ /* 0x000fe20000100a00 */
[----:B------:R-:W-:-:S02]  /*6820*/  ULOP3.LUT UR13, UR13, 0x10000, URZ, 0xfc, !UPT ;  /* 0x000100000d0d7892 */ /* 0x000fc4000f8efc3f */
[----:B------:R-:W-:Y:S01]  /*6830*/  UISETP.NE.U32.AND UP0, UPT, UR12, URZ, UPT ;  /* 0x0000003f0c00728c */ /* 0x000fe2000bf05070 */
[----:B------:R-:W-:Y:S01]  /*6840*/  STL [R1+0x440], R12 ;  /* 0x0004400c01007387 */ /* 0x000fe20000100800 */
[----:B------:R-:W-:Y:S02]  /*6850*/  UIMAD UR24, UR37, 0x300, UR24 ;  /* 0x00000300251878a4 */ /* 0x000fe4000f8e0218 */
[----:B------:R-:W-:Y:S01]  /*6860*/  UIMAD UR26, UR37, 0x140, UR13 ;  /* 0x00000140251a78a4 */ /* 0x000fe2000f8e020d */
[----:B-----5:R-:W-:Y:S01]  /*6870*/  STL.64 [R1+0x438], R10 ;  /* 0x0004380a01007387 */ /* 0x020fe20000100a00 */
[----:B------:R-:W-:Y:S01]  /*6880*/  UMOV UR25, 0xc0000010 ;  /* 0xc000001000197882 */ /* 0x000fe20000000000 */
[----:B------:R-:W-:Y:S01]  /*6890*/  UMOV UR27, 0xc0000010 ;  /* 0xc0000010001b7882 */ /* 0x000fe20000000000 */
[----:B------:R-:W-:Y:S01]  /*68a0*/  UIADD3 UR22, UR26, 0x40, URZ ;  /* 0x000000401a167890 */ /* 0x000fe2000fffe03f */
[----:B------:R-:W-:Y:S01]  /*68b0*/  STL.64 [R1+0x430], R8 ;  /* 0x0004300801007387 */ /* 0x000fe20000100a00 */
[----:B------:R-:W-:Y:S01]  /*68c0*/  UMOV UR20, UR24 ;  /* 0x0000001800147c82 */ /* 0x000fe20008000000 */
[----:B------:R-:W-:Y:S01]  /*68d0*/  UMOV UR21, UR25 ;  /* 0x0000001900157c82 */ /* 0x000fe20008000000 */
        /* <DEDUP_REMOVED lines=11> */
[----:B--2---:R-:W-:-:S06]  /*6990*/  WARPGROUP.ARRIVE ;  /* 0x00000000000079c5 */ /* 0x004fcc0000000000 */
[----:B------:R-:W-:Y:S03]  /*69a0*/  QGMMA.64x32x32.F32.E4M3.E4M3 R24, gdesc[UR24], R24, UP0, gsb0 ;  /* 0x00600000181879f3 */ /* 0x000fe6000b800818 */
[----:B------:R-:W-:Y:S02]  /*69b0*/  WARPGROUP.DEPBAR.LE gsb0, 0x0 ;  /* 0x00008000000079c5 */ /* 0x000fe40000010000 */
[----:B------:R-:W-:Y:S01]  /*69c0*/  WARPGROUP.ARRIVE ;  /* 0x00000000000079c5 */ /* 0x000fe20000000000 */
[----:B------:R-:W-:Y:S01]  /*69d0*/  UIADD3 UR30, UR26, 0x100, URZ ;  /* 0x000001001a1e7890 */ /* 0x000fe2000fffe03f */
[----:B------:R-:W-:Y:S04]  /*69e0*/  STL.64 [R1+0x40], R24 ;  /* 0x0000401801007387 */ /* 0x000fe80000100a00 */
[----:B------:R-:W-:Y:S01]  /*69f0*/  QGMMA.64x32x32.F32.E4M3.E4M3 R200, gdesc[UR20], R200, UP0, gsb0 ;  /* 0x0060000014c879f3 */ /* 0x000fe2000b8008c8 */
[----:B------:R-:W-:Y:S01]  /*6a00*/  UMOV UR28, UR24 ;  /* 0x00000018001c7c82 */ /* 0x000fe20008000000 */
[----:B------:R-:W-:Y:S01]  /*6a10*/  UMOV UR29, UR25 ;  /* 0x00000019001d7c82 */ /* 0x000fe20008000000 */
[----:B------:R-:W-:Y:S01]  /*6a20*/  UMOV UR31, 0xc0000010 ;  /* 0xc0000010001f7882 */ /* 0x000fe20000000000 */
        /* <DEDUP_REMOVED lines=11> */
[----:B------:R-:W2:Y:S01]  /*6ae0*/  LDL.LU.64 R30, [R1+0x478] ;  /* 0x00047800011e7983 */ /* 0x000ea20000300a00 */
[----:B------:R-:W-:-:S02]  /*6af0*/  WARPGROUP.DEPBAR.LE gsb0, 0x0 ;  /* 0x00008000000079c5 */ /* 0x000fc40000010000 */
[----:B------:R-:W-:Y:S01]  /*6b00*/  WARPGROUP.ARRIVE ;  /* 0x00000000000079c5 */ /* 0x000fe20000000000 */
[----:B------:R-:W2:Y:S04]  /*6b10*/  LDL.LU.64 R28, [R1+0x470] ;  /* 0x00047000011c7983 */ /* 0x000ea80000300a00 */
[----:B------:R-:W2:Y:S01]  /*6b20*/  LDL.LU.64 R26, [R1+0x468] ;  /* 0x00046800011a7983 */ /* 0x000ea20000300a00 */
[----:B------:R-:W-:Y:S03]  /*6b30*/  QGMMA.64x32x32.F32.E4M3.E4M3 R152, gdesc[UR16], R152, UP0, gsb0 ;  /* 0x00600000109879f3 */ /* 0x000fe6000b800898 */
[----:B------:R-:W2:Y:S04]  /*6b40*/  LDL.LU.64 R24, [R1+0x460] ;  /* 0x0004600001187983 */ /* 0x000ea80000300a00 */
[----:B------:R-:W3:Y:S04]  /*6b50*/  LDL.LU.64 R4, [R1] ;  /* 0x0000000001047983 */ /* 0x000ee80000300a00 */
[----:B------:R-:W3:Y:S04]  /*6b60*/  LDL.LU.64 R6, [R1+0x8] ;  /* 0x0000080001067983 */ /* 0x000ee80000300a00 */
[----:B------:R-:W3:Y:S04]  /*6b70*/  LDL.LU.64 R8, [R1+0x10] ;  /* 0x0000100001087983 */ /* 0x000ee80000300a00 */
[----:B------:R-:W3:Y:S04]  /*6b80*/  LDL.LU.64 R10, [R1+0x18] ;  /* 0x00001800010a7983 */ /* 0x000ee80000300a00 */
[----:B0-----:R-:W3:Y:S04]  /*6b90*/  LDL.LU.64 R12, [R1+0x20] ;  /* 0x00002000010c7983 */ /* 0x001ee80000300a00 */
[----:B------:R-:W3:Y:S04]  /*6ba0*/  LDL.LU.64 R14, [R1+0x28] ;  /* 0x00002800010e7983 */ /* 0x000ee80000300a00 */
[----:B------:R-:W3:Y:S04]  /*6bb0*/  LDL.LU.64 R16, [R1+0x30] ;  /* 0x0000300001107983 */ /* 0x000ee80000300a00 */
[----:B------:R-:W3:Y:S01]  /*6bc0*/  LDL.LU.64 R18, [R1+0x38] ;  /* 0x0000380001127983 */ /* 0x000ee20000300a00 */
[----:B------:R-:W-:Y:S01]  /*6bd0*/  UIADD3 UR16, UR24, 0x100, URZ ;  /* 0x0000010018107890 */ /* 0x000fe2000fffe03f */
[----:B------:R-:W-:-:S02]  /*6be0*/  WARPGROUP.DEPBAR.LE gsb0, 0x0 ;  /* 0x00008000000079c5 */ /* 0x000fc40000010000 */
[----:B------:R-:W-:-:S06]  /*6bf0*/  WARPGROUP.ARRIVE ;  /* 0x00000000000079c5 */ /* 0x000fcc0000000000 */
[----:B------:R-:W-:Y:S03]  /*6c00*/  QGMMA.64x32x32.F32.E4M3.E4M3 R104, gdesc[UR12], R104, UP0, gsb0 ;  /* 0x006000000c6879f3 */ /* 0x000fe6000b800868 */
[----:B------:R-:W-:Y:S02]  /*6c10*/  WARPGROUP.DEPBAR.LE gsb0, 0x0 ;  /* 0x00008000000079c5 */ /* 0x000fe40000010000 */
[----:B------:R-:W-:-:S06]  /*6c20*/  WARPGROUP.ARRIVE ;  /* 0x00000000000079c5 */ /* 0x000fcc0000000000 */
[----:B------:R-:W-:Y:S01]  /*6c30*/  QGMMA.64x32x32.F32.E4M3.E4M3 R56, gdesc[UR28], R56, UP0, gsb0 ;  /* 0x006000001c3879f3 */ /* 0x000fe2000b800838 */
        /* <DEDUP_REMOVED lines=10> */
[----:B------:R-:W-:-:S06]  /*6ce0*/  WARPGROUP.ARRIVE ;  /* 0x00000000000079c5 */ /* 0x000fcc0000000000 */
[----:B------:R-:W-:Y:S03]  /*6cf0*/  QGMMA.64x32x32.F32.E4M3.E4M3 R40, gdesc[UR28], R40, UP0, gsb0 ;  /* 0x006000001c2879f3 */ /* 0x000fe6000b800828 */
[----:B------:R-:W-:Y:S02]  /*6d00*/  WARPGROUP.DEPBAR.LE gsb0, 0x0 ;  /* 0x00008000000079c5 */ /* 0x000fe40000010000 */
[----:B------:R-:W-:-:S06]  /*6d10*/  WARPGROUP.ARRIVE ;  /* 0x00000000000079c5 */ /* 0x000fcc0000000000 */
[----:B------:R-:W-:Y:S01]  /*6d20*/  QGMMA.64x32x32.F32.E4M3.E4M3 R88, gdesc[UR12], R88, UP0, gsb0 ;  /* 0x006000000c5879f3 */ /* 0x000fe2000b800858 */
[----:B------:R-:W-:-:S03]  /*6d30*/  UIADD3 UR12, UR24, 0x200, URZ ;  /* 0x00000200180c7890 */ /* 0x000fc6000fffe03f */
[----:B------:R-:W-:Y:S01]  /*6d40*/  UMOV UR24, UR28 ;  /* 0x0000001c00187c82 */ /* 0x000fe20008000000 */
[----:B------:R-:W-:Y:S02]  /*6d50*/  WARPGROUP.DEPBAR.LE gsb0, 0x0 ;  /* 0x00008000000079c5 */ /* 0x000fe40000010000 */
[----:B------:R-:W-:-:S06]  /*6d60*/  WARPGROUP.ARRIVE ;  /* 0x00000000000079c5 */ /* 0x000fcc0000000000 */
[----:B------:R-:W-:Y:S03]  /*6d70*/  QGMMA.64x32x32.F32.E4M3.E4M3 R136, gdesc[UR16], R136, UP0, gsb0 ;  /* 0x00600000108879f3 */ /* 0x000fe6000b800888 */
[----:B------:R-:W-:Y:S02]  /*6d80*/  WARPGROUP.DEPBAR.LE gsb0, 0x0 ;  /* 0x00008000000079c5 */ /* 0x000fe40000010000 */
[----:B------:R-:W-:-:S06]  /*6d90*/  WARPGROUP.ARRIVE ;  /* 0x00000000000079c5 */ /* 0x000fcc0000000000 */
[----:B------:R-:W-:Y:S03]  /*6da0*/  QGMMA.64x32x32.F32.E4M3.E4M3 R184, gdesc[UR20], R184, UP0, gsb0 ;  /* 0x0060000014b879f3 */ /* 0x000fe6000b8008b8 */
[----:B------:R-:W-:Y:S02]  /*6db0*/  WARPGROUP.DEPBAR.LE gsb0, 0x0 ;  /* 0x00008000000079c5 */ /* 0x000fe40000010000 */
[----:B---3--:R-:W-:-:S06]  /*6dc0*/  WARPGROUP.ARRIVE ;  /* 0x00000000000079c5 */ /* 0x008fcc0000000000 */
[----:B------:R-:W-:Y:S01]  /*6dd0*/  QGMMA.64x32x32.F32.E4M3.E4M3 R4, gdesc[UR24], R4, UP0, gsb0 ;  /* 0x00600000180479f3 */ /* 0x000fe2000b800804 */
[----:B------:R-:W-:Y:S01]  /*6de0*/  UMOV UR24, UR12 ;  /* 0x0000000c00187c82 */ /* 0x000fe20008000000 */
[----:B------:R-:W-:Y:S01]  /*6df0*/  UMOV UR25, 0xc0000010 ;  /* 0xc000001000197882 */ /* 0x000fe20000000000 */
[----:B------:R-:W-:Y:S02]  /*6e00*/  WARPGROUP.DEPBAR.LE gsb0, 0x0 ;  /* 0x00008000000079c5 */ /* 0x000fe40000010000 */
[----:B------:R-:W-:Y:S01]  /*6e10*/  WARPGROUP.ARRIVE ;  /* 0x00000000000079c5 */ /* 0x000fe20000000000 */
[----:B------:R-:W-:Y:S04]  /*6e20*/  STL.64 [R1], R4 ;  /* 0x0000000401007387 */ /* 0x000fe80000100a00 */
[----:B------:R-:W-:Y:S01]  /*6e30*/  STL.64 [R1+0x8], R6 ;  /* 0x0000080601007387 */ /* 0x000fe20000100a00 */
[----:B------:R-:W-:Y:S03]  /*6e40*/  QGMMA.64x32x32.F32.E4M3.E4M3 R216, gdesc[UR24], R216, UP0, gsb0 ;  /* 0x0060000018d879f3 */ /* 0x000fe6000b8008d8 */
[----:B------:R-:W-:Y:S04]  /*6e50*/  STL.64 [R1+0x10], R8 ;  /* 0x0000100801007387 */ /* 0x000fe80000100a00 */
[----:B------:R-:W-:Y:S04]  /*6e60*/  STL.64 [R1+0x18], R10 ;  /* 0x0000180a01007387 */ /* 0x000fe80000100a00 */
[----:B------:R0:W-:Y:S04]  /*6e70*/  STL.64 [R1+0x20], R12 ;  /* 0x0000200c01007387 */ /* 0x0001e80000100a00 */
[----:B------:R-:W-:Y:S04]  /*6e80*/  STL.64 [R1+0x28], R14 ;  /* 0x0000280e01007387 */ /* 0x000fe80000100a00 */
[----:B------:R-:W-:Y:S04]  /*6e90*/  STL.64 [R1+0x30], R16 ;  /* 0x0000301001007387 */ /* 0x000fe80000100a00 */
[----:B------:R3:W-:Y:S01]  /*6ea0*/  STL.64 [R1+0x38], R18 ;  /* 0x0000381201007387 */ /* 0x0007e20000100a00 */
[----:B0-----:R-:W-:-:S03]  /*6eb0*/  IMAD.MOV.U32 R13, RZ, RZ, R19 ;  /* 0x000000ffff0d7224 */ /* 0x001fc600078e0013 */
[----:B---3--:R0:W5:Y:S04]  /*6ec0*/  LDL.LU.64 R18, [R1+0x458] ;  /* 0x0004580001127983 */ /* 0x0081680000300a00 */
[----:B------:R0:W5:Y:S04]  /*6ed0*/  LDL.LU.64 R16, [R1+0x450] ;  /* 0x0004500001107983 */ /* 0x0001680000300a00 */
[----:B------:R0:W5:Y:S04]  /*6ee0*/  LDL.LU.64 R14, [R1+0x448] ;  /* 0x00044800010e7983 */ /* 0x0001680000300a00 */
[----:B------:R0:W5:Y:S04]  /*6ef0*/  LDL.LU R12, [R1+0x440] ;  /* 0x00044000010c7983 */ /* 0x0001680000300800 */
[----:B------:R0:W5:Y:S04]  /*6f00*/  LDL.LU.64 R10, [R1+0x438] ;  /* 0x00043800010a7983 */ /* 0x0001680000300a00 */
[----:B------:R0:W5:Y:S04]  /*6f10*/  LDL.LU.64 R8, [R1+0x430] ;  /* 0x0004300001087983 */ /* 0x0001680000300a00 */
[----:B------:R0:W5:Y:S04]  /*6f20*/  LDL.LU.64 R6, [R1+0x428] ;  /* 0x0004280001067983 */ /* 0x0001680000300a00 */
[----:B------:R0:W5:Y:S01]  /*6f30*/  LDL.LU.64 R4, [R1+0x420] ;  /* 0x0004200001047983 */ /* 0x0001620000300a00 */
[----:B------:R-:W-:-:S02]  /*6f40*/  WARPGROUP.DEPBAR.LE gsb0, 0x0 ;  /* 0x00008000000079c5 */ /* 0x000fc40000010000 */
[----:B------:R-:W-:Y:S01]  /*6f50*/  WARPGROUP.ARRIVE ;  /* 0x00000000000079c5 */ /* 0x000fe20000000000 */
[----:B------:R-:W-:Y:S01]  /*6f60*/  UMOV UR20, UR24 ;  /* 0x0000001800147c82 */ /* 0x000fe20008000000 */
[----:B------:R-:W-:Y:S01]  /*6f70*/  UMOV UR21, UR25 ;  /* 0x0000001900157c82 */ /* 0x000fe20008000000 */
[----:B------:R-:W-:Y:S01]  /*6f80*/  UMOV UR16, UR24 ;  /* 0x0000001800107c82 */ /* 0x000fe20008000000 */
[----:B------:R-:W-:Y:S01]  /*6f90*/  UMOV UR17, UR25 ;  /* 0x0000001900117c82 */ /* 0x000fe20008000000 */
[----:B------:R-:W-:Y:S01]  /*6fa0*/  UMOV UR12, UR24 ;  /* 0x00000018000c7c82 */ /* 0x000fe20008000000 */
[----:B------:R-:W-:Y:S01]  /*6fb0*/  QGMMA.64x32x32.F32.E4M3.E4M3 R168, gdesc[UR20], R168, UP0, gsb0 ;  /* 0x0060000014a879f3 */ /* 0x000fe2000b8008a8 */
[----:B------:R-:W-:Y:S01]  /*6fc0*/  UMOV UR13, UR25 ;  /* 0x00000019000d7c82 */ /* 0x000fe20008000000 */
[----:B------:R-:W-:Y:S01]  /*6fd0*/  UMOV UR26, UR30 ;  /* 0x0000001e001a7c82 */ /* 0x000fe20008000000 */
[----:B------:R-:W-:Y:S01]  /*6fe0*/  UMOV UR27, UR31 ;  /* 0x0000001f001b7c82 */ /* 0x000fe20008000000 */
[----:B------:R-:W-:Y:S01]  /*6ff0*/  UIADD3 UR6, UR6, 0x1, URZ ;  /* 0x0000000106067890 */ /* 0x000fe2000fffe03f */
[----:B------:R-:W-:-:S02]  /*7000*/  WARPGROUP.DEPBAR.LE gsb0, 0x0 ;  /* 0x00008000000079c5 */ /* 0x000fc40000010000 */
[----:B------:R-:W-:-:S06]  /*7010*/  WARPGROUP.ARRIVE ;  /* 0x00000000000079c5 */ /* 0x000fcc0000000000 */
[----:B------:R-:W-:Y:S03]  /*7020*/  QGMMA.64x32x32.F32.E4M3.E4M3 R120, gdesc[UR16], R120, UP0, gsb0 ;  /* 0x00600000107879f3 */ /* 0x000fe6000b800878 */
[----:B------:R-:W-:Y:S02]  /*7030*/  WARPGROUP.DEPBAR.LE gsb0, 0x0 ;  /* 0x00008000000079c5 */ /* 0x000fe40000010000 */
[----:B------:R-:W-:-:S06]  /*7040*/  WARPGROUP.ARRIVE ;  /* 0x00000000000079c5 */ /* 0x000fcc0000000000 */
[----:B------:R-:W-:Y:S03]  /*7050*/  QGMMA.64x32x32.F32.E4M3.E4M3 R72, gdesc[UR12], R72, UP0, gsb0 ;  /* 0x006000000c4879f3 */ /* 0x000fe6000b800848 */
[----:B------:R-:W-:Y:S02]  /*7060*/  WARPGROUP.DEPBAR.LE gsb0, 0x0 ;  /* 0x00008000000079c5 */ /* 0x000fe40000010000 */
[----:B--2---:R-:W-:-:S06]  /*7070*/  WARPGROUP.ARRIVE ;  /* 0x00000000000079c5 */ /* 0x004fcc0000000000 */
[----:B------:R-:W-:Y:S01]  /*7080*/  QGMMA.64x32x32.F32.E4M3.E4M3 R24, gdesc[UR24], R24, UP0, gsb0 ;  /* 0x00600000181879f3 */ /* 0x000fe2000b800818 */
[----:B------:R-:W-:-:S04]  /*7090*/  UISETP.NE.AND UP0, UPT, UR6, UR35, UPT ;  /* 0x000000230600728c */ /* 0x000fc8000bf05270 */
[----:B------:R-:W-:-:S06]  /*70a0*/  USEL UR40, URZ, 0x1, UP0 ;  /* 0x000000013f287887 */ /* 0x000fcc0008000000 */
[----:B------:R-:W-:Y:S01]  /*70b0*/  ISETP.NE.AND P0, PT, RZ, UR40, PT ;  /* 0x00000028ff007c0c */ /* 0x000fe2000bf05270 */
[----:B------:R-:W-:-:S12]  /*70c0*/  WARPGROUP.DEPBAR.LE gsb0, 0x0 ;  /* 0x00008000000079c5 */ /* 0x000fd80000010000 */
[----:B0-----:R-:W-:Y:S05]  /*70d0*/  @!P0 BRA `(.L_x_29) ;  /* 0x0000003000508947 */ /* 0x001fea0003800000 */
[----:B------:R0:W-:Y:S04]  /*70e0*/  STL [R1+0x4a4], R50 ;  /* 0x0004a43201007387 */ /* 0x0001e80000100800 */
[----:B0-----:R-:W2:Y:S04]  /*70f0*/  LDL R50, [R1+0x40] ;  /* 0x0000400001327983 */ /* 0x001ea80000100800 */
[----:B------:R0:W-:Y:S04]  /*7100*/  STL [R1+0x4a0], R51 ;  /* 0x0004a03301007387 */ /* 0x0001e80000100800 */
[----:B0-----:R-:W3:Y:S04]  /*7110*/  LDL R51, [R1+0x44] ;  /* 0x0000440001337983 */ /* 0x001ee80000100800 */
        /* <DEDUP_REMOVED lines=9> */
[----:B0-----:R-:W4:Y:S04]  /*71b0*/  LDL.LU R24, [R1+0x88] ;  /* 0x0000880001187983 */ /* 0x001f280000300800 */
        /* <DEDUP_REMOVED lines=30> */
[----:B-----5:R0:W-:Y:S04]  /*73a0*/  STL [R1+0x44c], R12 ;  /* 0x00044c0c01007387 */ /* 0x0201e80000100800 */
        /* <DEDUP_REMOVED lines=23> */
[----:B--2---:R-:W-:-:S01]  /*7520*/  FADD R14, R50, R14 ;  /* 0x0000000e320e7221 */ /* 0x004fc20000000000 */
[----:B---3--:R-:W-:Y:S01]  /*7530*/  FADD R15, R51, R15 ;  /* 0x0000000f330f7221 */ /* 0x008fe20000000000 */
[----:B----4-:R-:W-:-:S01]  /*7540*/  FADD R24, R26, R24 ;  /* 0x000000181a187221 */ /* 0x010fc20000000000 */
[----:B------:R-:W2:Y:S01]  /*7550*/  LDL.LU R50, [R1+0x4a4] ;  /* 0x0004a40001327983 */ /* 0x000ea20000300800 */
[----:B------:R-:W-:-:S01]  /*7560*/  FADD R16, R52, R16 ;  /* 0x0000001034107221 */ /* 0x000fc20000000000 */
[----:B------:R-:W-:-:S02]  /*7570*/  FADD R17, R53, R17 ;  /* 0x0000001135117221 */ /* 0x000fc40000000000 */
[----:B------:R-:W3:Y:S01]  /*7580*/  LDL.LU R51, [R1+0x4a0] ;  /* 0x0004a00001337983 */ /* 0x000ee20000300800 */
[----:B------:R-:W-:-:S01]  /*7590*/  FADD R18, R54, R18 ;  /* 0x0000001236127221 */ /* 0x000fc20000000000 */
[----:B------:R-:W-:Y:S02]  /*75a0*/  FADD R28, R30, R28 ;  /* 0x0000001c1e1c7221 */ /* 0x000fe40000000000 */
[----:B------:R-:W4:Y:S04]  /*75b0*/  LDL.LU R52, [R1+0x49c] ;  /* 0x00049c0001347983 */ /* 0x000f280000300800 */
[----:B------:R-:W4:Y:S04]  /*75c0*/  LDL.LU R53, [R1+0x498] ;  /* 0x0004980001357983 */ /* 0x000f280000300800 */
[----:B------:R-:W4:Y:S04]  /*75d0*/  LDL.LU R54, [R1+0x494] ;  /* 0x0004940001367983 */ /* 0x000f280000300800 */
[----:B------:R0:W-:Y:S01]  /*75e0*/  STL [R1+0x88], R24 ;  /* 0x0000881801007387 */ /* 0x0001e20000100800 */
[----:B------:R-:W-:-:S05]  /*75f0*/  FADD R32, R34, R32 ;  /* 0x0000002022207221 */ /* 0x000fca0000000000 */
[----:B------:R-:W-:Y:S04]  /*7600*/  STL [R1+0x80], R32 ;  /* 0x0000802001007387 */ /* 0x000fe80000100800 */
[----:B0-----:R-:W2:Y:S04]  /*7610*/  LDL.LU R24, [R1+0x8c] ;  /* 0x00008c0001187983 */ /* 0x001ea80000300800 */
[----:B------:R0:W-:Y:S04]  /*7620*/  STL [R1+0x84], R28 ;  /* 0x0000841c01007387 */ /* 0x0001e80000100800 */
[----:B------:R-:W3:Y:S04]  /*7630*/  LDL.LU R26, [R1+0x90] ;  /* 0x00009000011a7983 */ /* 0x000ee80000300800 */
[----:B0-----:R-:W4:Y:S04]  /*7640*/  LDL.LU R28, [R1+0x94] ;  /* 0x00009400011c7983 */ /* 0x001f280000300800 */
[----:B------:R-:W4:Y:S04]  /*7650*/  LDL.LU R30, [R1+0x98] ;  /* 0x00009800011e7983 */ /* 0x000f280000300800 */
[----:B------:R-:W4:Y:S04]  /*7660*/  LDL.LU R32, [R1+0x9c] ;  /* 0x00009c0001207983 */ /* 0x000f280000300800 */
[----:B------:R-:W4:Y:S01]  /*7670*/  LDL.LU R34, [R1+0xa0] ;  /* 0x0000a00001227983 */ /* 0x000f220000300800 */
[----:B------:R-:W-:-:S03]  /*7680*/  FADD R237, R11, R237 ;  /* 0x000000ed0bed7221 */ /* 0x000fc60000000000 */
        /* <DEDUP_REMOVED lines=21> */
[----:B--2---:R-:W-:-:S03]  /*77e0*/  FADD R24, R55, R24 ;  /* 0x0000001837187221 */ /* 0x004fc60000000000 */
[----:B------:R-:W2:Y:S04]  /*77f0*/  LDL.LU R55, [R1+0x490] ;  /* 0x0004900001377983 */ /* 0x000ea80000300800 */
[----:B------:R0:W-:Y:S01]  /*7800*/  STL [R1+0x8c], R24 ;  /* 0x00008c1801007387 */ /* 0x0001e20000100800 */
[----:B---3--:R-:W-:-:S01]  /*7810*/  FADD R26, R25, R26 ;  /* 0x0000001a191a7221 */ /* 0x008fc20000000000 */
[----:B----4-:R-:W-:Y:S02]  /*7820*/  FADD R28, R27, R28 ;  /* 0x0000001c1b1c7221 */ /* 0x010fe40000000000 */
[----:B0-----:R-:W3:Y:S01]  /*7830*/  LDL.LU R24, [R1+0x48c] ;  /* 0x00048c0001187983 */ /* 0x001ee20000300800 */
[----:B------:R-:W-:-:S03]  /*7840*/  FADD R30, R29, R30 ;  /* 0x0000001e1d1e7221 */ /* 0x000fc60000000000 */
[----:B------:R-:W4:Y:S04]  /*7850*/  LDL.LU R25, [R1+0x488] ;  /* 0x0004880001197983 */ /* 0x000f280000300800 */
[----:B------:R0:W-:Y:S01]  /*7860*/  STL [R1+0x90], R26 ;  /* 0x0000901a01007387 */ /* 0x0001e20000100800 */
[----:B------:R-:W-:-:S01]  /*7870*/  FADD R32, R31, R32 ;  /* 0x000000201f207221 */ /* 0x000fc20000000000 */
[----:B------:R-:W-:Y:S02]  /*7880*/  FADD R34, R33, R34 ;  /* 0x0000002221227221 */ /* 0x000fe40000000000 */
[----:B0-----:R-:W4:Y:S04]  /*7890*/  LDL.LU R26, [R1+0x484] ;  /* 0x00048400011a7983 */ /* 0x001f280000300800 */
[----:B------:R-:W4:Y:S04]  /*78a0*/  LDL.LU R27, [R1+0x480] ;  /* 0x00048000011b7983 */ /* 0x000f280000300800 */
[----:B------:R0:W-:Y:S04]  /*78b0*/  STL [R1+0x94], R28 ;  /* 0x0000941c01007387 */ /* 0x0001e80000100800 */
[----:B0-----:R-:W4:Y:S04]  /*78c0*/  LDL.LU R28, [R1+0x47c] ;  /* 0x00047c00011c7983 */ /* 0x001f280000300800 */
[----:B------:R-:W4:Y:S04]  /*78d0*/  LDL.LU R29, [R1+0x478] ;  /* 0x00047800011d7983 */ /* 0x000f280000300800 */
[----:B------:R0:W-:Y:S04]  /*78e0*/  STL [R1+0x98], R30 ;  /* 0x0000981e01007387 */ /* 0x0001e80000100800 */
[----:B0-----:R-:W4:Y:S04]  /*78f0*/  LDL.LU R30, [R1+0x474] ;  /* 0x00047400011e7983 */ /* 0x001f280000300800 */
[----:B------:R-:W4:Y:S04]  /*7900*/  LDL.LU R31, [R1+0x470] ;  /* 0x00047000011f7983 */ /* 0x000f280000300800 */
[----:B------:R0:W-:Y:S04]  /*7910*/  STL [R1+0x9c], R32 ;  /* 0x00009c2001007387 */ /* 0x0001e80000100800 */
[----:B0-----:R-:W4:Y:S01]  /*7920*/  LDL.LU R32, [R1+0x46c] ;  /* 0x00046c0001207983 */ /* 0x001f220000300800 */
[----:B------:R-:W-:-:S03]  /*7930*/  FADD R11, R35, R11 ;  /* 0x0000000b230b7221 */ /* 0x000fc60000000000 */
[----:B------:R-:W4:Y:S04]  /*7940*/  LDL.LU R33, [R1+0x468] ;  /* 0x0004680001217983 */ /* 0x000f280000300800 */
[----:B------:R0:W-:Y:S01]  /*7950*/  STL [R1+0xa0], R34 ;  /* 0x0000a02201007387 */ /* 0x0001e20000100800 */
[----:B------:R-:W-:-:S03]  /*7960*/  FADD R10, R12, R10 ;  /* 0x0000000a0c0a7221 */ /* 0x000fc60000000000 */
[----:B0-----:R-:W4:Y:S04]  /*7970*/  LDL.LU R34, [R1+0x464] ;  /* 0x0004640001227983 */ /* 0x001f280000300800 */
[----:B------:R-:W4:Y:S04]  /*7980*/  LDL.LU R35, [R1+0x460] ;  /* 0x0004600001237983 */ /* 0x000f280000300800 */
[----:B------:R0:W-:Y:S01]  /*7990*/  STL [R1+0xa4], R11 ;  /* 0x0000a40b01007387 */ /* 0x0001e20000100800 */
[----:B------:R-:W-:-:S03]  /*79a0*/  FADD R9, R39, R9 ;  /* 0x0000000927097221 */ /* 0x000fc60000000000 */
[----:B------:R1:W-:Y:S04]  /*79b0*/  STL [R1+0xa8], R10 ;  /* 0x0000a80a01007387 */ /* 0x0003e80000100800 */
[----:B------:R1:W-:Y:S01]  /*79c0*/  STL [R1+0xac], R9 ;  /* 0x0000ac0901007387 */ /* 0x0003e20000100800 */
[----:B------:R-:W-:-:S05]  /*79d0*/  FADD R8, R38, R8 ;  /* 0x0000000826087221 */ /* 0x000fca0000000000 */
        /* <DEDUP_REMOVED lines=8> */
[----:B------:R1:W-:Y:S04]  /*7a60*/  STL [R1+0xc0], R4 ;  /* 0x0000c00401007387 */ /* 0x0003e80000100800 */
[----:B------:R-:W2:Y:S01]  /*7a70*/  LDL.LU R39, [R1+0xd0] ;  /* 0x0000d00001277983 */ /* 0x000ea20000300800 */
[----:B------:R-:W-:-:S05]  /*7a80*/  FADD R3, R217, R3 ;  /* 0x00000003d9037221 */ /* 0x000fca0000000000 */
[----:B------:R1:W-:Y:S04]  /*7a90*/  STL [R1+0xc4], R3 ;  /* 0x0000c40301007387 */ /* 0x0003e80000100800 */
[----:B------:R-:W3:Y:S01]  /*7aa0*/  LDL.LU R38, [R1+0xd4] ;  /* 0x0000d40001267983 */ /* 0x000ee20000300800 */
[----:B------:R-:W-:-:S05]  /*7ab0*/  FADD R2, R218, R2 ;  /* 0x00000002da027221 */ /* 0x000fca0000000000 */
[----:B------:R1:W-:Y:S04]  /*7ac0*/  STL [R1+0xc8], R2 ;  /* 0x0000c80201007387 */ /* 0x0003e80000100800 */
[----:B------:R-:W4:Y:S01]  /*7ad0*/  LDL.LU R37, [R1+0xd8] ;  /* 0x0000d80001257983 */ /* 0x000f220000300800 */
[----:B------:R-:W-:-:S05]  /*7ae0*/  FADD R0, R219, R0 ;  /* 0x00000000db007221 */ /* 0x000fca0000000000 */
[----:B------:R1:W-:Y:S04]  /*7af0*/  STL [R1+0xcc], R0 ;  /* 0x0000cc0001007387 */ /* 0x0003e80000100800 */
[----:B------:R-:W4:Y:S04]  /*7b00*/  LDL.LU R36, [R1+0xdc] ;  /* 0x0000dc0001247983 */ /* 0x000f280000300800 */
[----:B------:R-:W4:Y:S04]  /*7b10*/  LDL.LU R13, [R1+0xe0] ;  /* 0x0000e000010d7983 */ /* 0x000f280000300800 */
[----:B------:R-:W4:Y:S04]  /*7b20*/  LDL.LU R12, [R1+0xe4] ;  /* 0x0000e400010c7983 */ /* 0x000f280000300800 */
[----:B0-----:R-:W4:Y:S04]  /*7b30*/  LDL.LU R11, [R1+0xe8] ;  /* 0x0000e800010b7983 */ /* 0x001f280000300800 */
[----:B-1----:R-:W4:Y:S04]  /*7b40*/  LDL.LU R10, [R1+0xec] ;  /* 0x0000ec00010a7983 */ /* 0x002f280000300800 */
[----:B------:R-:W4:Y:S04]  /*7b50*/  LDL.LU R9, [R1+0xf0] ;  /* 0x0000f00001097983 */ /* 0x000f280000300800 */
[----:B------:R-:W4:Y:S04]  /*7b60*/  LDL.LU R8, [R1+0xf4] ;  /* 0x0000f40001087983 */ /* 0x000f280000300800 */
[----:B------:R-:W4:Y:S04]  /*7b70*/  LDL.LU R7, [R1+0xf8] ;  /* 0x0000f80001077983 */ /* 0x000f280000300800 */
[----:B------:R-:W4:Y:S04]  /*7b80*/  LDL.LU R6, [R1+0xfc] ;  /* 0x0000fc0001067983 */ /* 0x000f280000300800 */
[----:B------:R-:W4:Y:S04]  /*7b90*/  LDL.LU R5, [R1+0x100] ;  /* 0x0001000001057983 */ /* 0x000f280000300800 */
[----:B------:R-:W4:Y:S04]  /*7ba0*/  LDL.LU R4, [R1+0x104] ;  /* 0x0001040001047983 */ /* 0x000f280000300800 */
[----:B------:R-:W4:Y:S04]  /*7bb0*/  LDL.LU R3, [R1+0x108] ;  /* 0x0001080001037983 */ /* 0x000f280000300800 */
[----:B------:R-:W4:Y:S04]  /*7bc0*/  LDL.LU R2, [R1+0x10c] ;  /* 0x00010c0001027983 */ /* 0x000f280000300800 */
[----:B------:R-:W4:Y:S01]  /*7bd0*/  LDL.LU R0, [R1+0x110] ;  /* 0x0001100001007983 */ /* 0x000f220000300800 */
[----:B--2---:R-:W-:-:S05]  /*7be0*/  FADD R39, R220, R39 ;  /* 0x00000027dc277221 */ /* 0x004fca0000000000 */
[----:B------:R0:W-:Y:S01]  /*7bf0*/  STL [R1+0xd0], R39 ;  /* 0x0000d02701007387 */ /* 0x0001e20000100800 */
[----:B---3--:R-:W-:-:S05]  /*7c00*/  FADD R38, R221, R38 ;  /* 0x00000026dd267221 */ /* 0x008fca0000000000 */
[----:B------:R1:W-:Y:S01]  /*7c10*/  STL [R1+0xd4], R38 ;  /* 0x0000d42601007387 */ /* 0x0003e20000100800 */
[----:B----4-:R-:W-:-:S05]  /*7c20*/  FADD R37, R222, R37 ;  /* 0x00000025de257221 */ /* 0x010fca0000000000 */
[----:B------:R2:W-:Y:S01]  /*7c30*/  STL [R1+0xd8], R37 ;  /* 0x0000d82501007387 */ /* 0x0005e20000100800 */
[----:B------:R-:W-:-:S01]  /*7c40*/  FADD R36, R223, R36 ;  /* 0x00000024df247221 */ /* 0x000fc20000000000 */
[----:B------:R-:W-:-:S04]  /*7c50*/  FADD R13, R224, R13 ;  /* 0x0000000de00d7221 */ /* 0x000fc80000000000 */
[----:B------:R3:W-:Y:S01]  /*7c60*/  STL [R1+0xdc], R36 ;  /* 0x0000dc2401007387 */ /* 0x0007e20000100800 */
[----:B------:R-:W-:-:S03]  /*7c70*/  FADD R12, R225, R12 ;  /* 0x0000000ce10c7221 */ /* 0x000fc60000000000 */
        /* <DEDUP_REMOVED lines=20> */
[----:B0-----:R-:W4:Y:S01]  /*7dc0*/  LDL.LU R39, [R1+0x114] ;  /* 0x0001140001277983 */ /* 0x001f220000300800 */
[----:B------:R-:W-:-:S03]  /*7dd0*/  FADD R0, R204, R0 ;  /* 0x00000000cc007221 */ /* 0x000fc60000000000 */
[----:B------:R0:W-:Y:S04]  /*7de0*/  STL [R1+0x108], R3 ;  /* 0x0001080301007387 */ /* 0x0001e80000100800 */
[----:B-1----:R-:W4:Y:S04]  /*7df0*/  LDL.LU R38, [R1+0x118] ;  /* 0x0001180001267983 */ /* 0x002f280000300800 */
[----:B------:R1:W-:Y:S04]  /*7e00*/  STL [R1+0x10c], R2 ;  /* 0x00010c0201007387 */ /* 0x0003e80000100800 */
[----:B--2---:R-:W2:Y:S04]  /*7e10*/  LDL.LU R37, [R1+0x11c] ;  /* 0x00011c0001257983 */ /* 0x004ea80000300800 */
[----:B------:R1:W-:Y:S04]  /*7e20*/  STL [R1+0x110], R0 ;  /* 0x0001100001007387 */ /* 0x0003e80000100800 */
[----:B---3--:R-:W3:Y:S04]  /*7e30*/  LDL.LU R36, [R1+0x120] ;  /* 0x0001200001247983 */ /* 0x008ee80000300800 */
[----:B----4-:R-:W4:Y:S04]  /*7e40*/  LDL.LU R13, [R1+0x124] ;  /* 0x00012400010d7983 */ /* 0x010f280000300800 */
        /* <DEDUP_REMOVED lines=9> */
[----:B0-----:R-:W4:Y:S04]  /*7ee0*/  LDL.LU R3, [R1+0x14c] ;  /* 0x00014c0001037983 */ /* 0x001f280000300800 */
[----:B-1----:R-:W4:Y:S04]  /*7ef0*/  LDL.LU R2, [R1+0x150] ;  /* 0x0001500001027983 */ /* 0x002f280000300800 */
[----:B------:R-:W4:Y:S01]  /*7f00*/  LDL.LU R0, [R1+0x154] ;  /* 0x0001540001007983 */ /* 0x000f220000300800 */
[----:B------:R-:W-:-:S01]  /*7f10*/  FADD R39, R205, R39 ;  /* 0x00000027cd277221 */ /* 0x000fc20000000000 */
[----:B------:R-:W-:-:S04]  /*7f20*/  FADD R38, R206, R38 ;  /* 0x00000026ce267221 */ /* 0x000fc80000000000 */
[----:B------:R0:W-:Y:S01]  /*7f30*/  STL [R1+0x114], R39 ;  /* 0x0001142701007387 */ /* 0x0001e20000100800 */
[----:B--2---:R-:W-:-:S03]  /*7f40*/  FADD R37, R207, R37 ;  /* 0x00000025cf257221 */ /* 0x004fc60000000000 */
[----:B------:R1:W-:Y:S01]  /*7f50*/  STL [R1+0x118], R38 ;  /* 0x0001182601007387 */ /* 0x0003e20000100800 */
[----:B---3--:R-:W-:-:S03]  /*7f60*/  FADD R36, R208, R36 ;  /* 0x00000024d0247221 */ /* 0x008fc60000000000 */
[----:B------:R2:W-:Y:S01]  /*7f70*/  STL [R1+0x11c], R37 ;  /* 0x00011c2501007387 */ /* 0x0005e20000100800 */
[----:B----4-:R-:W-:-:S03]  /*7f80*/  FADD R13, R209, R13 ;  /* 0x0000000dd10d7221 */ /* 0x010fc60000000000 */
        /* <DEDUP_REMOVED lines=453> */
[----:B------:R-:W-:Y:S01]  /*9be0*/  STL [R1+0x378], R39 ;  /* 0x0003782701007387 */ /* 0x000fe20000100800 */
[----:B--2---:R-:W-:-:S03]  /*9bf0*/  FADD R37, R40, R37 ;  /* 0x0000002528257221 */ /* 0x004fc60000000000 */
[----:B------:R-:W-:Y:S01]  /*9c00*/  STL [R1+0x37c], R38 ;  /* 0x00037c2601007387 */ /* 0x000fe20000100800 */
[----:B---3--:R-:W-:-:S03]  /*9c10*/  FADD R36, R41, R36 ;  /* 0x0000002429247221 */ /* 0x008fc60000000000 */
[----:B------:R-:W-:Y:S01]  /*9c20*/  STL [R1+0x380], R37 ;  /* 0x0003802501007387 */ /* 0x000fe20000100800 */
[----:B----4-:R-:W-:-:S03]  /*9c30*/  FADD R13, R42, R13 ;  /* 0x0000000d2a0d7221 */ /* 0x010fc60000000000 */
[----:B------:R0:W-:Y:S01]  /*9c40*/  STL [R1+0x384], R36 ;  /* 0x0003842401007387 */ /* 0x0001e20000100800 */
[----:B------:R-:W-:-:S03]  /*9c50*/  FADD R12, R43, R12 ;  /* 0x0000000c2b0c7221 */ /* 0x000fc60000000000 */
[----:B------:R-:W-:Y:S01]  /*9c60*/  STL [R1+0x388], R13 ;  /* 0x0003880d01007387 */ /* 0x000fe20000100800 */
        /* <DEDUP_REMOVED lines=22> */
[----:B------:R-:W4:Y:S04]  /*9dd0*/  LDL.LU R37, [R1+0x3c0] ;  /* 0x0003c00001257983 */ /* 0x000f280000300800 */
[----:B------:R0:W-:Y:S04]  /*9de0*/  STL [R1+0x3b4], R2 ;  /* 0x0003b40201007387 */ /* 0x0001e80000100800 */
[----:B------:R-:W4:Y:S04]  /*9df0*/  LDL.LU R38, [R1+0x3c4] ;  /* 0x0003c40001267983 */ /* 0x000f280000300800 */
[----:B------:R0:W-:Y:S04]  /*9e00*/  STL [R1+0x3b8], R0 ;  /* 0x0003b80001007387 */ /* 0x0001e80000100800 */
[----:B------:R-:W4:Y:S04]  /*9e10*/  LDL.LU R39, [R1+0x3c8] ;  /* 0x0003c80001277983 */ /* 0x000f280000300800 */
[----:B-1----:R-:W4:Y:S04]  /*9e20*/  LDL.LU R12, [R1+0x3cc] ;  /* 0x0003cc00010c7983 */ /* 0x002f280000300800 */
[----:B--2---:R-:W2:Y:S04]  /*9e30*/  LDL.LU R11, [R1+0x3d0] ;  /* 0x0003d000010b7983 */ /* 0x004ea80000300800 */
[----:B---3--:R-:W3:Y:S04]  /*9e40*/  LDL.LU R10, [R1+0x3d4] ;  /* 0x0003d400010a7983 */ /* 0x008ee80000300800 */
[----:B----4-:R-:W4:Y:S04]  /*9e50*/  LDL.LU R9, [R1+0x3d8] ;  /* 0x0003d80001097983 */ /* 0x010f280000300800 */
[----:B------:R-:W4:Y:S04]  /*9e60*/  LDL.LU R8, [R1+0x3dc] ;  /* 0x0003dc0001087983 */ /* 0x000f280000300800 */
[----:B------:R-:W4:Y:S04]  /*9e70*/  LDL.LU R7, [R1+0x3e0] ;  /* 0x0003e00001077983 */ /* 0x000f280000300800 */
[----:B------:R-:W4:Y:S04]  /*9e80*/  LDL.LU R6, [R1+0x3e4] ;  /* 0x0003e40001067983 */ /* 0x000f280000300800 */
[----:B------:R-:W4:Y:S04]  /*9e90*/  LDL.LU R5, [R1+0x3e8] ;  /* 0x0003e80001057983 */ /* 0x000f280000300800 */
[----:B------:R-:W4:Y:S04]  /*9ea0*/  LDL.LU R4, [R1+0x3ec] ;  /* 0x0003ec0001047983 */ /* 0x000f280000300800 */
[----:B0-----:R-:W4:Y:S04]  /*9eb0*/  LDL.LU R3, [R1+0x3f0] ;  /* 0x0003f00001037983 */ /* 0x001f280000300800 */
[----:B------:R-:W4:Y:S04]  /*9ec0*/  LDL.LU R2, [R1+0x3f4] ;  /* 0x0003f40001027983 */ /* 0x000f280000300800 */
[----:B------:R-:W4:Y:S04]  /*9ed0*/  LDL.LU R0, [R1+0x3f8] ;  /* 0x0003f80001007983 */ /* 0x000f280000300800 */
[----:B------:R-:W4:Y:S01]  /*9ee0*/  LDL.LU R13, [R1+0x3fc] ;  /* 0x0003fc00010d7983 */ /* 0x000f220000300800 */
[----:B------:R-:W-:-:S05]  /*9ef0*/  FADD R36, R55, R36 ;  /* 0x0000002437247221 */ /* 0x000fca0000000000 */
[----:B------:R0:W-:Y:S01]  /*9f00*/  STL [R1+0x3bc], R36 ;  /* 0x0003bc2401007387 */ /* 0x0001e20000100800 */
[----:B------:R-:W-:-:S03]  /*9f10*/  FADD R37, R24, R37 ;  /* 0x0000002518257221 */ /* 0x000fc60000000000 */
[----:B0-----:R-:W4:Y:S01]  /*9f20*/  LDL.LU R36, [R1+0x45c] ;  /* 0x00045c0001247983 */ /* 0x001f220000300800 */
[----:B------:R-:W-:-:S03]  /*9f30*/  FADD R38, R25, R38 ;  /* 0x0000002619267221 */ /* 0x000fc60000000000 */
[----:B------:R0:W-:Y:S01]  /*9f40*/  STL [R1+0x3c0], R37 ;  /* 0x0003c02501007387 */ /* 0x0001e20000100800 */
[----:B------:R-:W-:-:S03]  /*9f50*/  FADD R39, R26, R39 ;  /* 0x000000271a277221 */ /* 0x000fc60000000000 */
[----:B0-----:R-:W4:Y:S04]  /*9f60*/  LDL.LU R37, [R1+0x458] ;  /* 0x0004580001257983 */ /* 0x001f280000300800 */
[----:B------:R0:W-:Y:S04]  /*9f70*/  STL [R1+0x3c4], R38 ;  /* 0x0003c42601007387 */ /* 0x0001e80000100800 */
[----:B0-----:R-:W4:Y:S04]  /*9f80*/  LDL.LU R38, [R1+0x454] ;  /* 0x0004540001267983 */ /* 0x001f280000300800 */
[----:B------:R0:W-:Y:S04]  /*9f90*/  STL [R1+0x3c8], R39 ;  /* 0x0003c82701007387 */ /* 0x0001e80000100800 */
[----:B0-----:R-:W4:Y:S01]  /*9fa0*/  LDL.LU R39, [R1+0x450] ;  /* 0x0004500001277983 */ /* 0x001f220000300800 */
[----:B------:R-:W-:-:S01]  /*9fb0*/  FADD R12, R27, R12 ;  /* 0x0000000c1b0c7221 */ /* 0x000fc20000000000 */
[----:B--2---:R-:W-:Y:S01]  /*9fc0*/  FADD R11, R28, R11 ;  /* 0x0000000b1c0b7221 */ /* 0x004fe20000000000 */
[----:B---3--:R-:W-:-:S01]  /*9fd0*/  FADD R10, R29, R10 ;  /* 0x0000000a1d0a7221 */ /* 0x008fc20000000000 */
[----:B----4-:R-:W-:-:S02]  /*9fe0*/  FADD R9, R30, R9 ;  /* 0x000000091e097221 */ /* 0x010fc40000000000 */
[----:B------:R0:W-:Y:S01]  /*9ff0*/  STL [R1+0x3cc], R12 ;  /* 0x0003cc0c01007387 */ /* 0x0001e20000100800 */
[----:B------:R-:W-:-:S01]  /*a000*/  FADD R8, R31, R8 ;  /* 0x000000081f087221 */ /* 0x000fc20000000000 */
[----:B------:R-:W-:Y:S01]  /*a010*/  FADD R7, R32, R7 ;  /* 0x0000000720077221 */ /* 0x000fe20000000000 */
[----:B------:R-:W-:-:S01]  /*a020*/  FADD R6, R33, R6 ;  /* 0x0000000621067221 */ /* 0x000fc20000000000 */
[----:B0-----:R0:W5:Y:S04]  /*a030*/  LDL.LU R12, [R1+0x44c] ;  /* 0x00044c00010c7983 */ /* 0x0011680000300800 */
[----:B------:R1:W-:Y:S01]  /*a040*/  STL [R1+0x3d0], R11 ;  /* 0x0003d00b01007387 */ /* 0x0003e20000100800 */
[----:B------:R-:W-:-:S01]  /*a050*/  FADD R5, R34, R5 ;  /* 0x0000000522057221 */ /* 0x000fc20000000000 */
[----:B------:R-:W-:-:S02]  /*a060*/  FADD R4, R35, R4 ;  /* 0x0000000423047221 */ /* 0x000fc40000000000 */
[----:B-1----:R0:W5:Y:S04]  /*a070*/  LDL.LU R11, [R1+0x448] ;  /* 0x00044800010b7983 */ /* 0x0021680000300800 */
[----:B------:R1:W-:Y:S04]  /*a080*/  STL [R1+0x3d4], R10 ;  /* 0x0003d40a01007387 */ /* 0x0003e80000100800 */
        /* <DEDUP_REMOVED lines=12> */
[----:B-1----:R0:W5:Y:S01]  /*a150*/  LDL.LU R4, [R1+0x42c] ;  /* 0x00042c0001047983 */ /* 0x0021620000300800 */
[----:B------:R-:W-:Y:S01]  /*a160*/  UMOV UR6, URZ ;  /* 0x0000003f00067c82 */ /* 0x000fe20008000000 */
[----:B------:R-:W-:-:S05]  /*a170*/  FADD R3, R36, R3 ;  /* 0x0000000324037221 */ /* 0x000fca0000000000 */
[----:B------:R1:W-:Y:S01]  /*a180*/  STL [R1+0x3f0], R3 ;  /* 0x0003f00301007387 */ /* 0x0003e20000100800 */
[----:B------:R-:W-:-:S03]  /*a190*/  FADD R2, R37, R2 ;  /* 0x0000000225027221 */ /* 0x000fc60000000000 */
[----:B-1----:R0:W5:Y:S04]  /*a1a0*/  LDL.LU R3, [R1+0x428] ;  /* 0x0004280001037983 */ /* 0x0021680000300800 */
[----:B------:R1:W-:Y:S01]  /*a1b0*/  STL [R1+0x3f4], R2 ;  /* 0x0003f40201007387 */ /* 0x0003e20000100800 */
[----:B------:R-:W-:-:S03]  /*a1c0*/  FADD R0, R38, R0 ;  /* 0x0000000026007221 */ /* 0x000fc60000000000 */
[----:B-1----:R0:W5:Y:S04]  /*a1d0*/  LDL.LU R2, [R1+0x424] ;  /* 0x0004240001027983 */ /* 0x0021680000300800 */
[----:B------:R1:W-:Y:S01]  /*a1e0*/  STL [R1+0x3f8], R0 ;  /* 0x0003f80001007387 */ /* 0x0003e20000100800 */
[----:B------:R-:W-:-:S03]  /*a1f0*/  FADD R13, R13, R39 ;  /* 0x000000270d0d7221 */ /* 0x000fc60000000000 */
[----:B-1----:R0:W5:Y:S04]  /*a200*/  LDL.LU R0, [R1+0x420] ;  /* 0x0004200001007983 */ /* 0x0021680000300800 */
[----:B------:R0:W-:Y:S02]  /*a210*/  STL [R1+0x3fc], R13 ;  /* 0x0003fc0d01007387 */ /* 0x0001e40000100800 */
.L_x_29:
[----:B------:R-:W-:Y:S05]  /*a220*/  @!P1 BRA `(.L_x_30) ;  /* 0x0000000000049947 */ /* 0x000fea0003800000 */
[----:B------:R-:W-:Y:S01]  /*a230*/  BPT.TRAP 0x1 ;  /* 0x000000040000795c */ /* 0x000fe20000300000 */
.L_x_30:
[----:B0-----:R-:W2:Y:S04]  /*a240*/  LDL R13, [R1+0x400] ;  /* 0x00040000010d7983 */ /* 0x001ea80000100800 */
[----:B-----5:R1:W-:Y:S04]  /*a250*/  STL [R1+0x420], R0 ;  /* 0x0004200001007387 */ /* 0x0203e80000100800 */
[----:B-1----:R-:W3:Y:S01]  /*a260*/  LDL R0, [R1+0x404] ;  /* 0x0004040001007983 */ /* 0x002ee20000100800 */
[----:B--2---:R-:W-:-:S13]  /*a270*/  ISETP.NE.AND P0, PT, R13, RZ, PT ;  /* 0x000000ff0d00720c */ /* 0x004fda0003f05270 */
[----:B------:R-:W-:-:S05]  /*a280*/  VOTEU.ANY UP0, P0 ;  /* 0x00000000003f7886 */ /* 0x000fca0000000100 */
[----:B------:R-:W-:-:S04]  /*a290*/  @UP0 ULEA UR12, UR36, UR11, 0x3 ;  /* 0x0000000b240c0291 */ /* 0x000fc8000f8e183f */
[----:B------:R-:W-:-:S06]  /*a2a0*/  @UP0 UIADD3 UR12, UR12, 0x68, URZ ;  /* 0x000000680c0c0890 */ /* 0x000fcc000fffe03f */
[----:B------:R-:W-:-:S05]  /*a2b0*/  IMAD.U32 R13, RZ, RZ, UR12 ;  /* 0x0000000cff0d7e24 */ /* 0x000fca000f8e00ff */
[----:B---3--:R-:W-:Y:S02]  /*a2c0*/  @P0 PRMT R13, R0, 0x654, R13 ;  /* 0x00000654000d0816 */ /* 0x008fe4000000000d */
[----:B------:R0:W5:Y:S01]  /*a2d0*/  LDL.LU R0, [R1+0x420] ;  /* 0x0004200001007983 */ /* 0x0001620000300800 */
[----:B------:R-:W-:Y:S01]  /*a2e0*/  UISETP.GT.U32.AND UP0, UPT, UR7, 0x1, UPT ;  /* 0x000000010700788c */ /* 0x000fe2000bf04070 */
[----:B------:R0:W-:Y:S05]  /*a2f0*/  @P0 SYNCS.ARRIVE.TRANS64.RED.A1T0 RZ, [R13+URZ], RZ ;  /* 0x000000ff0dff09a7 */ /* 0x0001ea000810043f */
[----:B------:R-:W-:-:S13]  /*a300*/  PLOP3.LUT P0, PT, PT, PT, UP0, 0x80, 0x0 ;  /* 0x000000000000781c */ /* 0x000fda0003f0f008 */
[----:B0-----:R-:W-:Y:S05]  /*a310*/  @P0 BRA `(.L_x_31) ;  /* 0x0000000000040947 */ /* 0x001fea0003800000 */
[----:B------:R-:W-:Y:S01]  /*a320*/  BPT.TRAP 0x1 ;  /* 0x000000040000795c */ /* 0x000fe20000300000 */
.L_x_31:
[----:B------:R-:W-:Y:S01]  /*a330*/  UIADD3 UR37, UR37, 0x1, URZ ;  /* 0x0000000125257890 */ /* 0x000fe2000fffe03f */
[C---:B------:R-:W-:Y:S01]  /*a340*/  ISETP.GT.AND P0, PT, R12.reuse, 0x1, PT ;  /* 0x000000010c00780c */ /* 0x040fe20003f04270 */
[----:B------:R-:W-:Y:S01]  /*a350*/  UIADD3 UR36, UR36, 0x1, URZ ;  /* 0x0000000124247890 */ /* 0x000fe2000fffe03f */
[----:B------:R-:W-:Y:S01]  /*a360*/  VIADD R12, R12, 0xffffffff ;  /* 0xffffffff0c0c7836 */ /* 0x000fe20000000000 */
[----:B------:R-:W-:Y:S02]  /*a370*/  UISETP.NE.AND UP0, UPT, UR37, 0xd, UPT ;  /* 0x0000000d2500788c */ /* 0x000fe4000bf05270 */
[----:B------:R-:W-:Y:S02]  /*a380*/  UISETP.NE.AND UP1, UPT, UR36, 0xd, UPT ;  /* 0x0000000d2400788c */ /* 0x000fe4000bf25270 */
[----:B------:R-:W-:Y:S02]  /*a390*/  USEL UR12, URZ, 0x1, UP0 ;  /* 0x000000013f0c7887 */ /* 0x000fe40008000000 */
[----:B------:R-:W-:-:S02]  /*a3a0*/  USEL UR37, UR37, URZ, UP0 ;  /* 0x0000003f25257287 */ /* 0x000fc40008000000 */
[----:B------:R-:W-:Y:S02]  /*a3b0*/  USEL UR36, UR36, URZ, UP1 ;  /* 0x0000003f24247287 */ /* 0x000fe40008800000 */
[----:B------:R-:W-:Y:S01]  /*a3c0*/  LOP3.LUT R11, R11, UR12, RZ, 0x3c, !PT ;  /* 0x0000000c0b0b7c12 */ /* 0x000fe2000f8e3cff */
[----:B------:R-:W-:Y:S01]  /*a3d0*/  UMOV UR12, 0x1 ;  /* 0x00000001000c7882 */ /* 0x000fe20000000000 */
[----:B------:R-:W-:Y:S08]  /*a3e0*/  @P0 BRA `(.L_x_32) ;  /* 0xffffffc0006c0947 */ /* 0x000ff0000383ffff */
.L_x_24:
[----:B------:R-:W-:-:S04]  /*a3f0*/  UISETP.NE.AND UP0, UPT, UR6, URZ, UPT ;  /* 0x0000003f0600728c */ /* 0x000fc8000bf05270 */
[----:B------:R-:W-:-:S06]  /*a400*/  USEL UR6, URZ, 0x1, !UP0 ;  /* 0x000000013f067887 */ /* 0x000fcc000c000000 */
[----:B------:R-:W-:-:S13]  /*a410*/  ISETP.NE.AND P0, PT, RZ, UR6, PT ;  /* 0x00000006ff007c0c */ /* 0x000fda000bf05270 */
[----:B------:R-:W-:Y:S05]  /*a420*/  @!P0 BRA `(.L_x_33) ;  /* 0x0000003000b08947 */ /* 0x000fea0003800000 */
[----:B------:R0:W-:Y:S04]  /*a430*/  STL [R1+0x4d4], R68 ;  /* 0x0004d44401007387 */ /* 0x0001e80000100800 */
[----:B0-----:R-:W2:Y:S04]  /*a440*/  LDL.LU R68, [R1+0x40] ;  /* 0x0000400001447983 */ /* 0x001ea80000300800 */
[----:B------:R0:W-:Y:S04]  /*a450*/  STL [R1+0x4d0], R69 ;  /* 0x0004d04501007387 */ /* 0x0001e80000100800 */
[----:B0-----:R-:W3:Y:S04]  /*a460*/  LDL.LU R69, [R1+0x44] ;  /* 0x0000440001457983 */ /* 0x001ee80000300800 */
[----:B------:R0:W-:Y:S04]  /*a470*/  STL [R1+0x4cc], R70 ;  /* 0x0004cc4601007387 */ /* 0x0001e80000100800 */
[----:B0-----:R-:W4:Y:S04]  /*a480*/  LDL.LU R70, [R1+0x48] ;  /* 0x0000480001467983 */ /* 0x001f280000300800 */
        /* <DEDUP_REMOVED lines=25> */
[----:B0-----:R-:W4:Y:S04]  /*a620*/  LDL.LU R51, [R1] ;  /* 0x0000000001337983 */ /* 0x001f280000300800 */
        /* <DEDUP_REMOVED lines=43> */
[----:B-----5:R0:W-:Y:S04]  /*a8e0*/  STL [R1+0x444], R10 ;  /* 0x0004440a01007387 */ /* 0x0201e80000100800 */
        /* <DEDUP_REMOVED lines=16> */
[----:B-1----:R-:W4:Y:S04]  /*a9f0*/  LDL.LU R2, [R1+0x18] ;  /* 0x0000180001027983 */ /* 0x002f280000300800 */
[----:B------:R0:W-:Y:S04]  /*aa00*/  STL [R1+0x420], R0 ;  /* 0x0004200001007387 */ /* 0x0001e80000100800 */
[----:B0-----:R-:W4:Y:S01]  /*aa10*/  LDL.LU R0, [R1+0x14] ;  /* 0x0000140001007983 */ /* 0x001f220000300800 */
[----:B--2---:R-:W-:Y:S01]  /*aa20*/  FADD R14, R68, R14 ;  /* 0x0000000e440e7221 */ /* 0x004fe20000000000 */
[----:B---3--:R-:W-:Y:S01]  /*aa30*/  FADD R15, R69, R15 ;  /* 0x0000000f450f7221 */ /* 0x008fe20000000000 */
[----:B----4-:R-:W-:Y:S01]  /*aa40*/  FADD R16, R70, R16 ;  /* 0x0000001046107221 */ /* 0x010fe20000000000 */
[----:B------:R-:W2:Y:S01]  /*aa50*/  LDL.LU R68, [R1+0x4d4] ;  /* 0x0004d40001447983 */ /* 0x000ea20000300800 */
[----:B------:R-:W-:Y:S01]  /*aa60*/  FADD R17, R71, R17 ;  /* 0x0000001147117221 */ /* 0x000fe20000000000 */
[----:B------:R-:W-:-:S02]  /*aa70*/  FADD R18, R40, R18 ;  /* 0x0000001228127221 */ /* 0x000fc40000000000 */
[----:B------:R-:W3:Y:S01]  /*aa80*/  LDL.LU R69, [R1+0x4d0] ;  /* 0x0004d00001457983 */ /* 0x000ee20000300800 */
        /* <DEDUP_REMOVED lines=19> */
[----:B------:R-:W4:Y:S04]  /*abc0*/  LDL.LU R47, [R1+0x4a8] ;  /* 0x0004a800012f7983 */ /* 0x000f280000300800 */
[----:B------:R-:W4:Y:S04]  /*abd0*/  LDL.LU R48, [R1+0x4a4] ;  /* 0x0004a40001307983 */ /* 0x000f280000300800 */
[----:B------:R-:W4:Y:S04]  /*abe0*/  LDL.LU R49, [R1+0x4a0] ;  /* 0x0004a00001317983 */ /* 0x000f280000300800 */
[----:B------:R-:W4:Y:S01]  /*abf0*/  LDL.LU R50, [R1+0x49c] ;  /* 0x00049c0001327983 */ /* 0x000f220000300800 */
[----:B------:R-:W-:-:S03]  /*ac00*/  FADD R237, R10, R237 ;  /* 0x000000ed0aed7221 */ /* 0x000fc60000000000 */
[----:B------:R-:W2:Y:S01]  /*ac10*/  LDL.LU R10, [R1+0xc4] ;  /* 0x0000c400010a7983 */ /* 0x000ea20000300800 */
[----:B------:R-:W-:-:S03]  /*ac20*/  FADD R9, R51, R9 ;  /* 0x0000000933097221 */ /* 0x000fc60000000000 */
[----:B------:R-:W4:Y:S04]  /*ac30*/  LDL.LU R51, [R1+0x498] ;  /* 0x0004980001337983 */ /* 0x000f280000300800 */
[----:B------:R0:W-:Y:S01]  /*ac40*/  STL [R1+0x80], R9 ;  /* 0x0000800901007387 */ /* 0x0001e20000100800 */
[----:B------:R-:W-:-:S03]  /*ac50*/  FADD R8, R52, R8 ;  /* 0x0000000834087221 */ /* 0x000fc60000000000 */
[----:B0-----:R-:W3:Y:S04]  /*ac60*/  LDL.LU R9, [R1+0xc8] ;  /* 0x0000c80001097983 */ /* 0x001ee80000300800 */
[----:B------:R-:W4:Y:S04]  /*ac70*/  LDL.LU R52, [R1+0x494] ;  /* 0x0004940001347983 */ /* 0x000f280000300800 */
[----:B------:R0:W-:Y:S01]  /*ac80*/  STL [R1+0x84], R8 ;  /* 0x0000840801007387 */ /* 0x0001e20000100800 */
[----:B------:R-:W-:-:S03]  /*ac90*/  FADD R7, R53, R7 ;  /* 0x0000000735077221 */ /* 0x000fc60000000000 */
[----:B0-----:R-:W4:Y:S04]  /*aca0*/  LDL.LU R8, [R1+0xcc] ;  /* 0x0000cc0001087983 */ /* 0x001f280000300800 */
[----:B------:R-:W4:Y:S01]  /*acb0*/  LDL.LU R53, [R1+0x490] ;  /* 0x0004900001357983 */ /* 0x000f220000300800 */
[----:B------:R-:W-:-:S03]  /*acc0*/  FADD R6, R54, R6 ;  /* 0x0000000636067221 */ /* 0x000fc60000000000 */
[----:B------:R0:W-:Y:S04]  /*acd0*/  STL [R1+0x88], R7 ;  /* 0x0000880701007387 */ /* 0x0001e80000100800 */
[----:B0-----:R-:W4:Y:S01]  /*ace0*/  LDL.LU R7, [R1+0xd0] ;  /* 0x0000d00001077983 */ /* 0x001f220000300800 */
[----:B------:R-:W-:-:S03]  /*acf0*/  FADD R5, R55, R5 ;  /* 0x0000000537057221 */ /* 0x000fc60000000000 */
[----:B------:R-:W4:Y:S04]  /*ad00*/  LDL.LU R54, [R1+0x48c] ;  /* 0x00048c0001367983 */ /* 0x000f280000300800 */
[----:B------:R0:W-:Y:S04]  /*ad10*/  STL [R1+0x8c], R6 ;  /* 0x00008c0601007387 */ /* 0x0001e80000100800 */
[----:B0-----:R-:W4:Y:S04]  /*ad20*/  LDL.LU R6, [R1+0xd4] ;  /* 0x0000d40001067983 */ /* 0x001f280000300800 */
[----:B------:R-:W4:Y:S04]  /*ad30*/  LDL.LU R55, [R1+0x488] ;  /* 0x0004880001377983 */ /* 0x000f280000300800 */
[----:B------:R0:W-:Y:S04]  /*ad40*/  STL [R1+0x90], R5 ;  /* 0x0000900501007387 */ /* 0x0001e80000100800 */
[----:B0-----:R-:W4:Y:S01]  /*ad50*/  LDL.LU R5, [R1+0xd8] ;  /* 0x0000d80001057983 */ /* 0x001f220000300800 */
[----:B------:R-:W-:-:S05]  /*ad60*/  FADD R4, R0, R4 ;  /* 0x0000000400047221 */ /* 0x000fca0000000000 */
[----:B------:R0:W-:Y:S04]  /*ad70*/  STL [R1+0x94], R4 ;  /* 0x0000940401007387 */ /* 0x0001e80000100800 */
[----:B0-----:R-:W4:Y:S01]  /*ad80*/  LDL.LU R4, [R1+0xdc] ;  /* 0x0000dc0001047983 */ /* 0x001f220000300800 */
[----:B------:R-:W-:Y:S01]  /*ad90*/  FADD R3, R2, R3 ;  /* 0x0000000302037221 */ /* 0x000fe20000000000 */
[----:B------:R-:W-:Y:S02]  /*ada0*/  FADD R11, R24, R11 ;  /* 0x0000000b180b7221 */ /* 0x000fe40000000000 */
[----:B------:R-:W4:Y:S01]  /*adb0*/  LDL.LU R0, [R1+0x100] ;  /* 0x0001000001007983 */ /* 0x000f220000300800 */
[----:B------:R-:W-:-:S03]  /*adc0*/  FADD R12, R25, R12 ;  /* 0x0000000c190c7221 */ /* 0x000fc60000000000 */
[----:B------:R-:W4:Y:S04]  /*add0*/  LDL.LU R2, [R1+0x104] ;  /* 0x0001040001027983 */ /* 0x000f280000300800 */
[----:B------:R0:W-:Y:S01]  /*ade0*/  STL [R1+0x98], R3 ;  /* 0x0000980301007387 */ /* 0x0001e20000100800 */
[----:B------:R-:W-:Y:S01]  /*adf0*/  FADD R13, R26, R13 ;  /* 0x0000000d1a0d7221 */ /* 0x000fe20000000000 */
[----:B------:R-:W-:Y:S02]  /*ae00*/  FADD R28, R27, R28 ;  /* 0x0000001c1b1c7221 */ /* 0x000fe40000000000 */
[----:B0-----:R-:W4:Y:S04]  /*ae10*/  LDL.LU R3, [R1+0x108] ;  /* 0x0001080001037983 */ /* 0x001f280000300800 */
[----:B------:R-:W4:Y:S04]  /*ae20*/  LDL.LU R24, [R1+0x484] ;  /* 0x0004840001187983 */ /* 0x000f280000300800 */
[----:B------:R0:W-:Y:S01]  /*ae30*/  STL [R1+0x9c], R11 ;  /* 0x00009c0b01007387 */ /* 0x0001e20000100800 */
[----:B------:R-:W-:-:S03]  /*ae40*/  FADD R30, R29, R30 ;  /* 0x0000001e1d1e7221 */ /* 0x000fc60000000000 */
        /* <DEDUP_REMOVED lines=15> */
[----:B------:R-:W-:Y:S01]  /*af40*/  FADD R38, R37, R38 ;  /* 0x0000002625267221 */ /* 0x000fe20000000000 */
[----:B------:R-:W-:-:S02]  /*af50*/  FADD R39, R216, R39 ;  /* 0x00000027d8277221 */ /* 0x000fc40000000000 */
        /* <DEDUP_REMOVED lines=8> */
[----:B------:R0:W-:Y:S01]  /*afe0*/  STL [R1+0xb8], R36 ;  /* 0x0000b82401007387 */ /* 0x0001e20000100800 */
[----:B--2---:R-:W-:-:S03]  /*aff0*/  FADD R10, R217, R10 ;  /* 0x0000000ad90a7221 */ /* 0x004fc60000000000 */
[----:B0-----:R-:W2:Y:S04]  /*b000*/  LDL.LU R36, [R1+0x454] ;  /* 0x0004540001247983 */ /* 0x001ea80000300800 */
[----:B------:R-:W2:Y:S04]  /*b010*/  LDL.LU R37, [R1+0x450] ;  /* 0x0004500001257983 */ /* 0x000ea80000300800 */
[----:B------:R0:W-:Y:S04]  /*b020*/  STL [R1+0xbc], R38 ;  /* 0x0000bc2601007387 */ /* 0x0001e80000100800 */
[----:B0-----:R-:W2:Y:S04]  /*b030*/  LDL.LU R38, [R1+0x44c] ;  /* 0x00044c0001267983 */ /* 0x001ea80000300800 */
[----:B------:R0:W-:Y:S01]  /*b040*/  STL [R1+0xc0], R39 ;  /* 0x0000c02701007387 */ /* 0x0001e20000100800 */
[----:B---3--:R-:W-:-:S03]  /*b050*/  FADD R9, R218, R9 ;  /* 0x00000009da097221 */ /* 0x008fc60000000000 */
[----:B0-----:R-:W3:Y:S04]  /*b060*/  LDL.LU R39, [R1+0x448] ;  /* 0x0004480001277983 */ /* 0x001ee80000300800 */
[----:B------:R-:W2:Y:S04]  /*b070*/  LDL.LU R216, [R1+0xfc] ;  /* 0x0000fc0001d87983 */ /* 0x000ea80000300800 */
[----:B------:R0:W-:Y:S01]  /*b080*/  STL [R1+0xc4], R10 ;  /* 0x0000c40a01007387 */ /* 0x0001e20000100800 */
[----:B----4-:R-:W-:-:S03]  /*b090*/  FADD R8, R219, R8 ;  /* 0x00000008db087221 */ /* 0x010fc60000000000 */
[----:B0-----:R0:W5:Y:S04]  /*b0a0*/  LDL.LU R10, [R1+0x444] ;  /* 0x00044400010a7983 */ /* 0x0011680000300800 */
[----:B------:R-:W4:Y:S04]  /*b0b0*/  LDL.LU R217, [R1+0xf8] ;  /* 0x0000f80001d97983 */ /* 0x000f280000300800 */
[----:B------:R1:W-:Y:S01]  /*b0c0*/  STL [R1+0xc8], R9 ;  /* 0x0000c80901007387 */ /* 0x0003e20000100800 */
[----:B------:R-:W-:-:S03]  /*b0d0*/  FADD R7, R220, R7 ;  /* 0x00000007dc077221 */ /* 0x000fc60000000000 */
[----:B-1----:R0:W5:Y:S04]  /*b0e0*/  LDL.LU R9, [R1+0x440] ;  /* 0x0004400001097983 */ /* 0x0021680000300800 */
[----:B------:R-:W3:Y:S04]  /*b0f0*/  LDL.LU R218, [R1+0xf4] ;  /* 0x0000f40001da7983 */ /* 0x000ee80000300800 */
        /* <DEDUP_REMOVED lines=8> */
[----:B------:R1:W-:Y:S04]  /*b180*/  STL [R1+0xd4], R6 ;  /* 0x0000d40601007387 */ /* 0x0003e80000100800 */
        /* <DEDUP_REMOVED lines=8> */
[----:B------:R-:W3:Y:S01]  /*b210*/  LDL.LU R223, [R1+0xe0] ;  /* 0x0000e00001df7983 */ /* 0x000ee20000300800 */
[----:B------:R-:W-:Y:S01]  /*b220*/  FADD R3, R202, R3 ;  /* 0x00000003ca037221 */ /* 0x000fe20000000000 */
[----:B------:R-:W-:Y:S01]  /*b230*/  FADD R0, R200, R0 ;  /* 0x00000000c8007221 */ /* 0x000fe20000000000 */
[----:B------:R-:W-:Y:S01]  /*b240*/  FADD R2, R201, R2 ;  /* 0x00000002c9027221 */ /* 0x000fe20000000000 */
[----:B--2---:R-:W-:Y:S01]  /*b250*/  FADD R216, R231, R216 ;  /* 0x000000d8e7d87221 */ /* 0x004fe20000000000 */
[----:B----4-:R-:W-:Y:S01]  /*b260*/  FADD R217, R230, R217 ;  /* 0x000000d9e6d97221 */ /* 0x010fe20000000000 */
[----:B---3--:R-:W-:Y:S01]  /*b270*/  FADD R218, R229, R218 ;  /* 0x000000dae5da7221 */ /* 0x008fe20000000000 */
[----:B------:R-:W-:Y:S01]  /*b280*/  FADD R219, R228, R219 ;  /* 0x000000dbe4db7221 */ /* 0x000fe20000000000 */
[----:B------:R-:W-:Y:S01]  /*b290*/  FADD R220, R227, R220 ;  /* 0x000000dce3dc7221 */ /* 0x000fe20000000000 */
[----:B------:R-:W-:Y:S01]  /*b2a0*/  FADD R221, R226, R221 ;  /* 0x000000dde2dd7221 */ /* 0x000fe20000000000 */
[----:B------:R-:W-:Y:S01]  /*b2b0*/  FADD R222, R225, R222 ;  /* 0x000000dee1de7221 */ /* 0x000fe20000000000 */
[----:B------:R-:W-:-:S05]  /*b2c0*/  FADD R223, R224, R223 ;  /* 0x000000dfe0df7221 */ /* 0x000fca0000000000 */
[----:B------:R-:W-:Y:S04]  /*b2d0*/  STL [R1+0xe0], R223 ;  /* 0x0000e0df01007387 */ /* 0x000fe80000100800 */
[----:B------:R-:W-:Y:S04]  /*b2e0*/  STL [R1+0xe4], R222 ;  /* 0x0000e4de01007387 */ /* 0x000fe80000100800 */
[----:B------:R-:W-:Y:S04]  /*b2f0*/  STL [R1+0xe8], R221 ;  /* 0x0000e8dd01007387 */ /* 0x000fe80000100800 */
[----:B------:R-:W-:Y:S04]  /*b300*/  STL [R1+0xec], R220 ;  /* 0x0000ecdc01007387 */ /* 0x000fe80000100800 */
[----:B------:R-:W-:Y:S04]  /*b310*/  STL [R1+0xf0], R219 ;  /* 0x0000f0db01007387 */ /* 0x000fe80000100800 */
[----:B------:R-:W-:Y:S04]  /*b320*/  STL [R1+0xf4], R218 ;  /* 0x0000f4da01007387 */ /* 0x000fe80000100800 */
[----:B------:R-:W-:Y:S04]  /*b330*/  STL [R1+0xf8], R217 ;  /* 0x0000f8d901007387 */ /* 0x000fe80000100800 */
[----:B------:R-:W-:Y:S04]  /*b340*/  STL [R1+0xfc], R216 ;  /* 0x0000fcd801007387 */ /* 0x000fe80000100800 */
[----:B------:R1:W-:Y:S04]  /*b350*/  STL [R1+0x108], R3 ;  /* 0x0001080301007387 */ /* 0x0003e80000100800 */
[----:B------:R-:W-:Y:S04]  /*b360*/  STL [R1+0x100], R0 ;  /* 0x0001000001007387 */ /* 0x000fe80000100800 */
[----:B-1----:R-:W2:Y:S01]  /*b370*/  LDL.LU R3, [R1+0x118] ;  /* 0x0001180001037983 */ /* 0x002ea20000300800 */
[----:B------:R-:W-:-:S03]  /*b380*/  FADD R11, R203, R11 ;  /* 0x0000000bcb0b7221 */ /* 0x000fc60000000000 */
[----:B------:R1:W-:Y:S04]  /*b390*/  STL [R1+0x104], R2 ;  /* 0x0001040201007387 */ /* 0x0003e80000100800 */
[----:B-1----:R-:W3:Y:S01]  /*b3a0*/  LDL.LU R2, [R1+0x11c] ;  /* 0x00011c0001027983 */ /* 0x002ee20000300800 */
[----:B------:R-:W-:-:S03]  /*b3b0*/  FADD R12, R204, R12 ;  /* 0x0000000ccc0c7221 */ /* 0x000fc60000000000 */
[----:B------:R-:W4:Y:S01]  /*b3c0*/  LDL.LU R0, [R1+0x120] ;  /* 0x0001200001007983 */ /* 0x000f220000300800 */
[----:B------:R-:W-:-:S03]  /*b3d0*/  FADD R13, R205, R13 ;  /* 0x0000000dcd0d7221 */ /* 0x000fc60000000000 */
[----:B------:R1:W-:Y:S04]  /*b3e0*/  STL [R1+0x10c], R11 ;  /* 0x00010c0b01007387 */ /* 0x0003e80000100800 */
[----:B------:R-:W4:Y:S04]  /*b3f0*/  LDL.LU R205, [R1+0x130] ;  /* 0x0001300001cd7983 */ /* 0x000f280000300800 */
[----:B------:R0:W-:Y:S04]  /*b400*/  STL [R1+0x110], R12 ;  /* 0x0001100c01007387 */ /* 0x0001e80000100800 */
[----:B------:R-:W4:Y:S04]  /*b410*/  LDL.LU R204, [R1+0x134] ;  /* 0x0001340001cc7983 */ /* 0x000f280000300800 */
[----:B------:R-:W4:Y:S04]  /*b420*/  LDL.LU R203, [R1+0x138] ;  /* 0x0001380001cb7983 */ /* 0x000f280000300800 */
[----:B------:R0:W-:Y:S04]  /*b430*/  STL [R1+0x114], R13 ;  /* 0x0001140d01007387 */ /* 0x0001e80000100800 */
        /* <DEDUP_REMOVED lines=19> */
[----:B-1----:R-:W4:Y:S04]  /*b570*/  LDL.LU R11, [R1+0x188] ;  /* 0x00018800010b7983 */ /* 0x002f280000300800 */
[----:B0-----:R-:W4:Y:S04]  /*b580*/  LDL.LU R12, [R1+0x18c] ;  /* 0x00018c00010c7983 */ /* 0x001f280000300800 */
[----:B------:R-:W4:Y:S01]  /*b590*/  LDL.LU R13, [R1+0x190] ;  /* 0x00019000010d7983 */ /* 0x000f220000300800 */
[----:B--2---:R-:W-:-:S05]  /*b5a0*/  FADD R3, R206, R3 ;  /* 0x00000003ce037221 */ /* 0x004fca0000000000 */
[----:B------:R0:W-:Y:S01]  /*b5b0*/  STL [R1+0x118], R3 ;  /* 0x0001180301007387 */ /* 0x0001e20000100800 */
[----:B---3--:R-:W-:-:S03]  /*b5c0*/  FADD R2, R207, R2 ;  /* 0x00000002cf027221 */ /* 0x008fc60000000000 */
[----:B0-----:R0:W5:Y:S01]  /*b5d0*/  LDL.LU R3, [R1+0x428] ;  /* 0x0004280001037983 */ /* 0x0011620000300800 */
[----:B----4-:R-:W-:-:S03]  /*b5e0*/  FADD R0, R208, R0 ;  /* 0x00000000d0007221 */ /* 0x010fc60000000000 */
[----:B------:R-:W2:Y:S04]  /*b5f0*/  LDL.LU R206, [R1+0x12c] ;  /* 0x00012c0001ce7983 */ /* 0x000ea80000300800 */
[----:B------:R1:W-:Y:S04]  /*b600*/  STL [R1+0x11c], R2 ;  /* 0x00011c0201007387 */ /* 0x0003e80000100800 */
[----:B-1----:R0:W5:Y:S04]  /*b610*/  LDL.LU R2, [R1+0x424] ;  /* 0x0004240001027983 */ /* 0x0021680000300800 */
[----:B------:R-:W3:Y:S04]  /*b620*/  LDL.LU R207, [R1+0x128] ;  /* 0x0001280001cf7983 */ /* 0x000ee80000300800 */
[----:B------:R1:W-:Y:S04]  /*b630*/  STL [R1+0x120], R0 ;  /* 0x0001200001007387 */ /* 0x0003e80000100800 */
[----:B-1----:R0:W5:Y:S04]  /*b640*/  LDL.LU R0, [R1+0x420] ;  /* 0x0004200001007983 */ /* 0x0021680000300800 */
[----:B------:R-:W4:Y:S01]  /*b650*/  LDL.LU R208, [R1+0x124] ;  /* 0x0001240001d07983 */ /* 0x000f220000300800 */
[----:B------:R-:W-:Y:S01]  /*b660*/  FADD R205, R212, R205 ;  /* 0x000000cdd4cd7221 */ /* 0x000fe20000000000 */
        /* <DEDUP_REMOVED lines=24> */
[----:B--2---:R-:W-:Y:S01]  /*b7f0*/  FADD R206, R211, R206 ;  /* 0x000000ced3ce7221 */ /* 0x004fe20000000000 */
[----:B---3--:R-:W-:Y:S01]  /*b800*/  FADD R207, R210, R207 ;  /* 0x000000cfd2cf7221 */ /* 0x008fe20000000000 */
[----:B----4-:R-:W-:-:S05]  /*b810*/  FADD R208, R209, R208 ;  /* 0x000000d0d1d07221 */ /* 0x010fca0000000000 */
[----:B------:R1:W-:Y:S04]  /*b820*/  STL [R1+0x124], R208 ;  /* 0x000124d001007387 */ /* 0x0003e80000100800 */
        /* <DEDUP_REMOVED lines=24> */
[----:B------:R-:W4:Y:S04]  /*b9b0*/  LDL.LU R211, [R1+0x194] ;  /* 0x0001940001d37983 */ /* 0x000f280000300800 */
[----:B------:R0:W-:Y:S04]  /*b9c0*/  STL [R1+0x188], R11 ;  /* 0x0001880b01007387 */ /* 0x0001e80000100800 */
[----:B------:R-:W4:Y:S04]  /*b9d0*/  LDL.LU R210, [R1+0x198] ;  /* 0x0001980001d27983 */ /* 0x000f280000300800 */
[----:B------:R0:W-:Y:S04]  /*b9e0*/  STL [R1+0x18c], R12 ;  /* 0x00018c0c01007387 */ /* 0x0001e80000100800 */
[----:B------:R-:W4:Y:S04]  /*b9f0*/  LDL.LU R209, [R1+0x19c] ;  /* 0x00019c0001d17983 */ /* 0x000f280000300800 */
[----:B------:R0:W-:Y:S04]  /*ba00*/  STL [R1+0x190], R13 ;  /* 0x0001900d01007387 */ /* 0x0001e80000100800 */
[----:B-1----:R-:W4:Y:S04]  /*ba10*/  LDL.LU R208, [R1+0x1a0] ;  /* 0x0001a00001d07983 */ /* 0x002f280000300800 */
[----:B--2---:R-:W2:Y:S04]  /*ba20*/  LDL.LU R207, [R1+0x1a4] ;  /* 0x0001a40001cf7983 */ /* 0x004ea80000300800 */
[----:B---3--:R-:W3:Y:S04]  /*ba30*/  LDL.LU R206, [R1+0x1a8] ;  /* 0x0001a80001ce7983 */ /* 0x008ee80000300800 */
[----:B----4-:R-:W4:Y:S04]  /*ba40*/  LDL.LU R205, [R1+0x1ac] ;  /* 0x0001ac0001cd7983 */ /* 0x010f280000300800 */
[----:B0-----:R-:W4:Y:S04]  /*ba50*/  LDL.LU R204, [R1+0x1b0] ;  /* 0x0001b00001cc7983 */ /* 0x001f280000300800 */
        /* <DEDUP_REMOVED lines=23> */
[----:B------:R-:W-:-:S05]  /*bbd0*/  FADD R211, R173, R211 ;  /* 0x000000d3add37221 */ /* 0x000fca0000000000 */
[----:B------:R0:W-:Y:S01]  /*bbe0*/  STL [R1+0x194], R211 ;  /* 0x000194d301007387 */ /* 0x0001e20000100800 */
[----:B------:R-:W-:-:S05]  /*bbf0*/  FADD R210, R174, R210 ;  /* 0x000000d2aed27221 */ /* 0x000fca0000000000 */
[----:B------:R1:W-:Y:S01]  /*bc00*/  STL [R1+0x198], R210 ;  /* 0x000198d201007387 */ /* 0x0003e20000100800 */
[----:B------:R-:W-:-:S05]  /*bc10*/  FADD R209, R175, R209 ;  /* 0x000000d1afd17221 */ /* 0x000fca0000000000 */
[----:B------:R1:W-:Y:S01]  /*bc20*/  STL [R1+0x19c], R209 ;  /* 0x00019cd101007387 */ /* 0x0003e20000100800 */
[----:B------:R-:W-:Y:S01]  /*bc30*/  FADD R208, R176, R208 ;  /* 0x000000d0b0d07221 */ /* 0x000fe20000000000 */
[----:B--2---:R-:W-:-:S04]  /*bc40*/  FADD R207, R177, R207 ;  /* 0x000000cfb1cf7221 */ /* 0x004fc80000000000 */
        /* <DEDUP_REMOVED lines=55> */
[----:B------:R-:W4:Y:S04]  /*bfc0*/  LDL.LU R209, [R1+0x218] ;  /* 0x0002180001d17983 */ /* 0x000f280000300800 */
[----:B------:R1:W-:Y:S04]  /*bfd0*/  STL [R1+0x20c], R13 ;  /* 0x00020c0d01007387 */ /* 0x0003e80000100800 */
        /* <DEDUP_REMOVED lines=28> */
[----:B------:R-:W-:Y:S01]  /*c1a0*/  FADD R211, R140, R211 ;  /* 0x000000d38cd37221 */ /* 0x000fe20000000000 */
[----:B------:R-:W-:-:S04]  /*c1b0*/  FADD R210, R141, R210 ;  /* 0x000000d28dd27221 */ /* 0x000fc80000000000 */
[----:B------:R0:W-:Y:S01]  /*c1c0*/  STL [R1+0x210], R211 ;  /* 0x000210d301007387 */ /* 0x0001e20000100800 */
[----:B------:R-:W-:-:S03]  /*c1d0*/  FADD R209, R142, R209 ;  /* 0x000000d18ed17221 */ /* 0x000fc60000000000 */
        /* <DEDUP_REMOVED lines=332> */
[----:B------:R-:W-:Y:S01]  /*d6a0*/  FADD R12, R38, R12 ;  /* 0x0000000c260c7221 */ /* 0x000fe20000000000 */
[----:B------:R-:W-:-:S05]  /*d6b0*/  FADD R13, R13, R39 ;  /* 0x000000270d0d7221 */ /* 0x000fca0000000000 */
[----:B------:R0:W-:Y:S04]  /*d6c0*/  STL [R1+0x3fc], R13 ;  /* 0x0003fc0d01007387 */ /* 0x0001e80000100800 */
[----:B------:R0:W-:Y:S04]  /*d6d0*/  STL [R1+0x3f4], R11 ;  /* 0x0003f40b01007387 */ /* 0x0001e80000100800 */
[----:B------:R0:W-:Y:S02]  /*d6e0*/  STL [R1+0x3f8], R12 ;  /* 0x0003f80c01007387 */ /* 0x0001e40000100800 */
.L_x_33:
[----:B0-----:R-:W0:Y:S02]  /*d6f0*/  LDC R11, c[0x0][0x28c] ;  /* 0x0000a300ff0b7b82 */ /* 0x001e240000000800 */
[----:B0-----:R-:W-:-:S13]  /*d700*/  ISETP.GE.AND P0, PT, R11, 0x1, PT ;  /* 0x000000010b00780c */ /* 0x001fda0003f06270 */
[----:B------:R-:W-:Y:S05]  /*d710*/  @!P0 BRA `(.L_x_34) ;  /* 0x0000000000648947 */ /* 0x000fea0003800000 */
[----:B------:R-:W-:-:S06]  /*d720*/  UISETP.NE.AND UP0, UPT, UR9, 0x3, UPT ;  /* 0x000000030900788c */ /* 0x000fcc000bf05270 */
[----:B------:R-:W-:-:S13]  /*d730*/  PLOP3.LUT P0, PT, PT, PT, UP0, 0x80, 0x0 ;  /* 0x000000000000781c */ /* 0x000fda0003f0f008 */
[----:B------:R-:W-:Y:S05]  /*d740*/  @!P0 BRA `(.L_x_35) ;  /* 0x0000000000048947 */ /* 0x000fea0003800000 */
[----:B------:R-:W-:Y:S01]  /*d750*/  BPT.TRAP 0x1 ;  /* 0x000000040000795c */ /* 0x000fe20000300000 */
.L_x_35:
[----:B------:R-:W2:Y:S01]  /*d760*/  LDL R11, [R1+0x400] ;  /* 0x00040000010b7983 */ /* 0x000ea20000100800 */
[----:B------:R-:W-:Y:S01]  /*d770*/  BSSY B0, `(.L_x_36) ;  /* 0x000000f000007945 */ /* 0x000fe20003800000 */
[----:B--2---:R-:W-:-:S13]  /*d780*/  ISETP.NE.AND P0, PT, R11, RZ, PT ;  /* 0x000000ff0b00720c */ /* 0x004fda0003f05270 */
[----:B------:R-:W-:Y:S05]  /*d790*/  @!P0 BRA `(.L_x_37) ;  /* 0x0000000000308947 */ /* 0x000fea0003800000 */
[----:B------:R-:W2:Y:S01]  /*d7a0*/  LDL R12, [R1+0x404] ;  /* 0x00040400010c7983 */ /* 0x000ea20000100800 */
[----:B------:R-:W-:-:S04]  /*d7b0*/  UISETP.LT.AND UP0, UPT, UR10, 0x1, UPT ;  /* 0x000000010a00788c */ /* 0x000fc8000bf01270 */
[----:B------:R-:W-:-:S04]  /*d7c0*/  USEL UR6, UR10, 0x1, UP0 ;  /* 0x000000010a067887 */ /* 0x000fc80008000000 */
[----:B------:R-:W-:-:S04]  /*d7d0*/  UIADD3 UR6, UR5, UR10, -UR6 ;  /* 0x0000000a05067290 */ /* 0x000fc8000fffe806 */
[----:B------:R-:W-:-:S04]  /*d7e0*/  UIMAD.WIDE.U32 UR12, UR6, 0x4ec4ec4f, URZ ;  /* 0x4ec4ec4f060c78a5 */ /* 0x000fc8000f8e003f */
[----:B------:R-:W-:-:S04]  /*d7f0*/  USHF.R.U32.HI UR12, URZ, 0x2, UR13 ;  /* 0x000000023f0c7899 */ /* 0x000fc8000801160d */
[----:B------:R-:W-:-:S04]  /*d800*/  UIMAD UR6, UR12, -0xd, UR6 ;  /* 0xfffffff30c0678a4 */ /* 0x000fc8000f8e0206 */
[----:B------:R-:W-:-:S04]  /*d810*/  ULEA UR6, UR6, UR11, 0x3 ;  /* 0x0000000b06067291 */ /* 0x000fc8000f8e183f */
[----:B------:R-:W-:-:S06]  /*d820*/  UIADD3 UR6, UR6, 0x68, URZ ;  /* 0x0000006806067890 */ /* 0x000fcc000fffe03f */
[----:B------:R-:W-:-:S05]  /*d830*/  IMAD.U32 R11, RZ, RZ, UR6 ;  /* 0x00000006ff0b7e24 */ /* 0x000fca000f8e00ff */
[----:B--2---:R-:W-:-:S04]  /*d840*/  PRMT R11, R12, 0x654, R11 ;  /* 0x000006540c0b7816 */ /* 0x004fc8000000000b */
[----:B------:R0:W-:Y:S03]  /*d850*/  SYNCS.ARRIVE.TRANS64.RED.A1T0 RZ, [R11+URZ], RZ ;  /* 0x000000ff0bff79a7 */ /* 0x0001e6000810043f */
.L_x_37:
[----:B------:R-:W-:Y:S05]  /*d860*/  BSYNC B0 ;  /* 0x0000000000007941 */ /* 0x000fea0003800000 */
.L_x_36:
[----:B------:R-:W-:-:S06]  /*d870*/  UISETP.GT.U32.AND UP0, UPT, UR7, 0x1, UPT ;  /* 0x000000010700788c */ /* 0x000fcc000bf04070 */
[----:B------:R-:W-:-:S13]  /*d880*/  PLOP3.LUT P0, PT, PT, PT, UP0, 0x80, 0x0 ;  /* 0x000000000000781c */ /* 0x000fda0003f0f008 */
[----:B------:R-:W-:Y:S05]  /*d890*/  @P0 BRA `(.L_x_34) ;  /* 0x0000000000040947 */ /* 0x000fea0003800000 */
[----:B------:R-:W-:Y:S01]  /*d8a0*/  BPT.TRAP 0x1 ;  /* 0x000000040000795c */ /* 0x000fe20000300000 */
.L_x_34:
[----:B------:R-:W2:Y:S01]  /*d8b0*/  LDL.LU R24, [R1+0x40c] ;  /* 0x00040c0001187983 */ /* 0x000ea20000300800 */
[----:B------:R-:W1:Y:S01]  /*d8c0*/  LDC R27, c[0x0][0x288] ;  /* 0x0000a200ff1b7b82 */ /* 0x000e620000000800 */
[----:B------:R-:W-:Y:S01]  /*d8d0*/  ULDC UR6, c[0x0][0x284] ;  /* 0x0000a10000067ab9 */ /* 0x000fe20000000800 */
[----:B------:R-:W0:Y:S01]  /*d8e0*/  S2R R30, SR_TID.X ;  /* 0x00000000001e7919 */ /* 0x000e220000002100 */
[----:B------:R-:W-:Y:S02]  /*d8f0*/  UISETP.GE.U32.AND UP1, UPT, UR10, 0xd, UPT ;  /* 0x0000000d0a00788c */ /* 0x000fe4000bf26070 */
[----:B------:R-:W-:Y:S01]  /*d900*/  USHF.R.S32.HI UR11, URZ, 0x1f, UR34 ;  /* 0x0000001f3f0b7899 */ /* 0x000fe20008011422 */
[----:B------:R-:W3:Y:S01]  /*d910*/  LDL.LU R28, [R1+0x408] ;  /* 0x00040800011c7983 */ /* 0x000ee20000300800 */
[----:B------:R-:W-:Y:S01]  /*d920*/  ULDC.64 UR14, c[0x0][0x5d0] ;  /* 0x00017400000e7ab9 */ /* 0x000fe20000000a00 */
[----:B------:R-:W-:Y:S01]  /*d930*/  IMAD.MOV.U32 R180, RZ, RZ, -0x1 ;  /* 0xffffffffffb47424 */ /* 0x000fe200078e00ff */
[----:B0-----:R-:W-:-:S02]  /*d940*/  SHF.R.U32.HI R13, RZ, 0x2, R30 ;  /* 0x00000002ff0d7819 */ /* 0x001fc4000001161e */
[----:B------:R-:W-:Y:S02]  /*d950*/  LOP3.LUT R25, R30, 0x60, RZ, 0xc0, !PT ;  /* 0x000000601e197812 */ /* 0x000fe400078ec0ff */
[----:B------:R-:W-:Y:S02]  /*d960*/  SHF.R.U32.HI R12, RZ, 0x7, R30 ;  /* 0x00000007ff0c7819 */ /* 0x000fe4000001161e */
[----:B------:R-:W-:Y:S02]  /*d970*/  LOP3.LUT R13, R13, 0x7, RZ, 0xc0, !PT ;  /* 0x000000070d0d7812 */ /* 0x000fe400078ec0ff */
[----:B------:R-:W-:Y:S02]  /*d980*/  SHF.R.U32.HI R25, RZ, 0x1, R25 ;  /* 0x00000001ff197819 */ /* 0x000fe40000011619 */
[----:B------:R-:W-:Y:S02]  /*d990*/  LOP3.LUT R12, R12, 0x1, RZ, 0xc0, !PT ;  /* 0x000000010c0c7812 */ /* 0x000fe400078ec0ff */
[----:B------:R-:W-:-:S02]  /*d9a0*/  IADD3 R11, RZ, -R25, -R13 ;  /* 0x80000019ff0b7210 */ /* 0x000fc40007ffe80d */
[----:B------:R-:W-:Y:S01]  /*d9b0*/  LOP3.LUT R26, R30, 0x3, RZ, 0xc0, !PT ;  /* 0x000000031e1a7812 */ /* 0x000fe200078ec0ff */
[C---:B------:R-:W-:Y:S02]  /*d9c0*/  IMAD.SHL.U32 R29, R12.reuse, 0x40, RZ ;  /* 0x000000400c1d7824 */ /* 0x040fe400078e00ff */
[----:B------:R-:W-:Y:S02]  /*d9d0*/  IMAD R11, R12, -0x40, R11 ;  /* 0xffffffc00c0b7824 */ /* 0x000fe400078e020b */
[----:B-1----:R-:W-:Y:S01]  /*d9e0*/  IMAD R26, R26, -0x2, R27 ;  /* 0xfffffffe1a1a7824 */ /* 0x002fe200078e021b */
[----:B------:R-:W-:Y:S01]  /*d9f0*/  LOP3.LUT R29, R29, 0x40, R13, 0xe2, !PT ;  /* 0x000000401d1d7812 */ /* 0x000fe200078ee20d */
[----:B--2---:R-:W-:-:S04]  /*da00*/  IMAD R24, R24, 0xa0, RZ ;  /* 0x000000a018187824 */ /* 0x004fc800078e02ff */
[----:B------:R-:W-:Y:S01]  /*da10*/  IMAD.IADD R26, R26, 0x1, -R24 ;  /* 0x000000011a1a7824 */ /* 0x000fe200078e0a18 */
[----:B------:R-:W-:Y:S01]  /*da20*/  ISETP.GE.AND P0, PT, R24, R27, PT ;  /* 0x0000001b1800720c */ /* 0x000fe20003f06270 */
[C---:B---3--:R-:W-:Y:S02]  /*da30*/  IMAD R12, R28.reuse, 0x180, RZ ;  /* 0x000001801c0c7824 */ /* 0x048fe400078e02ff */
[----:B------:R-:W-:-:S03]  /*da40*/  IMAD.WIDE R82, R28, 0x180, RZ ;  /* 0x000001801c527825 */ /* 0x000fc600078e02ff */
[C---:B------:R-:W-:Y:S02]  /*da50*/  IADD3 R11, -R12.reuse, UR6, R11 ;  /* 0x000000060c0b7c10 */ /* 0x040fe4000fffe10b */
[----:B------:R-:W-:Y:S01]  /*da60*/  ISETP.GE.OR P0, PT, R12, UR6, P0 ;  /* 0x000000060c007c0c */ /* 0x000fe20008706670 */
[----:B------:R-:W-:Y:S01]  /*da70*/  IMAD.SHL.U32 R12, R30, 0x2, RZ ;  /* 0x000000021e0c7824 */ /* 0x000fe200078e00ff */
[----:B------:R-:W-:Y:S01]  /*da80*/  UIADD3 UR6, UR10, UR5, URZ ;  /* 0x000000050a067290 */ /* 0x000fe2000fffe03f */
[----:B------:R-:W-:Y:S01]  /*da90*/  LOP3.LUT R29, R82, R29, R25, 0xfe, !PT ;  /* 0x0000001d521d7212 */ /* 0x000fe200078efe19 */
[----:B------:R-:W-:Y:S02]  /*daa0*/  UIMAD UR5, UR11, UR14, URZ ;  /* 0x0000000e0b0572a4 */ /* 0x000fe4000f8e023f */
[----:B------:R-:W-:Y:S01]  /*dab0*/  LOP3.LUT R24, R24, 0x6, R12, 0xf8, !PT ;  /* 0x0000000618187812 */ /* 0x000fe200078ef80c */
[----:B------:R-:W-:Y:S01]  /*dac0*/  UISETP.GT.U32.AND UP0, UPT, UR6, 0xc, UPT ;  /* 0x0000000c0600788c */ /* 0x000fe2000bf04070 */
[----:B------:R-:W-:Y:S01]  /*dad0*/  IMAD.U32 R12, RZ, RZ, UR14 ;  /* 0x0000000eff0c7e24 */ /* 0x000fe2000f8e00ff */
[----:B------:R-:W-:Y:S01]  /*dae0*/  @UP1 UIMAD.WIDE.U32 UR12, UR6, 0x4ec4ec4f, URZ ;  /* 0x4ec4ec4f060c18a5 */ /* 0x000fe2000f8e003f */
[----:B------:R-:W-:Y:S01]  /*daf0*/  SHF.R.S32.HI R25, RZ, 0x1f, R24 ;  /* 0x0000001fff197819 */ /* 0x000fe20000011418 */
[----:B------:R-:W-:-:S02]  /*db00*/  UISETP.LT.U32.AND UP0, UPT, UR10, 0xd, UP0 ;  /* 0x0000000d0a00788c */ /* 0x000fc40008701070 */
[----:B------:R-:W-:Y:S02]  /*db10*/  UIMAD UR5, UR34, UR15, UR5 ;  /* 0x0000000f220572a4 */ /* 0x000fe4000f8e0205 */
[----:B------:R-:W-:Y:S01]  /*db20*/  @UP1 USHF.R.U32.HI UR12, URZ, 0x2, UR13 ;  /* 0x000000023f0c1899 */ /* 0x000fe2000801160d */
[----:B------:R-:W-:Y:S01]  /*db30*/  IMAD.WIDE.U32 R12, R12, UR34, R24 ;  /* 0x000000220c0c7c25 */ /* 0x000fe2000f8e0018 */
[----:B------:R-:W-:Y:S01]  /*db40*/  USEL UR13, URZ, 0x1, !UP0 ;  /* 0x000000013f0d7887 */ /* 0x000fe2000c000000 */
[----:B------:R-:W-:Y:S02]  /*db50*/  ULDC.64 UR14, c[0x0][0x5c8] ;  /* 0x00017200000e7ab9 */ /* 0x000fe40000000a00 */
[----:B------:R-:W-:Y:S01]  /*db60*/  VIADD R13, R13, UR5 ;  /* 0x000000050d0d7c36 */ /* 0x000fe20008000000 */
[----:B------:R-:W-:Y:S01]  /*db70*/  ULOP3.LUT UR4, UR4, UR13, URZ, 0x3c, !UPT ;  /* 0x0000000d04047292 */ /* 0x000fe2000f8e3c3f */
[----:B------:R-:W-:Y:S02]  /*db80*/  IMAD R28, R83, UR14, RZ ;  /* 0x0000000e531c7c24 */ /* 0x000fe4000f8e02ff */
[----:B------:R-:W-:Y:S01]  /*db90*/  IMAD.WIDE.U32 R12, R29, UR14, R12 ;  /* 0x0000000e1d0c7c25 */ /* 0x000fe2000f8e000c */
[----:B------:R-:W-:-:S03]  /*dba0*/  @UP1 ULOP3.LUT UR4, UR4, 0x1, UR12, 0x78, !UPT ;  /* 0x0000000104041892 */ /* 0x000fc6000f8e780c */
[----:B------:R-:W-:Y:S01]  /*dbb0*/  IMAD R28, R29, UR15, R28 ;  /* 0x0000000f1d1c7c24 */ /* 0x000fe2000f8e021c */
[----:B------:R-:W-:Y:S08]  /*dbc0*/  @P0 BRA `(.L_x_38) ;  /* 0x0000019c00dc0947 */ /* 0x000ff00003800000 */
[----:B------:R-:W-:Y:S01]  /*dbd0*/  FSETP.NEU.AND P0, PT, RZ, UR8, PT ;  /* 0x00000008ff007c0b */ /* 0x000fe2000bf0d000 */
[----:B------:R-:W-:Y:S01]  /*dbe0*/  BSSY B0, `(.L_x_38) ;  /* 0x00019f5000007945 */ /* 0x000fe20003800000 */
[----:B------:R-:W-:-:S11]  /*dbf0*/  IMAD.IADD R28, R13, 0x1, R28 ;  /* 0x000000010d1c7824 */ /* 0x000fd600078e021c */
[----:B------:R-:W-:Y:S05]  /*dc00*/  @!P0 BRA `(.L_x_39) ;  /* 0x000000f800f48947 */ /* 0x000fea0003800000 */
[----:B------:R-:W-:Y:S01]  /*dc10*/  ISETP.GE.AND P3, PT, R11, 0x9, PT ;  /* 0x000000090b00780c */ /* 0x000fe20003f66270 */
[----:B------:R-:W-:Y:S01]  /*dc20*/  ULDC.64 UR12, c[0x0][0x5b8] ;  /* 0x00016e00000c7ab9 */ /* 0x000fe20000000a00 */
[----:B------:R-:W-:Y:S01]  /*dc30*/  LOP3.LUT R27, R27, 0xffbfffff, RZ, 0xc0, !PT ;  /* 0xffbfffff1b1b7812 */ /* 0x000fe200078ec0ff */
[----:B------:R-:W-:Y:S01]  /*dc40*/  ULDC.64 UR14, c[0x0][0x5a8] ;  /* 0x00016a00000e7ab9 */ /* 0x000fe20000000a00 */
[C---:B------:R-:W-:Y:S01]  /*dc50*/  ISETP.LT.OR P4, PT, R26.reuse, 0x1, !P3 ;  /* 0x000000011a00780c */ /* 0x040fe20005f81670 */
[----:B------:R-:W2:Y:S01]  /*dc60*/  LDL.LU R54, [R1+0x80] ;  /* 0x0000800001367983 */ /* 0x000ea20000300800 */
[C---:B------:R-:W-:Y:S02]  /*dc70*/  ISETP.LT.OR P1, PT, R26.reuse, 0x2, !P3 ;  /* 0x000000021a00780c */ /* 0x040fe40005f21670 */
[----:B------:R-:W-:Y:S01]  /*dc80*/  ISETP.LT.OR P2, PT, R26, 0x9, !P3 ;  /* 0x000000091a00780c */ /* 0x000fe20005f41670 */
[----:B------:R-:W-:Y:S01]  /*dc90*/  UIMAD UR5, UR11, UR12, URZ ;  /* 0x0000000c0b0572a4 */ /* 0x000fe2000f8e023f */
[----:B-----5:R-:W-:Y:S01]  /*dca0*/  LOP3.LUT R0, R0, 0xfffffffd, RZ, 0xc0, !PT ;  /* 0xfffffffd00007812 */ /* 0x020fe200078ec0ff */
[----:B------:R-:W3:Y:S02]  /*dcb0*/  LDL.LU R55, [R1+0x84] ;  /* 0x0000840001377983 */ /* 0x000ee40000300800 */
[----:B------:R-:W-:-:S04]  /*dcc0*/  UIMAD UR5, UR34, UR13, UR5 ;  /* 0x0000000d220572a4 */ /* 0x000fc8000f8e0205 */
[----:B------:R-:W0:Y:S02]  /*dcd0*/  @!P4 LDC.64 R34, c[0x0][0x5c0] ;  /* 0x00017000ff22cb82 */ /* 0x000e240000000a00 */
[----:B------:R-:W-:-:S06]  /*dce0*/  @P1 LOP3.LUT R27, R27, 0x400000, RZ, 0xfc, !PT ;  /* 0x004000001b1b1812 */ /* 0x000fcc00078efcff */
[----:B------:R-:W1:Y:S08]  /*dcf0*/  @!P1 LDC.64 R32, c[0x0][0x5c0] ;  /* 0x00017000ff209b82 */ /* 0x000e700000000a00 */
[----:B------:R-:W4:Y:S01]  /*dd00*/  @!P2 LDC.64 R30, c[0x0][0x5c0] ;  /* 0x00017000ff1eab82 */ /* 0x000f220000000a00 */
[----:B0-----:R-:W-:-:S04]  /*dd10*/  @!P4 IADD3 R34, P0, P5, R12, R34, R3 ;  /* 0x000000220c22c210 */ /* 0x001fc80007d1e003 */
[----:B------:R-:W-:Y:S02]  /*dd20*/  @!P4 IADD3.X R35, R28, R35, R4, P0, P5 ;  /* 0x000000231c23c210 */ /* 0x000fe400007ea404 */
[----:B-1----:R-:W-:-:S04]  /*dd30*/  @!P1 IADD3 R36, P0, P5, R12, R32, R3 ;  /* 0x000000200c249210 */ /* 0x002fc80007d1e003 */
[----:B------:R-:W-:Y:S02]  /*dd40*/  @!P1 IADD3.X R37, R28, R33, R4, P0, P5 ;  /* 0x000000211c259210 */ /* 0x000fe400007ea404 */
[----:B------:R-:W-:Y:S02]  /*dd50*/  ISETP.GE.AND P1, PT, R11, 0x1, PT ;  /* 0x000000010b00780c */ /* 0x000fe40003f26270 */
[----:B----4-:R-:W-:-:S04]  /*dd60*/  @!P2 IADD3 R42, P0, P5, R12, R30, R3 ;  /* 0x0000001e0c2aa210 */ /* 0x010fc80007d1e003 */
[----:B------:R-:W-:Y:S02]  /*dd70*/  @!P2 IADD3.X R43, R28, R31, R4, P0, P5 ;  /* 0x0000001f1c2ba210 */ /* 0x000fe400007ea404 */
[----:B------:R-:W-:-:S13]  /*dd80*/  ISETP.LT.OR P0, PT, R26, 0xa, !P3 ;  /* 0x0000000a1a00780c */ /* 0x000fda0005f01670 */
[----:B------:R-:W0:Y:S02]  /*dd90*/  @!P0 LDC.64 R30, c[0x0][0x5c0] ;  /* 0x00017000ff1e8b82 */ /* 0x000e240000000a00 */
[----:B0-----:R-:W-:Y:S01]  /*dda0*/  @!P0 IADD3 R44, P5, P6, R12, R30, R3 ;  /* 0x0000001e0c2c8210 */ /* 0x001fe20007ebe003 */
[----:B------:R-:W-:Y:S01]  /*ddb0*/  IMAD.U32 R30, RZ, RZ, UR12 ;  /* 0x0000000cff1e7e24 */ /* 0x000fe2000f8e00ff */
[----:B------:R-:W-:Y:S02]  /*ddc0*/  ULDC.64 UR12, c[0x0][0x5b0] ;  /* 0x00016c00000c7ab9 */ /* 0x000fe40000000a00 */
[----:B------:R-:W-:Y:S01]  /*ddd0*/  @!P0 IADD3.X R45, R28, R31, R4, P5, P6 ;  /* 0x0000001f1c2d8210 */ /* 0x000fe20002fec404 */
[----:B------:R-:W-:-:S04]  /*dde0*/  IMAD.WIDE.U32 R24, R30, UR34, R24 ;  /* 0x000000221e187c25 */ /* 0x000fc8000f8e0018 */
[----:B------:R-:W-:Y:S02]  /*ddf0*/  VIADD R31, R25, UR5 ;  /* 0x00000005191f7c36 */ /* 0x000fe40008000000 */
[----:B------:R-:W-:Y:S02]  /*de00*/  IMAD.MOV.U32 R30, RZ, RZ, R24 ;  /* 0x000000ffff1e7224 */ /* 0x000fe400078e0018 */
[----:B------:R-:W-:Y:S02]  /*de10*/  IMAD R32, R83, UR12, RZ ;  /* 0x0000000c53207c24 */ /* 0x000fe4000f8e02ff */
[----:B------:R-:W-:-:S04]  /*de20*/  IMAD.WIDE.U32 R24, R29, UR12, R30 ;  /* 0x0000000c1d187c25 */ /* 0x000fc8000f8e001e */
[----:B------:R-:W-:Y:S01]  /*de30*/  IMAD R32, R29, UR13, R32 ;  /* 0x0000000d1d207c24 */ /* 0x000fe2000f8e0220 */
[----:B------:R-:W-:-:S04]  /*de40*/  IADD3 R24, P5, R24, UR14, RZ ;  /* 0x0000000e18187c10 */ /* 0x000fc8000ffbe0ff */
[--C-:B------:R-:W-:Y:S02]  /*de50*/  IADD3.X R25, R25, UR15, R32.reuse, P5, !PT ;  /* 0x0000000f19197c10 */ /* 0x100fe4000affe420 */
[----:B------:R-:W-:Y:S02]  /*de60*/  ISETP.LT.OR P5, PT, R26, 0x1, !P1 ;  /* 0x000000011a00780c */ /* 0x000fe40004fa1670 */
[----:B------:R-:W-:-:S11]  /*de70*/  PRMT R32, RZ, 0x7610, R32 ;  /* 0x00007610ff207816 */ /* 0x000fd60000000020 */
[----:B------:R-:W4:Y:S02]  /*de80*/  @!P5 LDG.E.U8 R32, desc[UR38][R24.64] ;  /* 0x000000261820d981 */ /* 0x000f24000c1e1100 */
[----:B----4-:R-:W-:-:S04]  /*de90*/  LOP3.LUT R32, R32, 0xff, RZ, 0xc0, !PT ;  /* 0x000000ff20207812 */ /* 0x010fc800078ec0ff */
[----:B------:R-:W-:-:S05]  /*dea0*/  F2FP.F16.E4M3.UNPACK_B R32, R32 ;  /* 0x00000020ff20723e */ /* 0x000fca00020006ff */
[----:B------:R-:W-:-:S05]  /*deb0*/  HADD2.F32 R32, -RZ, R32.H0_H0 ;  /* 0x20000020ff207230 */ /* 0x000fca0000004100 */
[----:B------:R-:W-:-:S04]  /*dec0*/  FMUL R32, R32, UR8 ;  /* 0x0000000820207c20 */ /* 0x000fc80008400000 */
[----:B------:R-:W-:Y:S02]  /*ded0*/  FFMA R14, R14, UR33, R32 ;  /* 0x000000210e0e7c23 */ /* 0x000fe40008000020 */
[----:B------:R-:W0:Y:S03]  /*dee0*/  @!P5 LDC.64 R32, c[0x0][0x5c0] ;  /* 0x00017000ff20db82 */ /* 0x000e260000000a00 */
[----:B------:R-:W-:Y:S02]  /*def0*/  F2FP.SATFINITE.E4M3.F32.PACK_AB_MERGE_C R14, RZ, R14, RZ ;  /* 0x0000000eff0e723e */ /* 0x000fe400048070ff */
[----:B0-----:R-:W-:-:S05]  /*df00*/  @!P5 IADD3 R32, P6, R12, R32, RZ ;  /* 0x000000200c20d210 */ /* 0x001fca0007fde0ff */
[----:B------:R-:W-:-:S05]  /*df10*/  @!P5 IMAD.X R33, R28, 0x1, R33, P6 ;  /* 0x000000011c21d824 */ /* 0x000fca00030e0621 */
[----:B------:R0:W-:Y:S01]  /*df20*/  @!P5 STG.E.U8 desc[UR38][R32.64], R14 ;  /* 0x0000000e2000d986 */ /* 0x0001e2000c101126 */
[----:B------:R-:W-:Y:S02]  /*df30*/  ISETP.LT.OR P5, PT, R26, 0x2, !P1 ;  /* 0x000000021a00780c */ /* 0x000fe40004fa1670 */
[----:B0-----:R-:W-:-:S11]  /*df40*/  PRMT R14, RZ, 0x7610, R14 ;  /* 0x00007610ff0e7816 */ /* 0x001fd6000000000e */
[----:B------:R-:W0:Y:S01]  /*df50*/  @!P5 LDC.64 R32, c[0x0][0x5c0] ;  /* 0x00017000ff20db82 */ /* 0x000e220000000a00 */
[----:B------:R-:W4:Y:S01]  /*df60*/  @!P5 LDG.E.U8 R14, desc[UR38][R24.64+0x1] ;  /* 0x00000126180ed981 */ /* 0x000f22000c1e1100 */
[----:B0-----:R-:W-:-:S05]  /*df70*/  @!P5 IADD3 R32, P6, R12, R32, RZ ;  /* 0x000000200c20d210 */ /* 0x001fca0007fde0ff */
[----:B------:R-:W-:Y:S01]  /*df80*/  @!P5 IMAD.X R33, R28, 0x1, R33, P6 ;  /* 0x000000011c21d824 */ /* 0x000fe200030e0621 */
[----:B----4-:R-:W-:-:S04]  /*df90*/  LOP3.LUT R14, R14, 0xff, RZ, 0xc0, !PT ;  /* 0x000000ff0e0e7812 */ /* 0x010fc800078ec0ff */
[----:B------:R-:W-:-:S05]  /*dfa0*/  F2FP.F16.E4M3.UNPACK_B R14, R14 ;  /* 0x0000000eff0e723e */ /* 0x000fca00020006ff */
[----:B------:R-:W-:-:S05]  /*dfb0*/  HADD2.F32 R14, -RZ, R14.H0_H0 ;  /* 0x2000000eff0e7230 */ /* 0x000fca0000004100 */
[----:B------:R-:W-:-:S04]  /*dfc0*/  FMUL R14, R14, UR8 ;  /* 0x000000080e0e7c20 */ /* 0x000fc80008400000 */
[----:B------:R-:W-:-:S05]  /*dfd0*/  FFMA R15, R15, UR33, R14 ;  /* 0x000000210f0f7c23 */ /* 0x000fca000800000e */
[----:B------:R-:W-:-:S05]  /*dfe0*/  F2FP.SATFINITE.E4M3.F32.PACK_AB_MERGE_C R15, RZ, R15, RZ ;  /* 0x0000000fff0f723e */ /* 0x000fca00048070ff */
[----:B------:R0:W-:Y:S01]  /*dff0*/  @!P5 STG.E.U8 desc[UR38][R32.64+0x1], R15 ;  /* 0x0000010f2000d986 */ /* 0x0001e2000c101126 */
[----:B------:R-:W-:-:S05]  /*e000*/  IADD3 R14, P5, R29, 0x8, RZ ;  /* 0x000000081d0e7810 */ /* 0x000fca0007fbe0ff */
[----:B0-----:R-:W-:-:S04]  /*e010*/  IMAD.X R32, RZ, RZ, R83, P5 ;  /* 0x000000ffff207224 */ /* 0x001fc800028e0653 */
[----:B------:R-:W-:-:S04]  /*e020*/  IMAD R32, R32, UR12, RZ ;  /* 0x0000000c20207c24 */ /* 0x000fc8000f8e02ff */
[C---:B------:R-:W-:Y:S02]  /*e030*/  IMAD R32, R14.reuse, UR13, R32 ;  /* 0x0000000d0e207c24 */ /* 0x040fe4000f8e0220 */
[----:B------:R-:W-:-:S03]  /*e040*/  IMAD.WIDE.U32 R14, R14, UR12, R30 ;  /* 0x0000000c0e0e7c25 */ /* 0x000fc6000f8e001e */
[----:B------:R-:W-:-:S04]  /*e050*/  IADD3 R14, P5, R14, UR14, RZ ;  /* 0x0000000e0e0e7c10 */ /* 0x000fc8000ffbe0ff */
[--C-:B------:R-:W-:Y:S02]  /*e060*/  IADD3.X R15, R15, UR15, R32.reuse, P5, !PT ;  /* 0x0000000f0f0f7c10 */ /* 0x100fe4000affe420 */
[----:B------:R-:W-:-:S06]  /*e070*/  PRMT R32, RZ, 0x7610, R32 ;  /* 0x00007610ff207816 */ /* 0x000fcc0000000020 */
[----:B------:R-:W4:Y:S01]  /*e080*/  @!P4 LDG.E.U8 R32, desc[UR38][R14.64] ;  /* 0x000000260e20c981 */ /* 0x000f22000c1e1100 */
[----:B------:R-:W-:-:S13]  /*e090*/  ISETP.LT.OR P1, PT, R26, 0x11, !P3 ;  /* 0x000000111a00780c */ /* 0x000fda0005f21670 */
[----:B------:R-:W-:Y:S02]  /*e0a0*/  @P1 LOP3.LUT R0, R0, 0x2, RZ, 0xfc, !PT ;  /* 0x0000000200001812 */ /* 0x000fe400078efcff */
[----:B----4-:R-:W-:-:S04]  /*e0b0*/  LOP3.LUT R32, R32, 0xff, RZ, 0xc0, !PT ;  /* 0x000000ff20207812 */ /* 0x010fc800078ec0ff */
[----:B------:R-:W-:-:S05]  /*e0c0*/  F2FP.F16.E4M3.UNPACK_B R32, R32 ;  /* 0x00000020ff20723e */ /* 0x000fca00020006ff */
[----:B------:R-:W-:-:S05]  /*e0d0*/  HADD2.F32 R32, -RZ, R32.H0_H0 ;  /* 0x20000020ff207230 */ /* 0x000fca0000004100 */
[----:B------:R-:W-:-:S04]  /*e0e0*/  FMUL R32, R32, UR8 ;  /* 0x0000000820207c20 */ /* 0x000fc80008400000 */
[----:B------:R-:W-:Y:S02]  /*e0f0*/  FFMA R16, R16, UR33, R32 ;  /* 0x0000002110107c23 */ /* 0x000fe40008000020 */
[----:B------:R-:W0:Y:S03]  /*e100*/  @!P1 LDC.64 R32, c[0x0][0x5c0] ;  /* 0x00017000ff209b82 */ /* 0x000e260000000a00 */
[----:B------:R-:W-:-:S05]  /*e110*/  F2FP.SATFINITE.E4M3.F32.PACK_AB_MERGE_C R16, RZ, R16, RZ ;  /* 0x00000010ff10723e */ /* 0x000fca00048070ff */
[----:B------:R1:W-:Y:S01]  /*e120*/  @!P4 STG.E.U8 desc[UR38][R34.64], R16 ;  /* 0x000000102200c986 */ /* 0x0003e2000c101126 */
[----:B0-----:R-:W-:-:S04]  /*e130*/  @!P1 IADD3 R38, P5, P6, R12, R32, R3 ;  /* 0x000000200c269210 */ /* 0x001fc80007ebe003 */
[----:B------:R-:W-:Y:S02]  /*e140*/  @!P1 IADD3.X R39, R28, R33, R4, P5, P6 ;  /* 0x000000211c279210 */ /* 0x000fe40002fec404 */
[----:B------:R-:W-:Y:S02]  /*e150*/  LOP3.LUT P1, RZ, R27, 0x400000, RZ, 0xc0, !PT ;  /* 0x004000001bff7812 */ /* 0x000fe4000782c0ff */
[----:B-1----:R-:W-:-:S11]  /*e160*/  PRMT R16, RZ, 0x7610, R16 ;  /* 0x00007610ff107816 */ /* 0x002fd60000000010 */
[----:B------:R-:W4:Y:S01]  /*e170*/  @!P1 LDG.E.U8 R16, desc[UR38][R14.64+0x1] ;  /* 0x000001260e109981 */ /* 0x000f22000c1e1100 */
[----:B------:R-:W-:-:S13]  /*e180*/  ISETP.LT.OR P5, PT, R26, 0x12, !P3 ;  /* 0x000000121a00780c */ /* 0x000fda0005fa1670 */
[----:B------:R-:W0:Y:S01]  /*e190*/  @!P5 LDC.64 R32, c[0x0][0x5c0] ;  /* 0x00017000ff20db82 */ /* 0x000e220000000a00 */
[----:B------:R-:W-:-:S04]  /*e1a0*/  LOP3.LUT R27, R27, 0xffefffff, RZ, 0xc0, !PT ;  /* 0xffefffff1b1b7812 */ /* 0x000fc800078ec0ff */
[----:B------:R-:W-:Y:S02]  /*e1b0*/  @P5 LOP3.LUT R27, R27, 0x100000, RZ, 0xfc, !PT ;  /* 0x001000001b1b5812 */ /* 0x000fe400078efcff */
[----:B0-----:R-:W-:-:S04]  /*e1c0*/  @!P5 IADD3 R34, P4, P6, R12, R32, R3 ;  /* 0x000000200c22d210 */ /* 0x001fc80007e9e003 */
[----:B------:R-:W-:Y:S02]  /*e1d0*/  @!P5 IADD3.X R35, R28, R33, R4, P4, P6 ;  /* 0x000000211c23d210 */ /* 0x000fe400027ec404 */
[----:B------:R-:W-:Y:S02]  /*e1e0*/  ISETP.LT.OR P5, PT, R26, 0x19, !P3 ;  /* 0x000000191a00780c */ /* 0x000fe40005fa1670 */
[----:B------:R-:W-:Y:S02]  /*e1f0*/  ISETP.GE.AND P6, PT, R11, 0x1, PT ;  /* 0x000000010b00780c */ /* 0x000fe40003fc6270 */
[----:B----4-:R-:W-:-:S04]  /*e200*/  LOP3.LUT R16, R16, 0xff, RZ, 0xc0, !PT ;  /* 0x000000ff10107812 */ /* 0x010fc800078ec0ff */
[----:B------:R-:W-:-:S05]  /*e210*/  F2FP.F16.E4M3.UNPACK_B R16, R16 ;  /* 0x00000010ff10723e */ /* 0x000fca00020006ff */
[----:B------:R-:W-:-:S05]  /*e220*/  HADD2.F32 R16, -RZ, R16.H0_H0 ;  /* 0x20000010ff107230 */ /* 0x000fca0000004100 */
[----:B------:R-:W-:-:S04]  /*e230*/  FMUL R16, R16, UR8 ;  /* 0x0000000810107c20 */ /* 0x000fc80008400000 */
[----:B------:R-:W-:-:S05]  /*e240*/  FFMA R17, R17, UR33, R16 ;  /* 0x0000002111117c23 */ /* 0x000fca0008000010 */
[----:B------:R-:W-:-:S05]  /*e250*/  F2FP.SATFINITE.E4M3.F32.PACK_AB_MERGE_C R17, RZ, R17, RZ ;  /* 0x00000011ff11723e */ /* 0x000fca00048070ff */
[----:B------:R0:W-:Y:S02]  /*e260*/  @!P1 STG.E.U8 desc[UR38][R36.64+0x1], R17 ;  /* 0x0000011124009986 */ /* 0x0001e4000c101126 */
[----:B0-----:R-:W0:Y:S02]  /*e270*/  @!P5 LDC.64 R16, c[0x0][0x5c0] ;  /* 0x00017000ff10db82 */ /* 0x001e240000000a00 */
[----:B0-----:R-:W-:-:S04]  /*e280*/  @!P5 IADD3 R46, P1, P4, R12, R16, R3 ;  /* 0x000000100c2ed210 */ /* 0x001fc80007c3e003 */
[----:B------:R-:W-:Y:S02]  /*e290*/  @!P5 IADD3.X R47, R28, R17, R4, P1, P4 ;  /* 0x000000111c2fd210 */ /* 0x000fe40000fe8404 */
        /* <DEDUP_REMOVED lines=19> */
[----:B------:R-:W-:Y:S02]  /*e3d0*/  ISETP.LT.OR P4, PT, R26, 0x1a, !P3 ;  /* 0x0000001a1a00780c */ /* 0x000fe40005f81670 */
        /* <DEDUP_REMOVED lines=8> */
[----:B0-----:R-:W-:Y:S02]  /*e460*/  @!P4 IADD3 R32, P1, P6, R12, R16, R3 ;  /* 0x000000100c20c210 */ /* 0x001fe40007e3e003 */
[----:B------:R-:W-:-:S06]  /*e470*/  PRMT R16, RZ, 0x7610, R16 ;  /* 0x00007610ff107816 */ /* 0x000fcc0000000010 */
[----:B------:R-:W4:Y:S01]  /*e480*/  @!P2 LDG.E.U8 R16, desc[UR38][R14.64+0x8] ;  /* 0x000008260e10a981 */ /* 0x000f22000c1e1100 */
[----:B------:R-:W-:-:S04]  /*e490*/  LOP3.LUT R0, R0, 0xfffffffb, RZ, 0xc0, !PT ;  /* 0xfffffffb00007812 */ /* 0x000fc800078ec0ff */
[----:B------:R-:W-:Y:S02]  /*e4a0*/  @P5 LOP3.LUT R0, R0, 0x4, RZ, 0xfc, !PT ;  /* 0x0000000400005812 */ /* 0x000fe400078efcff */
[----:B------:R-:W-:Y:S02]  /*e4b0*/  ISETP.GE.AND P5, PT, R11, 0x81, PT ;  /* 0x000000810b00780c */ /* 0x000fe40003fa6270 */
[----:B------:R-:W-:Y:S02]  /*e4c0*/  @!P4 IADD3.X R33, R28, R17, R4, P1, P6 ;  /* 0x000000111c21c210 */ /* 0x000fe40000fec404 */
[----:B------:R-:W-:Y:S02]  /*e4d0*/  ISETP.LT.OR P1, PT, R26, 0x1, !P5 ;  /* 0x000000011a00780c */ /* 0x000fe40006f21670 */
[----:B------:R-:W-:-:S04]  /*e4e0*/  LOP3.LUT R27, R27, 0xfffeffff, RZ, 0xc0, !PT ;  /* 0xfffeffff1b1b7812 */ /* 0x000fc800078ec0ff */
[----:B------:R-:W-:-:S04]  /*e4f0*/  @P3 LOP3.LUT R27, R27, 0x10000, RZ, 0xfc, !PT ;  /* 0x000100001b1b3812 */ /* 0x000fc800078efcff */
[----:B------:R-:W-:-:S04]  /*e500*/  LOP3.LUT R27, R27, 0xfffbffff, RZ, 0xc0, !PT ;  /* 0xfffbffff1b1b7812 */ /* 0x000fc800078ec0ff */
[----:B------:R-:W-:-:S04]  /*e510*/  @P4 LOP3.LUT R27, R27, 0x40000, RZ, 0xfc, !PT ;  /* 0x000400001b1b4812 */ /* 0x000fc800078efcff */
[----:B------:R-:W-:-:S04]  /*e520*/  LOP3.LUT R27, R27, 0xfff7ffff, RZ, 0xc0, !PT ;  /* 0xfff7ffff1b1b7812 */ /* 0x000fc800078ec0ff */
        /* <DEDUP_REMOVED lines=8> */
[----:B------:R-:W-:Y:S01]  /*e5b0*/  @!P2 STG.E.U8 desc[UR38][R42.64+0x8], R20 ;  /* 0x000008142a00a986 */ /* 0x000fe2000c101126 */
[----:B0-----:R-:W-:-:S04]  /*e5c0*/  @!P1 IADD3 R40, P3, P6, R12, R16, R8 ;  /* 0x000000100c289210 */ /* 0x001fc80007e7e008 */
[----:B------:R-:W-:Y:S02]  /*e5d0*/  @!P1 IADD3.X R41, R28, R17, R7, P3, P6 ;  /* 0x000000111c299210 */ /* 0x000fe40001fec407 */
[----:B------:R-:W-:-:S04]  /*e5e0*/  ISETP.GE.AND P1, PT, R11, 0x81, PT ;  /* 0x000000810b00780c */ /* 0x000fc80003f26270 */
[----:B------:R-:W-:-:S13]  /*e5f0*/  ISETP.LT.OR P2, PT, R26, 0x2, !P1 ;  /* 0x000000021a00780c */ /* 0x000fda0004f41670 */
[----:B------:R-:W0:Y:S02]  /*e600*/  @!P2 LDC.64 R16, c[0x0][0x5c0] ;  /* 0x00017000ff10ab82 */ /* 0x000e240000000a00 */
[----:B0-----:R-:W-:Y:S02]  /*e610*/  @!P2 IADD3 R36, P3, P6, R12, R16, R8 ;  /* 0x000000100c24a210 */ /* 0x001fe40007e7e008 */
[----:B------:R-:W-:-:S06]  /*e620*/  PRMT R16, RZ, 0x7610, R16 ;  /* 0x00007610ff107816 */ /* 0x000fcc0000000010 */
[----:B------:R-:W4:Y:S01]  /*e630*/  @!P0 LDG.E.U8 R16, desc[UR38][R14.64+0x9] ;  /* 0x000009260e108981 */ /* 0x000f22000c1e1100 */
[----:B------:R-:W-:Y:S02]  /*e640*/  @!P2 IADD3.X R37, R28, R17, R7, P3, P6 ;  /* 0x000000111c25a210 */ /* 0x000fe40001fec407 */
[----:B------:R-:W-:Y:S02]  /*e650*/  ISETP.LT.OR P3, PT, R26, 0x9, !P1 ;  /* 0x000000091a00780c */ /* 0x000fe40004f61670 */
        /* <DEDUP_REMOVED lines=15> */
[----:B------:R-:W-:Y:S02]  /*e750*/  ISETP.LT.OR P0, PT, R26, 0x11, !P3 ;  /* 0x000000111a00780c */ /* 0x000fe40005f01670 */
[----:B------:R-:W-:-:S11]  /*e760*/  PRMT R16, RZ, 0x7610, R16 ;  /* 0x00007610ff107816 */ /* 0x000fd60000000010 */
[----:B------:R-:W4:Y:S01]  /*e770*/  @!P0 LDG.E.U8 R16, desc[UR38][R24.64+0x10] ;  /* 0x0000102618108981 */ /* 0x000f22000c1e1100 */
[----:B------:R-:W-:Y:S02]  /*e780*/  PRMT R18, RZ, 0x7610, R18 ;  /* 0x00007610ff127816 */ /* 0x000fe40000000012 */
        /* <DEDUP_REMOVED lines=10> */
[----:B------:R-:W-:-:S13]  /*e830*/  ISETP.LT.OR P0, PT, R26, 0x12, !P3 ;  /* 0x000000121a00780c */ /* 0x000fda0005f01670 */
[----:B------:R-:W4:Y:S01]  /*e840*/  @!P0 LDG.E.U8 R18, desc[UR38][R24.64+0x11] ;  /* 0x0000112618128981 */ /* 0x000f22000c1e1100 */
[----:B0-----:R-:W0:Y:S02]  /*e850*/  @!P0 LDC.64 R16, c[0x0][0x5c0] ;  /* 0x00017000ff108b82 */ /* 0x001e240000000a00 */
[----:B0-----:R-:W-:-:S05]  /*e860*/  @!P0 IADD3 R16, P6, R12, R16, RZ ;  /* 0x000000100c108210 */ /* 0x001fca0007fde0ff */
[----:B------:R-:W-:Y:S01]  /*e870*/  @!P0 IMAD.X R17, R28, 0x1, R17, P6 ;  /* 0x000000011c118824 */ /* 0x000fe200030e0611 */
[----:B------:R-:W-:Y:S02]  /*e880*/  LOP3.LUT P5, RZ, R0, 0x2, RZ, 0xc0, !PT ;  /* 0x0000000200ff7812 */ /* 0x000fe400078ac0ff */
[----:B----4-:R-:W-:-:S04]  /*e890*/  LOP3.LUT R18, R18, 0xff, RZ, 0xc0, !PT ;  /* 0x000000ff12127812 */ /* 0x010fc800078ec0ff */
[----:B------:R-:W-:-:S05]  /*e8a0*/  F2FP.F16.E4M3.UNPACK_B R18, R18 ;  /* 0x00000012ff12723e */ /* 0x000fca00020006ff */
[----:B------:R-:W-:-:S05]  /*e8b0*/  HADD2.F32 R18, -RZ, R18.H0_H0 ;  /* 0x20000012ff127230 */ /* 0x000fca0000004100 */
[----:B------:R-:W-:-:S04]  /*e8c0*/  FMUL R18, R18, UR8 ;  /* 0x0000000812127c20 */ /* 0x000fc80008400000 */
[----:B------:R-:W-:-:S05]  /*e8d0*/  FFMA R23, R23, UR33, R18 ;  /* 0x0000002117177c23 */ /* 0x000fca0008000012 */
[----:B------:R-:W-:-:S05]  /*e8e0*/  F2FP.SATFINITE.E4M3.F32.PACK_AB_MERGE_C R23, RZ, R23, RZ ;  /* 0x00000017ff17723e */ /* 0x000fca00048070ff */
[----:B------:R0:W-:Y:S01]  /*e8f0*/  @!P0 STG.E.U8 desc[UR38][R16.64+0x11], R23 ;  /* 0x0000111710008986 */ /* 0x0001e2000c101126 */
[----:B------:R-:W-:-:S13]  /*e900*/  ISETP.LT.OR P0, PT, R26, 0xa, !P1 ;  /* 0x0000000a1a00780c */ /* 0x000fda0004f01670 */
[----:B0-----:R-:W0:Y:S02]  /*e910*/  @!P0 LDC.64 R16, c[0x0][0x5c0] ;  /* 0x00017000ff108b82 */ /* 0x001e240000000a00 */
[----:B0-----:R-:W-:Y:S02]  /*e920*/  @!P0 IADD3 R42, P4, P6, R12, R16, R8 ;  /* 0x000000100c2a8210 */ /* 0x001fe40007e9e008 */
[----:B------:R-:W-:-:S06]  /*e930*/  PRMT R16, RZ, 0x7610, R16 ;  /* 0x00007610ff107816 */ /* 0x000fcc0000000010 */
[----:B------:R-:W4:Y:S01]  /*e940*/  @!P5 LDG.E.U8 R16, desc[UR38][R14.64+0x10] ;  /* 0x000010260e10d981 */ /* 0x000f22000c1e1100 */
[----:B------:R-:W-:Y:S02]  /*e950*/  ISETP.LT.OR P2, PT, R26, 0x11, !P1 ;  /* 0x000000111a00780c */ /* 0x000fe40004f41670 */
[----:B------:R-:W-:Y:S02]  /*e960*/  @!P0 IADD3.X R43, R28, R17, R7, P4, P6 ;  /* 0x000000111c2b8210 */ /* 0x000fe400027ec407 */
[----:B------:R-:W-:-:S09]  /*e970*/  LOP3.LUT R0, R0, 0xffffffdf, RZ, 0xc0, !PT ;  /* 0xffffffdf00007812 */ /* 0x000fd200078ec0ff */
[----:B------:R-:W-:-:S04]  /*e980*/  @P2 LOP3.LUT R0, R0, 0x20, RZ, 0xfc, !PT ;  /* 0x0000002000002812 */ /* 0x000fc800078efcff */
[----:B------:R-:W-:Y:S02]  /*e990*/  LOP3.LUT R0, R0, 0xffffffef, RZ, 0xc0, !PT ;  /* 0xffffffef00007812 */ /* 0x000fe400078ec0ff */
        /* <DEDUP_REMOVED lines=8> */
[----:B------:R-:W-:Y:S02]  /*ea20*/  ISETP.LT.OR P5, PT, R26, 0x12, !P1 ;  /* 0x000000121a00780c */ /* 0x000fe40004fa1670 */
[----:B0-----:R-:W-:-:S04]  /*ea30*/  @!P2 IADD3 R44, P4, P6, R12, R16, R8 ;  /* 0x000000100c2ca210 */ /* 0x001fc80007e9e008 */
[----:B------:R-:W-:-:S07]  /*ea40*/  @!P2 IADD3.X R45, R28, R17, R7, P4, P6 ;  /* 0x000000111c2da210 */ /* 0x000fce00027ec407 */
[----:B------:R-:W1:Y:S01]  /*ea50*/  @!P5 LDC.64 R16, c[0x0][0x5c0] ;  /* 0x00017000ff10db82 */ /* 0x000e620000000a00 */
[----:B------:R-:W-:Y:S02]  /*ea60*/  @P5 LOP3.LUT R0, R0, 0x10, RZ, 0xfc, !PT ;  /* 0x0000001000005812 */ /* 0x000fe400078efcff */
[----:B-1----:R-:W-:-:S04]  /*ea70*/  @!P5 IADD3 R38, P4, P6, R12, R16, R8 ;  /* 0x000000100c26d210 */ /* 0x002fc80007e9e008 */
[----:B------:R-:W-:Y:S02]  /*ea80*/  @!P5 IADD3.X R39, R28, R17, R7, P4, P6 ;  /* 0x000000111c27d210 */ /* 0x000fe400027ec407 */
[----:B------:R-:W-:Y:S02]  /*ea90*/  LOP3.LUT P5, RZ, R27, 0x100000, RZ, 0xc0, !PT ;  /* 0x001000001bff7812 */ /* 0x000fe400078ac0ff */
[----:B------:R-:W-:-:S11]  /*eaa0*/  PRMT R16, RZ, 0x7610, R16 ;  /* 0x00007610ff107816 */ /* 0x000fd60000000010 */
[----:B------:R-:W4:Y:S01]  /*eab0*/  @!P5 LDG.E.U8 R16, desc[UR38][R14.64+0x11] ;  /* 0x000011260e10d981 */ /* 0x000f22000c1e1100 */
[----:B------:R-:W-:Y:S02]  /*eac0*/  ISETP.LT.OR P4, PT, R26, 0x19, !P1 ;  /* 0x000000191a00780c */ /* 0x000fe40004f81670 */
        /* <DEDUP_REMOVED lines=26> */
[----:B0-----:R-:W0:Y:S01]  /*ec70*/  @!P5 LDC.64 R16, c[0x0][0x5c0] ;  /* 0x00017000ff10db82 */ /* 0x001e220000000a00 */
[----:B------:R-:W-:Y:S02]  /*ec80*/  ISETP.LT.OR P1, PT, R26, 0x1a, !P1 ;  /* 0x0000001a1a00780c */ /* 0x000fe40004f21670 */
[----:B------:R-:W-:Y:S02]  /*ec90*/  LOP3.LUT R0, R0, 0xffffffbf, RZ, 0xc0, !PT ;  /* 0xffffffbf00007812 */ /* 0x000fe400078ec0ff */
[----:B0-----:R-:W-:-:S05]  /*eca0*/  @!P5 IADD3 R16, P6, R12, R16, RZ ;  /* 0x000000100c10d210 */ /* 0x001fca0007fde0ff */
[----:B------:R-:W-:Y:S01]  /*ecb0*/  @!P5 IMAD.X R17, R28, 0x1, R17, P6 ;  /* 0x000000011c11d824 */ /* 0x000fe200030e0611 */
[----:B------:R-:W-:-:S04]  /*ecc0*/  @P4 LOP3.LUT R0, R0, 0x40, RZ, 0xfc, !PT ;  /* 0x0000004000004812 */ /* 0x000fc800078efcff */
[----:B------:R-:W-:Y:S02]  /*ecd0*/  LOP3.LUT P4, RZ, R0, 0x4, RZ, 0xc0, !PT ;  /* 0x0000000400ff7812 */ /* 0x000fe4000788c0ff */
        /* <DEDUP_REMOVED lines=11> */
[----:B------:R-:W-:Y:S02]  /*ed90*/  LOP3.LUT R0, R0, 0xfffffffd, RZ, 0xc0, !PT ;  /* 0xfffffffd00007812 */ /* 0x000fe400078ec0ff */
[----:B------:R-:W-:Y:S02]  /*eda0*/  ISETP.GE.AND P3, PT, R11, 0x101, PT ;  /* 0x000001010b00780c */ /* 0x000fe40003f66270 */
[----:B------:R-:W-:Y:S02]  /*edb0*/  @P1 LOP3.LUT R0, R0, 0x2, RZ, 0xfc, !PT ;  /* 0x0000000200001812 */ /* 0x000fe400078efcff */
[----:B------:R-:W-:Y:S02]  /*edc0*/  @!P1 IADD3.X R35, R28, R17, R7, P5, P6 ;  /* 0x000000111c239210 */ /* 0x000fe40002fec407 */
[----:B------:R-:W-:Y:S02]  /*edd0*/  ISETP.LT.OR P1, PT, R26, 0x1, !P3 ;  /* 0x000000011a00780c */ /* 0x000fe40005f21670 */
[----:B------:R-:W-:-:S11]  /*ede0*/  LOP3.LUT R0, R0, 0xffffff7f, RZ, 0xc0, !PT ;  /* 0xffffff7f00007812 */ /* 0x000fd600078ec0ff */
        /* <DEDUP_REMOVED lines=20> */
[----:B------:R-:W-:Y:S02]  /*ef30*/  LOP3.LUT P1, RZ, R27, 0x80000, RZ, 0xc0, !PT ;  /* 0x000800001bff7812 */ /* 0x000fe4000782c0ff */
[----:B----4-:R-:W-:-:S04]  /*ef40*/  LOP3.LUT R16, R16, 0xff, RZ, 0xc0, !PT ;  /* 0x000000ff10107812 */ /* 0x010fc800078ec0ff */
[----:B------:R-:W-:-:S05]  /*ef50*/  F2FP.F16.E4M3.UNPACK_B R16, R16 ;  /* 0x00000010ff10723e */ /* 0x000fca00020006ff */
[----:B------:R-:W-:-:S05]  /*ef60*/  HADD2.F32 R16, -RZ, R16.H0_H0 ;  /* 0x20000010ff107230 */ /* 0x000fca0000004100 */
[----:B------:R-:W-:-:S04]  /*ef70*/  FMUL R16, R16, UR8 ;  /* 0x0000000810107c20 */ /* 0x000fc80008400000 */
[----:B------:R-:W-:-:S05]  /*ef80*/  FFMA R237, R237, UR33, R16 ;  /* 0x00000021eded7c23 */ /* 0x000fca0008000010 */
[----:B------:R-:W-:-:S05]  /*ef90*/  F2FP.SATFINITE.E4M3.F32.PACK_AB_MERGE_C R237, RZ, R237, RZ ;  /* 0x000000edffed723e */ /* 0x000fca00048070ff */
[----:B------:R-:W-:Y:S01]  /*efa0*/  @!P4 STG.E.U8 desc[UR38][R32.64+0x19], R237 ;  /* 0x000019ed2000c986 */ /* 0x000fe2000c101126 */
[----:B------:R-:W-:-:S05]  /*efb0*/  IADD3 R16, P4, R29, 0x80, RZ ;  /* 0x000000801d107810 */ /* 0x000fca0007f9e0ff */
[----:B------:R-:W-:-:S04]  /*efc0*/  IMAD.X R18, RZ, RZ, R83, P4 ;  /* 0x000000ffff127224 */ /* 0x000fc800020e0653 */
[----:B------:R-:W-:-:S04]  /*efd0*/  IMAD R18, R18, UR12, RZ ;  /* 0x0000000c12127c24 */ /* 0x000fc8000f8e02ff */
[C---:B------:R-:W-:Y:S02]  /*efe0*/  IMAD R18, R16.reuse, UR13, R18 ;  /* 0x0000000d10127c24 */ /* 0x040fe4000f8e0212 */
[----:B------:R-:W-:-:S03]  /*eff0*/  IMAD.WIDE.U32 R16, R16, UR12, R30 ;  /* 0x0000000c10107c25 */ /* 0x000fc6000f8e001e */
[----:B------:R-:W-:-:S04]  /*f000*/  IADD3 R16, P4, R16, UR14, RZ ;  /* 0x0000000e10107c10 */ /* 0x000fc8000ff9e0ff */
[--C-:B------:R-:W-:Y:S02]  /*f010*/  IADD3.X R17, R17, UR15, R18.reuse, P4, !PT ;  /* 0x0000000f11117c10 */ /* 0x100fe4000a7fe412 */
[----:B------:R-:W-:-:S06]  /*f020*/  PRMT R18, RZ, 0x7610, R18 ;  /* 0x00007610ff127816 */ /* 0x000fcc0000000012 */
[----:B------:R-:W4:Y:S01]  /*f030*/  @!P1 LDG.E.U8 R18, desc[UR38][R16.64] ;  /* 0x0000002610129981 */ /* 0x000f22000c1e1100 */
[----:B------:R-:W-:Y:S02]  /*f040*/  ISETP.LT.OR P6, PT, R26, 0x9, !P3 ;  /* 0x000000091a00780c */ /* 0x000fe40005fc1670 */
[----:B------:R-:W-:Y:S02]  /*f050*/  LOP3.LUT P2, RZ, R27, 0x200000, RZ, 0xc0, !PT ;  /* 0x002000001bff7812 */ /* 0x000fe4000784c0ff */
[----:B----4-:R-:W-:-:S04]  /*f060*/  LOP3.LUT R18, R18, 0xff, RZ, 0xc0, !PT ;  /* 0x000000ff12127812 */ /* 0x010fc800078ec0ff */
[----:B------:R-:W-:-:S05]  /*f070*/  F2FP.F16.E4M3.UNPACK_B R18, R18 ;  /* 0x00000012ff12723e */ /* 0x000fca00020006ff */
[----:B------:R-:W-:-:S05]  /*f080*/  HADD2.F32 R18, -RZ, R18.H0_H0 ;  /* 0x20000012ff127230 */ /* 0x000fca0000004100 */
[----:B------:R-:W-:-:S04]  /*f090*/  FMUL R18, R18, UR8 ;  /* 0x0000000812127c20 */ /* 0x000fc80008400000 */
[----:B--2---:R-:W-:Y:S02]  /*f0a0*/  FFMA R20, R54, UR33, R18 ;  /* 0x0000002136147c23 */ /* 0x004fe40008000012 */
[----:B------:R-:W0:Y:S01]  /*f0b0*/  @!P6 LDC.64 R18, c[0x0][0x5c0] ;  /* 0x00017000ff12eb82 */ /* 0x000e220000000a00 */
[----:B------:R-:W-:Y:S01]  /*f0c0*/  LOP3.LUT R0, R0, 0xfffffbff, RZ, 0xc0, !PT ;  /* 0xfffffbff00007812 */ /* 0x000fe200078ec0ff */
[----:B------:R-:W2:Y:S01]  /*f0d0*/  LDL.LU R54, [R1+0x88] ;  /* 0x0000880001367983 */ /* 0x000ea20000300800 */
[----:B------:R-:W-:-:S05]  /*f0e0*/  F2FP.SATFINITE.E4M3.F32.PACK_AB_MERGE_C R20, RZ, R20, RZ ;  /* 0x00000014ff14723e */ /* 0x000fca00048070ff */
[----:B------:R-:W-:Y:S01]  /*f0f0*/  @!P1 STG.E.U8 desc[UR38][R40.64], R20 ;  /* 0x0000001428009986 */ /* 0x000fe2000c101126 */
[----:B0-----:R-:W-:Y:S02]  /*f100*/  @!P6 IADD3 R58, P4, P5, R12, R18, R10 ;  /* 0x000000120c3ae210 */ /* 0x001fe40007d9e00a */
[----:B------:R-:W-:-:S06]  /*f110*/  PRMT R18, RZ, 0x7610, R18 ;  /* 0x00007610ff127816 */ /* 0x000fcc0000000012 */
[----:B------:R-:W4:Y:S01]  /*f120*/  @!P2 LDG.E.U8 R18, desc[UR38][R16.64+0x1] ;  /* 0x000001261012a981 */ /* 0x000f22000c1e1100 */
[----:B------:R-:W-:Y:S02]  /*f130*/  ISETP.GE.AND P1, PT, R11, 0x89, PT ;  /* 0x000000890b00780c */ /* 0x000fe40003f26270 */
[----:B------:R-:W-:Y:S02]  /*f140*/  @!P6 IADD3.X R59, R28, R19, R9, P4, P5 ;  /* 0x000000131c3be210 */ /* 0x000fe400027ea409 */
[----:B------:R-:W-:Y:S02]  /*f150*/  ISETP.LT.OR P5, PT, R26, 0x1, !P1 ;  /* 0x000000011a00780c */ /* 0x000fe40004fa1670 */
[----:B------:R-:W-:-:S11]  /*f160*/  @P6 LOP3.LUT R0, R0, 0x400, RZ, 0xfc, !PT ;  /* 0x0000040000006812 */ /* 0x000fd600078efcff */
[----:B------:R-:W-:Y:S02]  /*f170*/  @!P5 IADD3 R22, P4, P6, R3, R12, R8 ;  /* 0x0000000c0316d210 */ /* 0x000fe40007e9e008 */
[----:B----4-:R-:W-:-:S04]  /*f180*/  LOP3.LUT R18, R18, 0xff, RZ, 0xc0, !PT ;  /* 0x000000ff12127812 */ /* 0x010fc800078ec0ff */
[----:B------:R-:W-:-:S05]  /*f190*/  F2FP.F16.E4M3.UNPACK_B R18, R18 ;  /* 0x00000012ff12723e */ /* 0x000fca00020006ff */
[----:B------:R-:W-:-:S05]  /*f1a0*/  HADD2.F32 R18, -RZ, R18.H0_H0 ;  /* 0x20000012ff127230 */ /* 0x000fca0000004100 */
[----:B------:R-:W-:-:S04]  /*f1b0*/  FMUL R18, R18, UR8 ;  /* 0x0000000812127c20 */ /* 0x000fc80008400000 */
[----:B---3--:R-:W-:Y:S01]  /*f1c0*/  FFMA R18, R55, UR33, R18 ;  /* 0x0000002137127c23 */ /* 0x008fe20008000012 */
[----:B------:R-:W-:Y:S01]  /*f1d0*/  @!P5 IADD3.X R23, R4, R28, R7, P4, P6 ;  /* 0x0000001c0417d210 */ /* 0x000fe200027ec407 */
[----:B------:R-:W3:Y:S03]  /*f1e0*/  LDL.LU R55, [R1+0x8c] ;  /* 0x00008c0001377983 */ /* 0x000ee60000300800 */
[----:B------:R-:W-:-:S05]  /*f1f0*/  F2FP.SATFINITE.E4M3.F32.PACK_AB_MERGE_C R18, RZ, R18, RZ ;  /* 0x00000012ff12723e */ /* 0x000fca00048070ff */
[----:B------:R0:W-:Y:S02]  /*f200*/  @!P2 STG.E.U8 desc[UR38][R36.64+0x1], R18 ;  /* 0x000001122400a986 */ /* 0x0001e4000c101126 */
[----:B0-----:R-:W-:-:S05]  /*f210*/  IADD3 R18, P2, R29, 0x88, RZ ;  /* 0x000000881d127810 */ /* 0x001fca0007f5e0ff */
[----:B------:R-:W-:-:S04]  /*f220*/  IMAD.X R20, RZ, RZ, R83, P2 ;  /* 0x000000ffff147224 */ /* 0x000fc800010e0653 */
[----:B------:R-:W-:-:S04]  /*f230*/  IMAD R20, R20, UR12, RZ ;  /* 0x0000000c14147c24 */ /* 0x000fc8000f8e02ff */
[C---:B------:R-:W-:Y:S02]  /*f240*/  IMAD R20, R18.reuse, UR13, R20 ;  /* 0x0000000d12147c24 */ /* 0x040fe4000f8e0214 */
[----:B------:R-:W-:-:S03]  /*f250*/  IMAD.WIDE.U32 R18, R18, UR12, R30 ;  /* 0x0000000c12127c25 */ /* 0x000fc6000f8e001e */
[----:B------:R-:W-:-:S04]  /*f260*/  IADD3 R18, P2, R18, UR14, RZ ;  /* 0x0000000e12127c10 */ /* 0x000fc8000ff5e0ff */
[----:B------:R-:W-:Y:S02]  /*f270*/  IADD3.X R19, R19, UR15, R20, P2, !PT ;  /* 0x0000000f13137c10 */ /* 0x000fe400097fe414 */
[----:B------:R-:W0:Y:S02]  /*f280*/  @!P5 LDC.64 R20, c[0x0][0x5c0] ;  /* 0x00017000ff14db82 */ /* 0x000e240000000a00 */
[----:B0-----:R-:W-:Y:S02]  /*f290*/  @!P5 IADD3 R20, P2, R22, R20, RZ ;  /* 0x000000141614d210 */ /* 0x001fe40007f5e0ff */
[----:B------:R-:W-:-:S06]  /*f2a0*/  PRMT R22, RZ, 0x7610, R22 ;  /* 0x00007610ff167816 */ /* 0x000fcc0000000016 */
[----:B------:R-:W4:Y:S01]  /*f2b0*/  @!P5 LDG.E.U8 R22, desc[UR38][R18.64] ;  /* 0x000000261216d981 */ /* 0x000f22000c1e1100 */
[----:B------:R-:W-:Y:S01]  /*f2c0*/  ISETP.LT.OR P4, PT, R26, 0x2, !P1 ;  /* 0x000000021a00780c */ /* 0x000fe20004f81670 */
[----:B------:R-:W-:-:S12]  /*f2d0*/  @!P5 IMAD.X R21, R23, 0x1, R21, P2 ;  /* 0x000000011715d824 */ /* 0x000fd800010e0615 */
[----:B------:R-:W-:-:S04]  /*f2e0*/  @!P4 IADD3 R32, P2, P6, R3, R12, R8 ;  /* 0x0000000c0320c210 */ /* 0x000fc80007e5e008 */
[----:B------:R-:W-:Y:S02]  /*f2f0*/  @!P4 IADD3.X R33, R4, R28, R7, P2, P6 ;  /* 0x0000001c0421c210 */ /* 0x000fe400017ec407 */
[----:B------:R-:W-:Y:S02]  /*f300*/  ISETP.LT.OR P2, PT, R26, 0xa, !P3 ;  /* 0x0000000a1a00780c */ /* 0x000fe40005f41670 */
[----:B----4-:R-:W-:-:S04]  /*f310*/  LOP3.LUT R22, R22, 0xff, RZ, 0xc0, !PT ;  /* 0x000000ff16167812 */ /* 0x010fc800078ec0ff */
[----:B------:R-:W-:-:S05]  /*f320*/  F2FP.F16.E4M3.UNPACK_B R22, R22 ;  /* 0x00000016ff16723e */ /* 0x000fca00020006ff */
[----:B------:R-:W-:-:S05]  /*f330*/  HADD2.F32 R22, -RZ, R22.H0_H0 ;  /* 0x20000016ff167230 */ /* 0x000fca0000004100 */
[----:B------:R-:W-:-:S04]  /*f340*/  FMUL R22, R22, UR8 ;  /* 0x0000000816167c20 */ /* 0x000fc80008400000 */
[----:B--2---:R-:W-:Y:S01]  /*f350*/  FFMA R22, R54, UR33, R22 ;  /* 0x0000002136167c23 */ /* 0x004fe20008000016 */
[----:B------:R-:W-:Y:S01]  /*f360*/  LOP3.LUT R27, R27, 0xffffbfff, RZ, 0xc0, !PT ;  /* 0xffffbfff1b1b7812 */ /* 0x000fe200078ec0ff */
[----:B------:R-:W2:Y:S03]  /*f370*/  LDL.LU R54, [R1+0x90] ;  /* 0x0000900001367983 */ /* 0x000ea60000300800 */
[----:B------:R-:W-:Y:S01]  /*f380*/  F2FP.SATFINITE.E4M3.F32.PACK_AB_MERGE_C R22, RZ, R22, RZ ;  /* 0x00000016ff16723e */ /* 0x000fe200048070ff */
[----:B------:R-:W4:Y:S04]  /*f390*/  LDL.LU R63, [R1+0x94] ;  /* 0x00009400013f7983 */ /* 0x000f280000300800 */
[----:B------:R0:W-:Y:S01]  /*f3a0*/  @!P5 STG.E.U8 desc[UR38][R20.64], R22 ;  /* 0x000000161400d986 */ /* 0x0001e2000c101126 */
[----:B------:R-:W-:-:S02]  /*f3b0*/  @P2 LOP3.LUT R27, R27, 0x4000, RZ, 0xfc, !PT ;  /* 0x000040001b1b2812 */ /* 0x000fc400078efcff */
[----:B------:R-:W-:Y:S01]  /*f3c0*/  LOP3.LUT R0, R0, 0xfffffdff, RZ, 0xc0, !PT ;  /* 0xfffffdff00007812 */ /* 0x000fe200078ec0ff */
[----:B------:R-:W4:Y:S01]  /*f3d0*/  LDL.LU R62, [R1+0x98] ;  /* 0x00009800013e7983 */ /* 0x000f220000300800 */
[----:B0-----:R-:W0:Y:S08]  /*f3e0*/  @!P2 LDC.64 R20, c[0x0][0x5c0] ;  /* 0x00017000ff14ab82 */ /* 0x001e300000000a00 */
[----:B------:R-:W1:Y:S01]  /*f3f0*/  @!P4 LDC.64 R22, c[0x0][0x5c0] ;  /* 0x00017000ff16cb82 */ /* 0x000e620000000a00 */
[----:B0-----:R-:W-:-:S02]  /*f400*/  @!P2 IADD3 R40, P5, P6, R12, R20, R10 ;  /* 0x000000140c28a210 */ /* 0x001fc40007ebe00a */
[----:B------:R-:W-:-:S06]  /*f410*/  PRMT R20, RZ, 0x7610, R20 ;  /* 0x00007610ff147816 */ /* 0x000fcc0000000014 */
[----:B------:R-:W3:Y:S01]  /*f420*/  @!P4 LDG.E.U8 R20, desc[UR38][R18.64+0x1] ;  /* 0x000001261214c981 */ /* 0x000ee2000c1e1100 */
[----:B------:R-:W-:Y:S02]  /*f430*/  @!P2 IADD3.X R41, R28, R21, R9, P5, P6 ;  /* 0x000000151c29a210 */ /* 0x000fe40002fec409 */
[----:B------:R-:W-:Y:S02]  /*f440*/  ISETP.GE.AND P2, PT, R11, 0x101, PT ;  /* 0x000001010b00780c */ /* 0x000fe40003f46270 */
[----:B-1----:R-:W-:Y:S02]  /*f450*/  @!P4 IADD3 R22, P3, R32, R22, RZ ;  /* 0x000000162016c210 */ /* 0x002fe40007f7e0ff */
[----:B------:R-:W-:-:S03]  /*f460*/  ISETP.LT.OR P6, PT, R26, 0x11, !P2 ;  /* 0x000000111a00780c */ /* 0x000fc600057c1670 */
[----:B------:R-:W-:Y:S01]  /*f470*/  @!P4 IMAD.X R23, R33, 0x1, R23, P3 ;  /* 0x000000012117c824 */ /* 0x000fe200018e0617 */
[----:B------:R-:W-:Y:S02]  /*f480*/  LOP3.LUT P3, RZ, R27, 0x20000, RZ, 0xc0, !PT ;  /* 0x000200001bff7812 */ /* 0x000fe4000786c0ff */
[----:B---3--:R-:W-:-:S04]  /*f490*/  LOP3.LUT R20, R20, 0xff, RZ, 0xc0, !PT ;  /* 0x000000ff14147812 */ /* 0x008fc800078ec0ff */
        /* <DEDUP_REMOVED lines=9> */
[----:B------:R-:W3:Y:S01]  /*f530*/  @!P3 LDG.E.U8 R20, desc[UR38][R16.64+0x8] ;  /* 0x000008261014b981 */ /* 0x000ee2000c1e1100 */
[----:B------:R-:W-:Y:S02]  /*f540*/  @P6 LOP3.LUT R0, R0, 0x200, RZ, 0xfc, !PT ;  /* 0x0000020000006812 */ /* 0x000fe400078efcff */
[----:B------:R-:W-:Y:S02]  /*f550*/  @!P6 IADD3.X R57, R28, R21, R9, P4, P5 ;  /* 0x000000151c39e210 */ /* 0x000fe400027ea409 */
[----:B------:R-:W-:Y:S02]  /*f560*/  ISETP.LT.OR P6, PT, R26, 0x12, !P2 ;  /* 0x000000121a00780c */ /* 0x000fe400057c1670 */
[----:B------:R-:W-:-:S11]  /*f570*/  LOP3.LUT R0, R0, 0xfffffeff, RZ, 0xc0, !PT ;  /* 0xfffffeff00007812 */ /* 0x000fd600078ec0ff */
[----:B------:R-:W-:Y:S02]  /*f580*/  @P6 LOP3.LUT R0, R0, 0x100, RZ, 0xfc, !PT ;  /* 0x0000010000006812 */ /* 0x000fe400078efcff */
[----:B---3--:R-:W-:-:S04]  /*f590*/  LOP3.LUT R20, R20, 0xff, RZ, 0xc0, !PT ;  /* 0x000000ff14147812 */ /* 0x008fc800078ec0ff */
[----:B------:R-:W-:-:S05]  /*f5a0*/  F2FP.F16.E4M3.UNPACK_B R20, R20 ;  /* 0x00000014ff14723e */ /* 0x000fca00020006ff */
[----:B------:R-:W-:-:S05]  /*f5b0*/  HADD2.F32 R20, -RZ, R20.H0_H0 ;  /* 0x20000014ff147230 */ /* 0x000fca0000004100 */
[----:B------:R-:W-:-:S04]  /*f5c0*/  FMUL R20, R20, UR8 ;  /* 0x0000000814147c20 */ /* 0x000fc80008400000 */
[----:B--2---:R-:W-:Y:S02]  /*f5d0*/  FFMA R22, R54, UR33, R20 ;  /* 0x0000002136167c23 */ /* 0x004fe40008000014 */
[----:B------:R-:W0:Y:S02]  /*f5e0*/  @!P6 LDC.64 R20, c[0x0][0x5c0] ;  /* 0x00017000ff14eb82 */ /* 0x000e240000000a00 */
[----:B0-----:R-:W-:-:S04]  /*f5f0*/  @!P6 IADD3 R54, P4, P5, R12, R20, R10 ;  /* 0x000000140c36e210 */ /* 0x001fc80007d9e00a */
[----:B------:R-:W-:Y:S02]  /*f600*/  @!P6 IADD3.X R55, R28, R21, R9, P4, P5 ;  /* 0x000000151c37e210 */ /* 0x000fe400027ea409 */
[----:B------:R-:W-:-:S13]  /*f610*/  ISETP.LT.OR P6, PT, R26, 0x19, !P2 ;  /* 0x000000191a00780c */ /* 0x000fda00057c1670 */
[----:B------:R-:W0:Y:S01]  /*f620*/  @!P6 LDC.64 R20, c[0x0][0x5c0] ;  /* 0x00017000ff14eb82 */ /* 0x000e220000000a00 */
[----:B------:R-:W-:-:S05]  /*f630*/  F2FP.SATFINITE.E4M3.F32.PACK_AB_MERGE_C R22, RZ, R22, RZ ;  /* 0x00000016ff16723e */ /* 0x000fca00048070ff */
[----:B------:R-:W-:Y:S01]  /*f640*/  @!P3 STG.E.U8 desc[UR38][R48.64+0x8], R22 ;  /* 0x000008163000b986 */ /* 0x000fe2000c101126 */
[----:B0-----:R-:W-:Y:S02]  /*f650*/  @!P6 IADD3 R60, P4, P5, R12, R20, R10 ;  /* 0x000000140c3ce210 */ /* 0x001fe40007d9e00a */
[----:B------:R-:W-:-:S06]  /*f660*/  PRMT R20, RZ, 0x7610, R20 ;  /* 0x00007610ff147816 */ /* 0x000fcc0000000014 */
[----:B------:R-:W2:Y:S01]  /*f670*/  @!P0 LDG.E.U8 R20, desc[UR38][R16.64+0x9] ;  /* 0x0000092610148981 */ /* 0x000ea2000c1e1100 */
[----:B------:R-:W-:Y:S02]  /*f680*/  @!P6 IADD3.X R61, R28, R21, R9, P4, P5 ;  /* 0x000000151c3de210 */ /* 0x000fe400027ea409 */
[----:B------:R-:W-:Y:S02]  /*f690*/  ISETP.LT.OR P4, PT, R26, 0x9, !P1 ;  /* 0x000000091a00780c */ /* 0x000fe40004f81670 */
[----:B--2---:R-:W-:-:S04]  /*f6a0*/  LOP3.LUT R20, R20, 0xff, RZ, 0xc0, !PT ;  /* 0x000000ff14147812 */ /* 0x004fc800078ec0ff */
[----:B------:R-:W-:-:S05]  /*f6b0*/  F2FP.F16.E4M3.UNPACK_B R20, R20 ;  /* 0x00000014ff14723e */ /* 0x000fca00020006ff */
[----:B------:R-:W-:-:S05]  /*f6c0*/  HADD2.F32 R20, -RZ, R20.H0_H0 ;  /* 0x20000014ff147230 */ /* 0x000fca0000004100 */
[----:B------:R-:W-:-:S04]  /*f6d0*/  FMUL R20, R20, UR8 ;  /* 0x0000000814147c20 */ /* 0x000fc80008400000 */
[----:B----4-:R-:W-:Y:S01]  /*f6e0*/  FFMA R20, R63, UR33, R20 ;  /* 0x000000213f147c23 */ /* 0x010fe20008000014 */
[----:B------:R-:W-:Y:S01]  /*f6f0*/  ISETP.LT.OR P2, PT, R26, 0x1a, !P2 ;  /* 0x0000001a1a00780c */ /* 0x000fe20005741670 */
[----:B------:R-:W2:Y:S03]  /*f700*/  LDL.LU R63, [R1+0x9c] ;  /* 0x00009c00013f7983 */ /* 0x000ea60000300800 */
[----:B------:R-:W-:-:S05]  /*f710*/  F2FP.SATFINITE.E4M3.F32.PACK_AB_MERGE_C R20, RZ, R20, RZ ;  /* 0x00000014ff14723e */ /* 0x000fca00048070ff */
[----:B------:R0:W-:Y:S02]  /*f720*/  @!P0 STG.E.U8 desc[UR38][R42.64+0x9], R20 ;  /* 0x000009142a008986 */ /* 0x0001e4000c101126 */
[----:B0-----:R-:W0:Y:S01]  /*f730*/  @!P4 LDC.64 R20, c[0x0][0x5c0] ;  /* 0x00017000ff14cb82 */ /* 0x001e220000000a00 */
[----:B------:R-:W-:-:S04]  /*f740*/  @!P4 IADD3 R22, P0, P5, R3, R12, R8 ;  /* 0x0000000c0316c210 */ /* 0x000fc80007d1e008 */
[----:B------:R-:W-:Y:S02]  /*f750*/  @!P4 IADD3.X R23, R4, R28, R7, P0, P5 ;  /* 0x0000001c0417c210 */ /* 0x000fe400007ea407 */
[----:B0-----:R-:W-:Y:S02]  /*f760*/  @!P4 IADD3 R20, P0, R22, R20, RZ ;  /* 0x000000141614c210 */ /* 0x001fe40007f1e0ff */
[----:B------:R-:W-:-:S06]  /*f770*/  PRMT R22, RZ, 0x7610, R22 ;  /* 0x00007610ff167816 */ /* 0x000fcc0000000016 */
[----:B------:R-:W3:Y:S01]  /*f780*/  @!P4 LDG.E.U8 R22, desc[UR38][R18.64+0x8] ;  /* 0x000008261216c981 */ /* 0x000ee2000c1e1100 */
[----:B------:R-:W-:Y:S01]  /*f790*/  @!P4 IMAD.X R21, R23, 0x1, R21, P0 ;  /* 0x000000011715c824 */ /* 0x000fe200000e0615 */
[----:B------:R-:W-:Y:S02]  /*f7a0*/  ISETP.LT.OR P0, PT, R26, 0xa, !P1 ;  /* 0x0000000a1a00780c */ /* 0x000fe40004f01670 */
[----:B------:R-:W-:-:S04]  /*f7b0*/  LOP3.LUT R0, R0, 0xfffff7ff, RZ, 0xc0, !PT ;  /* 0xfffff7ff00007812 */ /* 0x000fc800078ec0ff */
[----:B------:R-:W-:-:S07]  /*f7c0*/  @P6 LOP3.LUT R0, R0, 0x800, RZ, 0xfc, !PT ;  /* 0x0000080000006812 */ /* 0x000fce00078efcff */
[----:B------:R-:W-:-:S04]  /*f7d0*/  @!P0 IADD3 R32, P5, P6, R3, R12, R8 ;  /* 0x0000000c03208210 */ /* 0x000fc80007ebe008 */
[----:B------:R-:W-:Y:S02]  /*f7e0*/  @!P0 IADD3.X R33, R4, R28, R7, P5, P6 ;  /* 0x0000001c04218210 */ /* 0x000fe40002fec407 */
[----:B---3--:R-:W-:-:S04]  /*f7f0*/  LOP3.LUT R22, R22, 0xff, RZ, 0xc0, !PT ;  /* 0x000000ff16167812 */ /* 0x008fc800078ec0ff */
[----:B------:R-:W-:-:S05]  /*f800*/  F2FP.F16.E4M3.UNPACK_B R22, R22 ;  /* 0x00000016ff16723e */ /* 0x000fca00020006ff */
[----:B------:R-:W-:-:S05]  /*f810*/  HADD2.F32 R22, -RZ, R22.H0_H0 ;  /* 0x20000016ff167230 */ /* 0x000fca0000004100 */
[----:B------:R-:W-:-:S04]  /*f820*/  FMUL R22, R22, UR8 ;  /* 0x0000000816167c20 */ /* 0x000fc80008400000 */
[----:B------:R-:W-:Y:S01]  /*f830*/  FFMA R22, R62, UR33, R22 ;  /* 0x000000213e167c23 */ /* 0x000fe20008000016 */
[----:B------:R-:W-:Y:S01]  /*f840*/  LOP3.LUT P3, RZ, R27, 0x10000, RZ, 0xc0, !PT ;  /* 0x000100001bff7812 */ /* 0x000fe2000786c0ff */
[----:B------:R-:W3:Y:S03]  /*f850*/  LDL.LU R62, [R1+0xa0] ;  /* 0x0000a000013e7983 */ /* 0x000ee60000300800 */
[----:B------:R-:W-:Y:S01]  /*f860*/  F2FP.SATFINITE.E4M3.F32.PACK_AB_MERGE_C R22, RZ, R22, RZ ;  /* 0x00000016ff16723e */ /* 0x000fe200048070ff */
[----:B------:R-:W4:Y:S04]  /*f870*/  LDL.LU R65, [R1+0xa4] ;  /* 0x0000a40001417983 */ /* 0x000f280000300800 */
[----:B------:R0:W-:Y:S01]  /*f880*/  @!P4 STG.E.U8 desc[UR38][R20.64+0x8], R22 ;  /* 0x000008161400c986 */ /* 0x0001e2000c101126 */
[----:B------:R-:W-:-:S03]  /*f890*/  LOP3.LUT R0, R0, 0xfffffff7, RZ, 0xc0, !PT ;  /* 0xfffffff700007812 */ /* 0x000fc600078ec0ff */
[----:B------:R-:W4:Y:S01]  /*f8a0*/  LDL.LU R64, [R1+0xa8] ;  /* 0x0000a80001407983 */ /* 0x000f220000300800 */
[----:B0-----:R-:W0:Y:S08]  /*f8b0*/  @!P2 LDC.64 R20, c[0x0][0x5c0] ;  /* 0x00017000ff14ab82 */ /* 0x001e300000000a00 */
[----:B------:R-:W1:Y:S01]  /*f8c0*/  @!P0 LDC.64 R22, c[0x0][0x5c0] ;  /* 0x00017000ff168b82 */ /* 0x000e620000000a00 */
[----:B------:R-:W-:Y:S01]  /*f8d0*/  @P2 LOP3.LUT R0, R0, 0x8, RZ, 0xfc, !PT ;  /* 0x0000000800002812 */ /* 0x000fe200078efcff */
[----:B------:R-:W4:Y:S04]  /*f8e0*/  LDL.LU R67, [R1+0xac] ;  /* 0x0000ac0001437983 */ /* 0x000f280000300800 */
[----:B------:R-:W4:Y:S01]  /*f8f0*/  LDL.LU R66, [R1+0xb0] ;  /* 0x0000b00001427983 */ /* 0x000f220000300800 */
[----:B0-----:R-:W-:-:S02]  /*f900*/  @!P2 IADD3 R36, P5, P6, R12, R20, R10 ;  /* 0x000000140c24a210 */ /* 0x001fc40007ebe00a */
[----:B------:R-:W-:-:S06]  /*f910*/  PRMT R20, RZ, 0x7610, R20 ;  /* 0x00007610ff147816 */ /* 0x000fcc0000000014 */
[----:B------:R-:W2:Y:S01]  /*f920*/  @!P0 LDG.E.U8 R20, desc[UR38][R18.64+0x9] ;  /* 0x0000092612148981 */ /* 0x000ea2000c1e1100 */
[----:B------:R-:W-:Y:S02]  /*f930*/  @!P2 IADD3.X R37, R28, R21, R9, P5, P6 ;  /* 0x000000151c25a210 */ /* 0x000fe40002fec409 */
[----:B------:R-:W-:Y:S02]  /*f940*/  ISETP.LT.OR P5, PT, R26, 0x21, !P3 ;  /* 0x000000211a00780c */ /* 0x000fe40005fa1670 */
[----:B-1----:R-:W-:-:S05]  /*f950*/  @!P0 IADD3 R22, P4, R32, R22, RZ ;  /* 0x0000001620168210 */ /* 0x002fca0007f9e0ff */
[----:B------:R-:W-:Y:S01]  /*f960*/  @!P0 IMAD.X R23, R33, 0x1, R23, P4 ;  /* 0x0000000121178824 */ /* 0x000fe200020e0617 */
[----:B------:R-:W-:Y:S02]  /*f970*/  LOP3.LUT P6, RZ, R0, 0x20, RZ, 0xc0, !PT ;  /* 0x0000002000ff7812 */ /* 0x000fe400078cc0ff */
[----:B--2---:R-:W-:-:S04]  /*f980*/  LOP3.LUT R20, R20, 0xff, RZ, 0xc0, !PT ;  /* 0x000000ff14147812 */ /* 0x004fc800078ec0ff */
        /* <DEDUP_REMOVED lines=9> */
[----:B------:R-:W2:Y:S01]  /*fa20*/  @!P6 LDG.E.U8 R20, desc[UR38][R16.64+0x10] ;  /* 0x000010261014e981 */ /* 0x000ea2000c1e1100 */
[----:B------:R-:W-:Y:S02]  /*fa30*/  @!P5 IADD3.X R49, R28, R21, R4, P0, P4 ;  /* 0x000000151c31d210 */ /* 0x000fe400007e8404 */
[----:B------:R-:W-:Y:S02]  /*fa40*/  ISETP.LT.OR P5, PT, R26, 0x22, !P3 ;  /* 0x000000221a00780c */ /* 0x000fe40005fa1670 */
[----:B------:R-:W-:Y:S02]  /*fa50*/  LOP3.LUT P2, RZ, R0, 0x10, RZ, 0xc0, !PT ;  /* 0x0000001000ff7812 */ /* 0x000fe4000784c0ff */
[----:B--2---:R-:W-:-:S04]  /*fa60*/  LOP3.LUT R20, R20, 0xff, RZ, 0xc0, !PT ;  /* 0x000000ff14147812 */ /* 0x004fc800078ec0ff */
[----:B------:R-:W-:-:S05]  /*fa70*/  F2FP.F16.E4M3.UNPACK_B R20, R20 ;  /* 0x00000014ff14723e */ /* 0x000fca00020006ff */
[----:B------:R-:W-:-:S05]  /*fa80*/  HADD2.F32 R20, -RZ, R20.H0_H0 ;  /* 0x20000014ff147230 */ /* 0x000fca0000004100 */
[----:B------:R-:W-:-:S04]  /*fa90*/  FMUL R20, R20, UR8 ;  /* 0x0000000814147c20 */ /* 0x000fc80008400000 */
[----:B---3--:R-:W-:Y:S02]  /*faa0*/  FFMA R22, R62, UR33, R20 ;  /* 0x000000213e167c23 */ /* 0x008fe40008000014 */
[----:B------:R-:W0:Y:S02]  /*fab0*/  @!P5 LDC.64 R20, c[0x0][0x5c0] ;  /* 0x00017000ff14db82 */ /* 0x000e240000000a00 */
[----:B0-----:R-:W-:-:S04]  /*fac0*/  @!P5 IADD3 R62, P0, P4, R12, R20, R3 ;  /* 0x000000140c3ed210 */ /* 0x001fc80007c1e003 */
[----:B------:R-:W-:Y:S02]  /*fad0*/  @!P5 IADD3.X R63, R28, R21, R4, P0, P4 ;  /* 0x000000151c3fd210 */ /* 0x000fe400007e8404 */
[----:B------:R-:W-:-:S13]  /*fae0*/  ISETP.LT.OR P5, PT, R26, 0x29, !P3 ;  /* 0x000000291a00780c */ /* 0x000fda0005fa1670 */
[----:B------:R-:W0:Y:S01]  /*faf0*/  @!P5 LDC.64 R20, c[0x0][0x5c0] ;  /* 0x00017000ff14db82 */ /* 0x000e220000000a00 */
[----:B------:R-:W-:-:S05]  /*fb00*/  F2FP.SATFINITE.E4M3.F32.PACK_AB_MERGE_C R22, RZ, R22, RZ ;  /* 0x00000016ff16723e */ /* 0x000fca00048070ff */
[----:B------:R1:W-:Y:S01]  /*fb10*/  @!P6 STG.E.U8 desc[UR38][R44.64+0x10], R22 ;  /* 0x000010162c00e986 */ /* 0x0003e2000c101126 */
[----:B0-----:R-:W-:Y:S02]  /*fb20*/  @!P5 IADD3 R68, P0, P4, R12, R20, R3 ;  /* 0x000000140c44d210 */ /* 0x001fe40007c1e003 */
[----:B------:R-:W-:-:S06]  /*fb30*/  PRMT R20, RZ, 0x7610, R20 ;  /* 0x00007610ff147816 */ /* 0x000fcc0000000014 */
[----:B------:R-:W2:Y:S01]  /*fb40*/  @!P2 LDG.E.U8 R20, desc[UR38][R16.64+0x11] ;  /* 0x000011261014a981 */ /* 0x000ea2000c1e1100 */
[----:B------:R-:W-:Y:S02]  /*fb50*/  @!P5 IADD3.X R69, R28, R21, R4, P0, P4 ;  /* 0x000000151c45d210 */ /* 0x000fe400007e8404 */
[----:B------:R-:W-:-:S13]  /*fb60*/  ISETP.LT.OR P4, PT, R26, 0x11, !P1 ;  /* 0x000000111a00780c */ /* 0x000fda0004f81670 */
[----:B-1----:R-:W-:-:S04]  /*fb70*/  @!P4 IADD3 R22, P0, P5, R3, R12, R8 ;  /* 0x0000000c0316c210 */ /* 0x002fc80007d1e008 */
[----:B------:R-:W-:Y:S02]  /*fb80*/  @!P4 IADD3.X R23, R4, R28, R7, P0, P5 ;  /* 0x0000001c0417c210 */ /* 0x000fe400007ea407 */
[----:B--2---:R-:W-:-:S04]  /*fb90*/  LOP3.LUT R20, R20, 0xff, RZ, 0xc0, !PT ;  /* 0x000000ff14147812 */ /* 0x004fc800078ec0ff */
[----:B------:R-:W-:-:S05]  /*fba0*/  F2FP.F16.E4M3.UNPACK_B R20, R20 ;  /* 0x00000014ff14723e */ /* 0x000fca00020006ff */
[----:B------:R-:W-:-:S05]  /*fbb0*/  HADD2.F32 R20, -RZ, R20.H0_H0 ;  /* 0x20000014ff147230 */ /* 0x000fca0000004100 */
[----:B------:R-:W-:-:S04]  /*fbc0*/  FMUL R20, R20, UR8 ;  /* 0x0000000814147c20 */ /* 0x000fc80008400000 */
[----:B----4-:R-:W-:-:S05]  /*fbd0*/  FFMA R20, R65, UR33, R20 ;  /* 0x0000002141147c23 */ /* 0x010fca0008000014 */
[----:B------:R-:W-:-:S05]  /*fbe0*/  F2FP.SATFINITE.E4M3.F32.PACK_AB_MERGE_C R20, RZ, R20, RZ ;  /* 0x00000014ff14723e */ /* 0x000fca00048070ff */
[----:B------:R0:W-:Y:S02]  /*fbf0*/  @!P2 STG.E.U8 desc[UR38][R38.64+0x11], R20 ;  /* 0x000011142600a986 */ /* 0x0001e4000c101126 */
[----:B0-----:R-:W0:Y:S02]  /*fc00*/  @!P4 LDC.64 R20, c[0x0][0x5c0] ;  /* 0x00017000ff14cb82 */ /* 0x001e240000000a00 */
[----:B0-----:R-:W-:Y:S02]  /*fc10*/  @!P4 IADD3 R20, P0, R22, R20, RZ ;  /* 0x000000141614c210 */ /* 0x001fe40007f1e0ff */
[----:B------:R-:W-:-:S06]  /*fc20*/  PRMT R22, RZ, 0x7610, R22 ;  /* 0x00007610ff167816 */ /* 0x000fcc0000000016 */
[----:B------:R-:W2:Y:S01]  /*fc30*/  @!P4 LDG.E.U8 R22, desc[UR38][R18.64+0x10] ;  /* 0x000010261216c981 */ /* 0x000ea2000c1e1100 */
[C---:B------:R-:W-:Y:S01]  /*fc40*/  ISETP.LT.OR P2, PT, R26.reuse, 0x2a, !P3 ;  /* 0x0000002a1a00780c */ /* 0x040fe20005f41670 */
[----:B------:R-:W-:Y:S01]  /*fc50*/  @!P4 IMAD.X R21, R23, 0x1, R21, P0 ;  /* 0x000000011715c824 */ /* 0x000fe200000e0615 */
[----:B------:R-:W-:-:S13]  /*fc60*/  ISETP.LT.OR P0, PT, R26, 0x12, !P1 ;  /* 0x000000121a00780c */ /* 0x000fda0004f01670 */
[----:B------:R-:W-:-:S04]  /*fc70*/  @!P0 IADD3 R32, P5, P6, R3, R12, R8 ;  /* 0x0000000c03208210 */ /* 0x000fc80007ebe008 */
[----:B------:R-:W-:Y:S02]  /*fc80*/  @!P0 IADD3.X R33, R4, R28, R7, P5, P6 ;  /* 0x0000001c04218210 */ /* 0x000fe40002fec407 */
[----:B--2---:R-:W-:-:S04]  /*fc90*/  LOP3.LUT R22, R22, 0xff, RZ, 0xc0, !PT ;  /* 0x000000ff16167812 */ /* 0x004fc800078ec0ff */
[----:B------:R-:W-:-:S05]  /*fca0*/  F2FP.F16.E4M3.UNPACK_B R22, R22 ;  /* 0x00000016ff16723e */ /* 0x000fca00020006ff */
[----:B------:R-:W-:-:S05]  /*fcb0*/  HADD2.F32 R22, -RZ, R22.H0_H0 ;  /* 0x20000016ff167230 */ /* 0x000fca0000004100 */
[----:B------:R-:W-:-:S04]  /*fcc0*/  FMUL R22, R22, UR8 ;  /* 0x0000000816167c20 */ /* 0x000fc80008400000 */
[----:B------:R-:W-:-:S05]  /*fcd0*/  FFMA R22, R64, UR33, R22 ;  /* 0x0000002140167c23 */ /* 0x000fca0008000016 */
[----:B------:R-:W-:-:S05]  /*fce0*/  F2FP.SATFINITE.E4M3.F32.PACK_AB_MERGE_C R22, RZ, R22, RZ ;  /* 0x00000016ff16723e */ /* 0x000fca00048070ff */
[----:B------:R0:W-:Y:S02]  /*fcf0*/  @!P4 STG.E.U8 desc[UR38][R20.64+0x10], R22 ;  /* 0x000010161400c986 */ /* 0x0001e4000c101126 */
[----:B0-----:R-:W0:Y:S08]  /*fd00*/  @!P2 LDC.64 R20, c[0x0][0x5c0] ;  /* 0x00017000ff14ab82 */ /* 0x001e300000000a00 */
[----:B------:R-:W1:Y:S01]  /*fd10*/  @!P0 LDC.64 R22, c[0x0][0x5c0] ;  /* 0x00017000ff168b82 */ /* 0x000e620000000a00 */
[----:B0-----:R-:W-:-:S02]  /*fd20*/  @!P2 IADD3 R64, P5, P6, R12, R20, R3 ;  /* 0x000000140c40a210 */ /* 0x001fc40007ebe003 */
[----:B------:R-:W-:-:S06]  /*fd30*/  PRMT R20, RZ, 0x7610, R20 ;  /* 0x00007610ff147816 */ /* 0x000fcc0000000014 */
[----:B------:R-:W2:Y:S01]  /*fd40*/  @!P0 LDG.E.U8 R20, desc[UR38][R18.64+0x11] ;  /* 0x0000112612148981 */ /* 0x000ea2000c1e1100 */
[----:B------:R-:W-:Y:S02]  /*fd50*/  @!P2 IADD3.X R65, R28, R21, R4, P5, P6 ;  /* 0x000000151c41a210 */ /* 0x000fe40002fec404 */
[----:B------:R-:W-:Y:S02]  /*fd60*/  ISETP.LT.OR P5, PT, R26, 0x31, !P3 ;  /* 0x000000311a00780c */ /* 0x000fe40005fa1670 */
[----:B-1----:R-:W-:-:S05]  /*fd70*/  @!P0 IADD3 R22, P4, R32, R22, RZ ;  /* 0x0000001620168210 */ /* 0x002fca0007f9e0ff */
[----:B------:R-:W-:Y:S01]  /*fd80*/  @!P0 IMAD.X R23, R33, 0x1, R23, P4 ;  /* 0x0000000121178824 */ /* 0x000fe200020e0617 */
[----:B------:R-:W-:-:S04]  /*fd90*/  LOP3.LUT R0, R0, 0xffffffef, RZ, 0xc0, !PT ;  /* 0xffffffef00007812 */ /* 0x000fc800078ec0ff */
[----:B------:R-:W-:-:S04]  /*fda0*/  @P2 LOP3.LUT R0, R0, 0x10, RZ, 0xfc, !PT ;  /* 0x0000001000002812 */ /* 0x000fc800078efcff */
[----:B------:R-:W-:Y:S02]  /*fdb0*/  LOP3.LUT P6, RZ, R0, 0x40, RZ, 0xc0, !PT ;  /* 0x0000004000ff7812 */ /* 0x000fe400078cc0ff */
[----:B--2---:R-:W-:-:S04]  /*fdc0*/  LOP3.LUT R20, R20, 0xff, RZ, 0xc0, !PT ;  /* 0x000000ff14147812 */ /* 0x004fc800078ec0ff */
[----:B------:R-:W-:-:S05]  /*fdd0*/  F2FP.F16.E4M3.UNPACK_B R20, R20 ;  /* 0x00000014ff14723e */ /* 0x000fca00020006ff */
[----:B------:R-:W-:-:S05]  /*fde0*/  HADD2.F32 R20, -RZ, R20.H0_H0 ;  /* 0x20000014ff147230 */ /* 0x000fca0000004100 */
[----:B------:R-:W-:-:S04]  /*fdf0*/  FMUL R20, R20, UR8 ;  /* 0x0000000814147c20 */ /* 0x000fc80008400000 */
[----:B------:R-:W-:Y:S01]  /*fe00*/  FFMA R20, R67, UR33, R20 ;  /* 0x0000002143147c23 */ /* 0x000fe20008000014 */
[----:B------:R-:W-:Y:S01]  /*fe10*/  LOP3.LUT P2, RZ, R0, 0x2, RZ, 0xc0, !PT ;  /* 0x0000000200ff7812 */ /* 0x000fe2000784c0ff */
[----:B------:R-:W2:Y:S03]  /*fe20*/  LDL.LU R67, [R1+0xb4] ;  /* 0x0000b40001437983 */ /* 0x000ea60000300800 */
[----:B------:R-:W-:-:S05]  /*fe30*/  F2FP.SATFINITE.E4M3.F32.PACK_AB_MERGE_C R20, RZ, R20, RZ ;  /* 0x00000014ff14723e */ /* 0x000fca00048070ff */
[----:B------:R0:W-:Y:S02]  /*fe40*/  @!P0 STG.E.U8 desc[UR38][R22.64+0x11], R20 ;  /* 0x0000111416008986 */ /* 0x0001e4000c101126 */
[----:B0-----:R-:W0:Y:S02]  /*fe50*/  @!P5 LDC.64 R20, c[0x0][0x5c0] ;  /* 0x00017000ff14db82 */ /* 0x001e240000000a00 */
[----:B0-----:R-:W-:Y:S02]  /*fe60*/  @!P5 IADD3 R72, P0, P4, R12, R20, R3 ;  /* 0x000000140c48d210 */ /* 0x001fe40007c1e003 */
[----:B------:R-:W-:-:S06]  /*fe70*/  PRMT R20, RZ, 0x7610, R20 ;  /* 0x00007610ff147816 */ /* 0x000fcc0000000014 */
[----:B------:R-:W3:Y:S01]  /*fe80*/  @!P6 LDG.E.U8 R20, desc[UR38][R16.64+0x18] ;  /* 0x000018261014e981 */ /* 0x000ee2000c1e1100 */
[----:B------:R-:W-:Y:S02]  /*fe90*/  LOP3.LUT R0, R0, 0xffff7fff, RZ, 0xc0, !PT ;  /* 0xffff7fff00007812 */ /* 0x000fe400078ec0ff */
[----:B------:R-:W-:Y:S02]  /*fea0*/  @!P5 IADD3.X R73, R28, R21, R4, P0, P4 ;  /* 0x000000151c49d210 */ /* 0x000fe400007e8404 */
[----:B------:R-:W-:Y:S02]  /*feb0*/  @P5 LOP3.LUT R0, R0, 0x8000, RZ, 0xfc, !PT ;  /* 0x0000800000005812 */ /* 0x000fe400078efcff */
[----:B------:R-:W-:Y:S02]  /*fec0*/  ISETP.LT.OR P5, PT, R26, 0x32, !P3 ;  /* 0x000000321a00780c */ /* 0x000fe40005fa1670 */
[----:B------:R-:W-:-:S11]  /*fed0*/  LOP3.LUT R0, R0, 0xffffbfff, RZ, 0xc0, !PT ;  /* 0xffffbfff00007812 */ /* 0x000fd600078ec0ff */
[----:B------:R-:W-:Y:S02]  /*fee0*/  @P5 LOP3.LUT R0, R0, 0x4000, RZ, 0xfc, !PT ;  /* 0x0000400000005812 */ /* 0x000fe400078efcff */
[----:B---3--:R-:W-:-:S04]  /*fef0*/  LOP3.LUT R20, R20, 0xff, RZ, 0xc0, !PT ;  /* 0x000000ff14147812 */ /* 0x008fc800078ec0ff */
[----:B------:R-:W-:-:S05]  /*ff00*/  F2FP.F16.E4M3.UNPACK_B R20, R20 ;  /* 0x00000014ff14723e */ /* 0x000fca00020006ff */
[----:B------:R-:W-:-:S05]  /*ff10*/  HADD2.F32 R20, -RZ, R20.H0_H0 ;  /* 0x20000014ff147230 */ /* 0x000fca0000004100 */
[----:B------:R-:W-:-:S04]  /*ff20*/  FMUL R20, R20, UR8 ;  /* 0x0000000814147c20 */ /* 0x000fc80008400000 */
[----:B------:R-:W-:Y:S02]  /*ff30*/  FFMA R22, R66, UR33, R20 ;  /* 0x0000002142167c23 */ /* 0x000fe40008000014 */
[----:B------:R-:W0:Y:S01]  /*ff40*/  @!P5 LDC.64 R20, c[0x0][0x5c0] ;  /* 0x00017000ff14db82 */ /* 0x000e220000000a00 */
[----:B------:R-:W-:Y:S01]  /*ff50*/  LOP3.LUT R0, R0, 0xfffdffff, RZ, 0xc0, !PT ;  /* 0xfffdffff00007812 */ /* 0x000fe200078ec0ff */
[----:B------:R-:W3:Y:S01]  /*ff60*/  LDL.LU R66, [R1+0xb8] ;  /* 0x0000b80001427983 */ /* 0x000ee20000300800 */
        /* <DEDUP_REMOVED lines=8> */
[----:B------:R-:W4:Y:S01]  /*fff0*/  @!P2 LDG.E.U8 R20, desc[UR38][R16.64+0x19] ;  /* 0x000019261014a981 */ /* 0x000f22000c1e1100 */
[----:B------:R-:W-:Y:S02]  /*10000*/  @!P5 IADD3.X R79, R28, R21, R4, P0, P4 ;  /* 0x000000151c4fd210 */ /* 0x000fe400007e8404 */
[----:B------:R-:W-:Y:S02]  /*10010*/  ISETP.LT.OR P4, PT, R26, 0x19, !P1 ;  /* 0x000000191a00780c */ /* 0x000fe40004f81670 */
[----:B------:R-:W-:-:S11]  /*10020*/  @P5 LOP3.LUT R0, R0, 0x20000, RZ, 0xfc, !PT ;  /* 0x0002000000005812 */ /* 0x000fd600078efcff */
[----:B-1----:R-:W-:-:S04]  /*10030*/  @!P4 IADD3 R22, P0, P5, R3, R12, R8 ;  /* 0x0000000c0316c210 */ /* 0x002fc80007d1e008 */
[----:B------:R-:W-:Y:S02]  /*10040*/  @!P4 IADD3.X R23, R4, R28, R7, P0, P5 ;  /* 0x0000001c0417c210 */ /* 0x000fe400007ea407 */
[----:B----4-:R-:W-:-:S04]  /*10050*/  LOP3.LUT R20, R20, 0xff, RZ, 0xc0, !PT ;  /* 0x000000ff14147812 */ /* 0x010fc800078ec0ff */
[----:B------:R-:W-:-:S05]  /*10060*/  F2FP.F16.E4M3.UNPACK_B R20, R20 ;  /* 0x00000014ff14723e */ /* 0x000fca00020006ff */
[----:B------:R-:W-:-:S05]  /*10070*/  HADD2.F32 R20, -RZ, R20.H0_H0 ;  /* 0x20000014ff147230 */ /* 0x000fca0000004100 */
[----:B------:R-:W-:-:S04]  /*10080*/  FMUL R20, R20, UR8 ;  /* 0x0000000814147c20 */ /* 0x000fc80008400000 */
[----:B--2---:R-:W-:Y:S02]  /*10090*/  FFMA R20, R67, UR33, R20 ;  /* 0x0000002143147c23 */ /* 0x004fe40008000014 */
[----:B------:R-:W2:Y:S03]  /*100a0*/  LDL.LU R67, [R1+0xbc] ;  /* 0x0000bc0001437983 */ /* 0x000ea60000300800 */
[----:B------:R-:W-:-:S05]  /*100b0*/  F2FP.SATFINITE.E4M3.F32.PACK_AB_MERGE_C R20, RZ, R20, RZ ;  /* 0x00000014ff14723e */ /* 0x000fca00048070ff */
[----:B------:R0:W-:Y:S02]  /*100c0*/  @!P2 STG.E.U8 desc[UR38][R34.64+0x19], R20 ;  /* 0x000019142200a986 */ /* 0x0001e4000c101126 */
[----:B0-----:R-:W0:Y:S02]  /*100d0*/  @!P4 LDC.64 R20, c[0x0][0x5c0] ;  /* 0x00017000ff14cb82 */ /* 0x001e240000000a00 */
[----:B0-----:R-:W-:Y:S02]  /*100e0*/  @!P4 IADD3 R20, P0, R22, R20, RZ ;  /* 0x000000141614c210 */ /* 0x001fe40007f1e0ff */
[----:B------:R-:W-:-:S06]  /*100f0*/  PRMT R22, RZ, 0x7610, R22 ;  /* 0x00007610ff167816 */ /* 0x000fcc0000000016 */
[----:B------:R-:W4:Y:S01]  /*10100*/  @!P4 LDG.E.U8 R22, desc[UR38][R18.64+0x18] ;  /* 0x000018261216c981 */ /* 0x000f22000c1e1100 */
[C---:B------:R-:W-:Y:S01]  /*10110*/  ISETP.LT.OR P2, PT, R26.reuse, 0x3a, !P3 ;  /* 0x0000003a1a00780c */ /* 0x040fe20005f41670 */
[----:B------:R-:W-:Y:S01]  /*10120*/  @!P4 IMAD.X R21, R23, 0x1, R21, P0 ;  /* 0x000000011715c824 */ /* 0x000fe200000e0615 */
[----:B------:R-:W-:-:S13]  /*10130*/  ISETP.LT.OR P0, PT, R26, 0x1a, !P1 ;  /* 0x0000001a1a00780c */ /* 0x000fda0004f01670 */
[----:B------:R-:W-:-:S04]  /*10140*/  @!P0 IADD3 R32, P5, P6, R3, R12, R8 ;  /* 0x0000000c03208210 */ /* 0x000fc80007ebe008 */
[----:B------:R-:W-:Y:S02]  /*10150*/  @!P0 IADD3.X R33, R4, R28, R7, P5, P6 ;  /* 0x0000001c04218210 */ /* 0x000fe40002fec407 */
[----:B----4-:R-:W-:-:S04]  /*10160*/  LOP3.LUT R22, R22, 0xff, RZ, 0xc0, !PT ;  /* 0x000000ff16167812 */ /* 0x010fc800078ec0ff */
[----:B------:R-:W-:-:S05]  /*10170*/  F2FP.F16.E4M3.UNPACK_B R22, R22 ;  /* 0x00000016ff16723e */ /* 0x000fca00020006ff */
[----:B------:R-:W-:-:S05]  /*10180*/  HADD2.F32 R22, -RZ, R22.H0_H0 ;  /* 0x20000016ff167230 */ /* 0x000fca0000004100 */
[----:B------:R-:W-:-:S04]  /*10190*/  FMUL R22, R22, UR8 ;  /* 0x0000000816167c20 */ /* 0x000fc80008400000 */
[----:B---3--:R-:W-:Y:S01]  /*101a0*/  FFMA R22, R66, UR33, R22 ;  /* 0x0000002142167c23 */ /* 0x008fe20008000016 */
[----:B------:R-:W-:Y:S01]  /*101b0*/  LOP3.LUT R0, R0, 0xffffffbf, RZ, 0xc0, !PT ;  /* 0xffffffbf00007812 */ /* 0x000fe200078ec0ff */
[----:B------:R-:W3:Y:S03]  /*101c0*/  LDL.LU R66, [R1+0xc0] ;  /* 0x0000c00001427983 */ /* 0x000ee60000300800 */
        /* <DEDUP_REMOVED lines=8> */
[----:B------:R-:W-:Y:S01]  /*10250*/  @P1 LOP3.LUT R27, R27, 0x400, RZ, 0xfc, !PT ;  /* 0x000004001b1b1812 */ /* 0x000fe200078efcff */
[----:B------:R-:W4:Y:S01]  /*10260*/  LDL.LU R87, [R1+0xcc] ;  /* 0x0000cc0001577983 */ /* 0x000f220000300800 */
[----:B0-----:R-:W-:-:S03]  /*10270*/  @!P2 IADD3 R74, P5, P6, R12, R20, R3 ;  /* 0x000000140c4aa210 */ /* 0x001fc60007ebe003 */
[----:B------:R-:W4:Y:S01]  /*10280*/  LDL.LU R86, [R1+0xd0] ;  /* 0x0000d00001567983 */ /* 0x000f220000300800 */
[----:B------:R-:W-:Y:S02]  /*10290*/  PRMT R20, RZ, 0x7610, R20 ;  /* 0x00007610ff147816 */ /* 0x000fe40000000014 */
[----:B-1----:R-:W-:-:S04]  /*102a0*/  @!P0 IADD3 R22, P4, R32, R22, RZ ;  /* 0x0000001620168210 */ /* 0x002fc80007f9e0ff */
[----:B------:R-:W2:Y:S01]  /*102b0*/  @!P0 LDG.E.U8 R20, desc[UR38][R18.64+0x19] ;  /* 0x0000192612148981 */ /* 0x000ea2000c1e1100 */
[----:B------:R-:W-:Y:S01]  /*102c0*/  @!P0 IMAD.X R23, R33, 0x1, R23, P4 ;  /* 0x0000000121178824 */ /* 0x000fe200020e0617 */
[----:B------:R-:W-:Y:S02]  /*102d0*/  @!P2 IADD3.X R75, R28, R21, R4, P5, P6 ;  /* 0x000000151c4ba210 */ /* 0x000fe40002fec404 */
[----:B------:R-:W4:Y:S01]  /*102e0*/  LDL.LU R89, [R1+0xd4] ;  /* 0x0000d40001597983 */ /* 0x000f220000300800 */
[----:B------:R-:W-:Y:S02]  /*102f0*/  LOP3.LUT P6, RZ, R0, 0x80, RZ, 0xc0, !PT ;  /* 0x0000008000ff7812 */ /* 0x000fe400078cc0ff */
[----:B--2---:R-:W-:Y:S01]  /*10300*/  LOP3.LUT R20, R20, 0xff, RZ, 0xc0, !PT ;  /* 0x000000ff14147812 */ /* 0x004fe200078ec0ff */
[----:B------:R-:W2:Y:S03]  /*10310*/  LDL.LU R88, [R1+0xd8] ;  /* 0x0000d80001587983 */ /* 0x000ea60000300800 */
[----:B------:R-:W-:Y:S01]  /*10320*/  F2FP.F16.E4M3.UNPACK_B R20, R20 ;  /* 0x00000014ff14723e */ /* 0x000fe200020006ff */
[----:B------:R-:W2:Y:S04]  /*10330*/  LDL.LU R93, [R1+0xdc] ;  /* 0x0000dc00015d7983 */ /* 0x000ea80000300800 */
[----:B------:R-:W-:Y:S01]  /*10340*/  HADD2.F32 R20, -RZ, R20.H0_H0 ;  /* 0x20000014ff147230 */ /* 0x000fe20000004100 */
[----:B------:R-:W-:Y:S01]  /*10350*/  LOP3.LUT R27, R27, 0xffffdfff, RZ, 0xc0, !PT ;  /* 0xffffdfff1b1b7812 */ /* 0x000fe200078ec0ff */
[----:B------:R-:W2:Y:S03]  /*10360*/  LDL.LU R92, [R1+0xe0] ;  /* 0x0000e000015c7983 */ /* 0x000ea60000300800 */
[----:B------:R-:W-:-:S04]  /*10370*/  FMUL R20, R20, UR8 ;  /* 0x0000000814147c20 */ /* 0x000fc80008400000 */
[----:B------:R-:W-:-:S05]  /*10380*/  FFMA R20, R67, UR33, R20 ;  /* 0x0000002143147c23 */ /* 0x000fca0008000014 */
        /* <DEDUP_REMOVED lines=8> */
[--C-:B------:R-:W-:Y:S02]  /*10410*/  IADD3.X R21, R21, UR15, R22.reuse, P0, !PT ;  /* 0x0000000f15157c10 */ /* 0x100fe400087fe416 */
[----:B------:R-:W-:-:S06]  /*10420*/  PRMT R22, RZ, 0x7610, R22 ;  /* 0x00007610ff167816 */ /* 0x000fcc0000000016 */
[----:B------:R-:W3:Y:S01]  /*10430*/  @!P6 LDG.E.U8 R22, desc[UR38][R20.64] ;  /* 0x000000261416e981 */ /* 0x000ee2000c1e1100 */
[----:B------:R-:W-:Y:S02]  /*10440*/  @P3 LOP3.LUT R27, R27, 0x2000, RZ, 0xfc, !PT ;  /* 0x000020001b1b3812 */ /* 0x000fe400078efcff */
[----:B------:R-:W-:-:S04]  /*10450*/  ISETP.GE.AND P3, PT, R11, 0x81, PT ;  /* 0x000000810b00780c */ /* 0x000fc80003f66270 */
[----:B------:R-:W-:Y:S02]  /*10460*/  ISETP.LT.OR P1, PT, R26, 0x21, !P3 ;  /* 0x000000211a00780c */ /* 0x000fe40005f21670 */
[----:B------:R-:W-:-:S11]  /*10470*/  LOP3.LUT R27, R27, 0xfffff7ff, RZ, 0xc0, !PT ;  /* 0xfffff7ff1b1b7812 */ /* 0x000fd600078ec0ff */
[----:B------:R-:W-:Y:S02]  /*10480*/  @P1 LOP3.LUT R27, R27, 0x800, RZ, 0xfc, !PT ;  /* 0x000008001b1b1812 */ /* 0x000fe400078efcff */
[----:B------:R-:W-:Y:S02]  /*10490*/  LOP3.LUT P2, RZ, R0, 0x4, RZ, 0xc0, !PT ;  /* 0x0000000400ff7812 */ /* 0x000fe4000784c0ff */
[----:B---3--:R-:W-:-:S04]  /*104a0*/  LOP3.LUT R22, R22, 0xff, RZ, 0xc0, !PT ;  /* 0x000000ff16167812 */ /* 0x008fc800078ec0ff */
[----:B------:R-:W-:-:S05]  /*104b0*/  F2FP.F16.E4M3.UNPACK_B R22, R22 ;  /* 0x00000016ff16723e */ /* 0x000fca00020006ff */
[----:B------:R-:W-:-:S05]  /*104c0*/  HADD2.F32 R22, -RZ, R22.H0_H0 ;  /* 0x20000016ff167230 */ /* 0x000fca0000004100 */
[----:B------:R-:W-:-:S04]  /*104d0*/  FMUL R22, R22, UR8 ;  /* 0x0000000816167c20 */ /* 0x000fc80008400000 */
[----:B------:R-:W-:Y:S02]  /*104e0*/  FFMA R32, R66, UR33, R22 ;  /* 0x0000002142207c23 */ /* 0x000fe40008000016 */
[----:B------:R-:W0:Y:S02]  /*104f0*/  @!P1 LDC.64 R22, c[0x0][0x5c0] ;  /* 0x00017000ff169b82 */ /* 0x000e240000000a00 */
[----:B0-----:R-:W-:-:S04]  /*10500*/  @!P1 IADD3 R66, P0, P4, R12, R22, R8 ;  /* 0x000000160c429210 */ /* 0x001fc80007c1e008 */
[----:B------:R-:W-:Y:S02]  /*10510*/  @!P1 IADD3.X R67, R28, R23, R7, P0, P4 ;  /* 0x000000171c439210 */ /* 0x000fe400007e8407 */
[----:B------:R-:W-:-:S13]  /*10520*/  ISETP.LT.OR P1, PT, R26, 0x22, !P3 ;  /* 0x000000221a00780c */ /* 0x000fda0005f21670 */
[----:B------:R-:W0:Y:S01]  /*10530*/  @!P1 LDC.64 R22, c[0x0][0x5c0] ;  /* 0x00017000ff169b82 */ /* 0x000e220000000a00 */
[----:B------:R-:W-:-:S05]  /*10540*/  F2FP.SATFINITE.E4M3.F32.PACK_AB_MERGE_C R32, RZ, R32, RZ ;  /* 0x00000020ff20723e */ /* 0x000fca00048070ff */
[----:B------:R0:W-:Y:S02]  /*10550*/  @!P6 STG.E.U8 desc[UR38][R52.64], R32 ;  /* 0x000000203400e986 */ /* 0x0001e4000c101126 */
        /* <DEDUP_REMOVED lines=13> */
[----:B----4-:R-:W-:-:S05]  /*10630*/  FFMA R22, R76, UR33, R22 ;  /* 0x000000214c167c23 */ /* 0x010fca0008000016 */
[----:B------:R-:W-:-:S05]  /*10640*/  F2FP.SATFINITE.E4M3.F32.PACK_AB_MERGE_C R22, RZ, R22, RZ ;  /* 0x00000016ff16723e */ /* 0x000fca00048070ff */
[----:B------:R0:W-:Y:S02]  /*10650*/  @!P2 STG.E.U8 desc[UR38][R46.64+0x1], R22 ;  /* 0x000001162e00a986 */ /* 0x0001e4000c101126 */
[----:B0-----:R-:W0:Y:S02]  /*10660*/  @!P1 LDC.64 R22, c[0x0][0x5c0] ;  /* 0x00017000ff169b82 */ /* 0x001e240000000a00 */
[----:B0-----:R-:W-:-:S04]  /*10670*/  @!P1 IADD3 R76, P0, P4, R12, R22, R8 ;  /* 0x000000160c4c9210 */ /* 0x001fc80007c1e008 */
[----:B------:R-:W-:Y:S02]  /*10680*/  @!P1 IADD3.X R77, R28, R23, R7, P0, P4 ;  /* 0x000000171c4d9210 */ /* 0x000fe400007e8407 */
[----:B------:R-:W-:-:S13]  /*10690*/  ISETP.LT.OR P1, PT, R26, 0x2a, !P3 ;  /* 0x0000002a1a00780c */ /* 0x000fda0005f21670 */
[----:B------:R-:W0:Y:S02]  /*106a0*/  @!P1 LDC.64 R22, c[0x0][0x5c0] ;  /* 0x00017000ff169b82 */ /* 0x000e240000000a00 */
[----:B0-----:R-:W-:-:S04]  /*106b0*/  @!P1 IADD3 R80, P0, P4, R12, R22, R8 ;  /* 0x000000160c509210 */ /* 0x001fc80007c1e008 */
[----:B------:R-:W-:Y:S02]  /*106c0*/  @!P1 IADD3.X R81, R28, R23, R7, P0, P4 ;  /* 0x000000171c519210 */ /* 0x000fe400007e8407 */
[----:B------:R-:W-:-:S05]  /*106d0*/  IADD3 R29, P0, R29, 0x108, RZ ;  /* 0x000001081d1d7810 */ /* 0x000fca0007f1e0ff */
[----:B------:R-:W-:Y:S01]  /*106e0*/  IMAD.X R22, RZ, RZ, R83, P0 ;  /* 0x000000ffff167224 */ /* 0x000fe200000e0653 */
[----:B------:R-:W-:-:S04]  /*106f0*/  ISETP.GE.AND P0, PT, R11, 0x109, PT ;  /* 0x000001090b00780c */ /* 0x000fc80003f06270 */
[----:B------:R-:W-:Y:S01]  /*10700*/  ISETP.LT.OR P5, PT, R26, 0x1, !P0 ;  /* 0x000000011a00780c */ /* 0x000fe200047a1670 */
[----:B------:R-:W-:Y:S02]  /*10710*/  IMAD R22, R22, UR12, RZ ;  /* 0x0000000c16167c24 */ /* 0x000fe4000f8e02ff */
[----:B------:R-:W-:-:S04]  /*10720*/  IMAD.WIDE.U32 R30, R29, UR12, R30 ;  /* 0x0000000c1d1e7c25 */ /* 0x000fc8000f8e001e */
[----:B------:R-:W-:-:S06]  /*10730*/  IMAD R29, R29, UR13, R22 ;  /* 0x0000000d1d1d7c24 */ /* 0x000fcc000f8e0216 */
[----:B------:R-:W-:-:S04]  /*10740*/  @!P5 IADD3 R32, P4, P6, R3, R12, R10 ;  /* 0x0000000c0320d210 */ /* 0x000fc80007e9e00a */
[----:B------:R-:W-:Y:S02]  /*10750*/  @!P5 IADD3.X R33, R4, R28, R9, P4, P6 ;  /* 0x0000001c0421d210 */ /* 0x000fe400027ec409 */
[----:B------:R-:W-:-:S04]  /*10760*/  IADD3 R22, P4, R30, UR14, RZ ;  /* 0x0000000e1e167c10 */ /* 0x000fc8000ff9e0ff */
[--C-:B------:R-:W-:Y:S02]  /*10770*/  IADD3.X R23, R31, UR15, R29.reuse, P4, !PT ;  /* 0x0000000f1f177c10 */ /* 0x100fe4000a7fe41d */
[----:B------:R-:W-:Y:S01]  /*10780*/  PRMT R29, RZ, 0x7610, R29 ;  /* 0x00007610ff1d7816 */ /* 0x000fe2000000001d */
[----:B------:R-:W0:Y:S05]  /*10790*/  @!P5 LDC.64 R30, c[0x0][0x5c0] ;  /* 0x00017000ff1edb82 */ /* 0x000e2a0000000a00 */
[----:B------:R-:W3:Y:S01]  /*107a0*/  @!P5 LDG.E.U8 R29, desc[UR38][R22.64] ;  /* 0x00000026161dd981 */ /* 0x000ee2000c1e1100 */
[----:B0-----:R-:W-:-:S05]  /*107b0*/  @!P5 IADD3 R30, P4, R32, R30, RZ ;  /* 0x0000001e201ed210 */ /* 0x001fca0007f9e0ff */
[----:B------:R-:W-:Y:S01]  /*107c0*/  @!P5 IMAD.X R31, R33, 0x1, R31, P4 ;  /* 0x00000001211fd824 */ /* 0x000fe200020e061f */
[----:B------:R-:W-:Y:S02]  /*107d0*/  ISETP.LT.OR P4, PT, R26, 0x2, !P0 ;  /* 0x000000021a00780c */ /* 0x000fe40004781670 */
[----:B------:R-:W-:Y:S02]  /*107e0*/  LOP3.LUT R0, R0, 0xfffffffb, RZ, 0xc0, !PT ;  /* 0xfffffffb00007812 */ /* 0x000fe400078ec0ff */
[----:B---3--:R-:W-:-:S09]  /*107f0*/  LOP3.LUT R29, R29, 0xff, RZ, 0xc0, !PT ;  /* 0x000000ff1d1d7812 */ /* 0x008fd200078ec0ff */
[----:B------:R-:W0:Y:S01]  /*10800*/  @!P4 LDC.64 R32, c[0x0][0x5c0] ;  /* 0x00017000ff20cb82 */ /* 0x000e220000000a00 */
[----:B------:R-:W-:-:S05]  /*10810*/  F2FP.F16.E4M3.UNPACK_B R29, R29 ;  /* 0x0000001dff1d723e */ /* 0x000fca00020006ff */
[----:B------:R-:W-:-:S05]  /*10820*/  HADD2.F32 R29, -RZ, R29.H0_H0 ;  /* 0x2000001dff1d7230 */ /* 0x000fca0000004100 */
[----:B------:R-:W-:-:S04]  /*10830*/  FMUL R29, R29, UR8 ;  /* 0x000000081d1d7c20 */ /* 0x000fc80008400000 */
[----:B------:R-:W-:-:S05]  /*10840*/  FFMA R29, R84, UR33, R29 ;  /* 0x00000021541d7c23 */ /* 0x000fca000800001d */
[----:B------:R-:W-:-:S05]  /*10850*/  F2FP.SATFINITE.E4M3.F32.PACK_AB_MERGE_C R29, RZ, R29, RZ ;  /* 0x0000001dff1d723e */ /* 0x000fca00048070ff */
[----:B------:R1:W-:Y:S02]  /*10860*/  @!P5 STG.E.U8 desc[UR38][R30.64], R29 ;  /* 0x0000001d1e00d986 */ /* 0x0003e4000c101126 */
[----:B-1----:R-:W-:-:S06]  /*10870*/  PRMT R29, RZ, 0x7610, R29 ;  /* 0x00007610ff1d7816 */ /* 0x002fcc000000001d */
[----:B------:R-:W3:Y:S01]  /*10880*/  @!P4 LDG.E.U8 R29, desc[UR38][R22.64+0x1] ;  /* 0x00000126161dc981 */ /* 0x000ee2000c1e1100 */
[----:B------:R-:W-:-:S04]  /*10890*/  @P1 LOP3.LUT R0, R0, 0x4, RZ, 0xfc, !PT ;  /* 0x0000000400001812 */ /* 0x000fc800078efcff */
[----:B------:R-:W-:Y:S02]  /*108a0*/  LOP3.LUT P1, RZ, R0, 0x400, RZ, 0xc0, !PT ;  /* 0x0000040000ff7812 */ /* 0x000fe4000782c0ff */
[----:B------:R-:W-:-:S11]  /*108b0*/  LOP3.LUT R27, R27, 0xffff7fff, RZ, 0xc0, !PT ;  /* 0xffff7fff1b1b7812 */ /* 0x000fd600078ec0ff */
[----:B------:R-:W-:Y:S02]  /*108c0*/  @P1 LOP3.LUT R27, R27, 0x8000, RZ, 0xfc, !PT ;  /* 0x000080001b1b1812 */ /* 0x000fe400078efcff */
[----:B------:R-:W-:-:S13]  /*108d0*/  ISETP.LT.OR P1, PT, R26, 0x31, !P3 ;  /* 0x000000311a00780c */ /* 0x000fda0005f21670 */
[----:B------:R-:W1:Y:S01]  /*108e0*/  @!P1 LDC.64 R30, c[0x0][0x5c0] ;  /* 0x00017000ff1e9b82 */ /* 0x000e620000000a00 */
[----:B------:R-:W-:Y:S02]  /*108f0*/  @!P4 IADD3 R34, P2, P6, R3, R12, R10 ;  /* 0x0000000c0322c210 */ /* 0x000fe40007e5e00a */
[----:B------:R-:W-:Y:S02]  /*10900*/  LOP3.LUT R0, R0, 0xfffbffff, RZ, 0xc0, !PT ;  /* 0xfffbffff00007812 */ /* 0x000fe400078ec0ff */
[----:B------:R-:W-:Y:S02]  /*10910*/  @!P4 IADD3.X R35, R4, R28, R9, P2, P6 ;  /* 0x0000001c0423c210 */ /* 0x000fe400017ec409 */
[----:B0-----:R-:W-:Y:S02]  /*10920*/  @!P4 IADD3 R32, P2, R34, R32, RZ ;  /* 0x000000202220c210 */ /* 0x001fe40007f5e0ff */
[----:B------:R-:W-:-:S03]  /*10930*/  @P1 LOP3.LUT R0, R0, 0x40000, RZ, 0xfc, !PT ;  /* 0x0004000000001812 */ /* 0x000fc600078efcff */
[----:B------:R-:W-:Y:S01]  /*10940*/  @!P4 IMAD.X R33, R35, 0x1, R33, P2 ;  /* 0x000000012321c824 */ /* 0x000fe200010e0621 */
[----:B-1----:R-:W-:-:S04]  /*10950*/  @!P1 IADD3 R84, P5, P6, R12, R30, R8 ;  /* 0x0000001e0c549210 */ /* 0x002fc80007ebe008 */
[----:B------:R-:W-:Y:S02]  /*10960*/  @!P1 IADD3.X R85, R28, R31, R7, P5, P6 ;  /* 0x0000001f1c559210 */ /* 0x000fe40002fec407 */
        /* <DEDUP_REMOVED lines=8> */
[----:B0-----:R-:W-:-:S06]  /*109f0*/  PRMT R29, RZ, 0x7610, R29 ;  /* 0x00007610ff1d7816 */ /* 0x001fcc000000001d */
[----:B------:R-:W3:Y:S01]  /*10a00*/  @!P1 LDG.E.U8 R29, desc[UR38][R20.64+0x8] ;  /* 0x00000826141d9981 */ /* 0x000ee2000c1e1100 */
[----:B------:R-:W-:Y:S02]  /*10a10*/  LOP3.LUT P2, RZ, R27, 0x4000, RZ, 0xc0, !PT ;  /* 0x000040001bff7812 */ /* 0x000fe4000784c0ff */
[----:B------:R-:W-:-:S13]  /*10a20*/  ISETP.LT.OR P6, PT, R26, 0x32, !P3 ;  /* 0x000000321a00780c */ /* 0x000fda0005fc1670 */
[----:B------:R-:W0:Y:S01]  /*10a30*/  @!P6 LDC.64 R30, c[0x0][0x5c0] ;  /* 0x00017000ff1eeb82 */ /* 0x000e220000000a00 */
[----:B------:R-:W-:-:S04]  /*10a40*/  LOP3.LUT R0, R0, 0xfffffffe, RZ, 0xc0, !PT ;  /* 0xfffffffe00007812 */ /* 0x000fc800078ec0ff */
[----:B------:R-:W-:Y:S02]  /*10a50*/  @P6 LOP3.LUT R0, R0, 0x1, RZ, 0xfc, !PT ;  /* 0x0000000100006812 */ /* 0x000fe400078efcff */
[----:B0-----:R-:W-:Y:S02]  /*10a60*/  @!P6 IADD3 R82, P4, P5, R12, R30, R8 ;  /* 0x0000001e0c52e210 */ /* 0x001fe40007d9e008 */
        /* <DEDUP_REMOVED lines=9> */
[----:B------:R-:W-:Y:S02]  /*10b00*/  @!P6 IADD3.X R83, R28, R31, R7, P4, P5 ;  /* 0x0000001f1c53e210 */ /* 0x000fe400027ea407 */
[----:B------:R-:W-:-:S13]  /*10b10*/  ISETP.LT.OR P6, PT, R26, 0x39, !P3 ;  /* 0x000000391a00780c */ /* 0x000fda0005fc1670 */
[----:B------:R-:W0:Y:S01]  /*10b20*/  @!P6 LDC.64 R30, c[0x0][0x5c0] ;  /* 0x00017000ff1eeb82 */ /* 0x000e220000000a00 */
[----:B------:R-:W-:Y:S02]  /*10b30*/  ISETP.LT.OR P1, PT, R26, 0x3a, !P3 ;  /* 0x0000003a1a00780c */ /* 0x000fe40005f21670 */
[----:B0-----:R-:W-:-:S04]  /*10b40*/  @!P6 IADD3 R86, P4, P5, R12, R30, R8 ;  /* 0x0000001e0c56e210 */ /* 0x001fc80007d9e008 */
[----:B------:R-:W-:-:S07]  /*10b50*/  @!P6 IADD3.X R87, R28, R31, R7, P4, P5 ;  /* 0x0000001f1c57e210 */ /* 0x000fce00027ea407 */
[----:B------:R-:W0:Y:S02]  /*10b60*/  @!P1 LDC.64 R30, c[0x0][0x5c0] ;  /* 0x00017000ff1e9b82 */ /* 0x000e240000000a00 */
[----:B0-----:R-:W-:-:S04]  /*10b70*/  @!P1 IADD3 R90, P4, P5, R12, R30, R8 ;  /* 0x0000001e0c5a9210 */ /* 0x001fc80007d9e008 */
[----:B------:R-:W-:Y:S02]  /*10b80*/  @!P1 IADD3.X R91, R28, R31, R7, P4, P5 ;  /* 0x0000001f1c5b9210 */ /* 0x000fe400027ea407 */
[----:B------:R-:W-:-:S13]  /*10b90*/  ISETP.LT.OR P4, PT, R26, 0x9, !P0 ;  /* 0x000000091a00780c */ /* 0x000fda0004781670 */
[----:B------:R-:W0:Y:S01]  /*10ba0*/  @!P4 LDC.64 R30, c[0x0][0x5c0] ;  /* 0x00017000ff1ecb82 */ /* 0x000e220000000a00 */
[----:B---3--:R-:W-:-:S04]  /*10bb0*/  LOP3.LUT R29, R29, 0xff, RZ, 0xc0, !PT ;  /* 0x000000ff1d1d7812 */ /* 0x008fc800078ec0ff */
[----:B------:R-:W-:-:S05]  /*10bc0*/  F2FP.F16.E4M3.UNPACK_B R29, R29 ;  /* 0x0000001dff1d723e */ /* 0x000fca00020006ff */
[----:B------:R-:W-:-:S05]  /*10bd0*/  HADD2.F32 R29, -RZ, R29.H0_H0 ;  /* 0x2000001dff1d7230 */ /* 0x000fca0000004100 */
[----:B------:R-:W-:-:S04]  /*10be0*/  FMUL R29, R29, UR8 ;  /* 0x000000081d1d7c20 */ /* 0x000fc80008400000 */
[----:B------:R-:W-:-:S05]  /*10bf0*/  FFMA R29, R89, UR33, R29 ;  /* 0x00000021591d7c23 */ /* 0x000fca000800001d */
[----:B------:R-:W-:-:S05]  /*10c00*/  F2FP.SATFINITE.E4M3.F32.PACK_AB_MERGE_C R29, RZ, R29, RZ ;  /* 0x0000001dff1d723e */ /* 0x000fca00048070ff */
[----:B------:R1:W-:Y:S01]  /*10c10*/  @!P2 STG.E.U8 desc[UR38][R40.64+0x9], R29 ;  /* 0x0000091d2800a986 */ /* 0x0003e2000c101126 */
[----:B------:R-:W-:-:S04]  /*10c20*/  @!P4 IADD3 R32, P2, P5, R3, R12, R10 ;  /* 0x0000000c0320c210 */ /* 0x000fc80007d5e00a */
[----:B-1----:R-:W-:Y:S02]  /*10c30*/  @!P4 IADD3.X R29, R4, R28, R9, P2, P5 ;  /* 0x0000001c041dc210 */ /* 0x002fe400017ea409 */
[----:B0-----:R-:W-:-:S05]  /*10c40*/  @!P4 IADD3 R30, P2, R32, R30, RZ ;  /* 0x0000001e201ec210 */ /* 0x001fca0007f5e0ff */
[----:B------:R-:W-:Y:S01]  /*10c50*/  @!P4 IMAD.X R31, R29, 0x1, R31, P2 ;  /* 0x000000011d1fc824 */ /* 0x000fe200010e061f */
[----:B------:R-:W-:-:S06]  /*10c60*/  PRMT R29, RZ, 0x7610, R29 ;  /* 0x00007610ff1d7816 */ /* 0x000fcc000000001d */
[----:B------:R-:W3:Y:S01]  /*10c70*/  @!P4 LDG.E.U8 R29, desc[UR38][R22.64+0x8] ;  /* 0x00000826161dc981 */ /* 0x000ee2000c1e1100 */
[----:B------:R-:W-:Y:S02]  /*10c80*/  ISETP.LT.OR P2, PT, R26, 0xa, !P0 ;  /* 0x0000000a1a00780c */ /* 0x000fe40004741670 */
[----:B------:R-:W-:-:S04]  /*10c90*/  LOP3.LUT R0, R0, 0xfff7ffff, RZ, 0xc0, !PT ;  /* 0xfff7ffff00007812 */ /* 0x000fc800078ec0ff */
[----:B------:R-:W-:Y:S02]  /*10ca0*/  @P6 LOP3.LUT R0, R0, 0x80000, RZ, 0xfc, !PT ;  /* 0x0008000000006812 */ /* 0x000fe400078efcff */
[----:B---3--:R-:W-:-:S04]  /*10cb0*/  LOP3.LUT R29, R29, 0xff, RZ, 0xc0, !PT ;  /* 0x000000ff1d1d7812 */ /* 0x008fc800078ec0ff */
[----:B------:R-:W-:-:S05]  /*10cc0*/  F2FP.F16.E4M3.UNPACK_B R29, R29 ;  /* 0x0000001dff1d723e */ /* 0x000fca00020006ff */
[----:B------:R-:W-:-:S05]  /*10cd0*/  HADD2.F32 R29, -RZ, R29.H0_H0 ;  /* 0x2000001dff1d7230 */ /* 0x000fca0000004100 */
[----:B------:R-:W-:-:S04]  /*10ce0*/  FMUL R32, R29, UR8 ;  /* 0x000000081d207c20 */ /* 0x000fc80008400000 */
[----:B--2---:R-:W-:-:S05]  /*10cf0*/  FFMA R32, R88, UR33, R32 ;  /* 0x0000002158207c23 */ /* 0x004fca0008000020 */
[----:B------:R-:W-:-:S05]  /*10d00*/  F2FP.SATFINITE.E4M3.F32.PACK_AB_MERGE_C R32, RZ, R32, RZ ;  /* 0x00000020ff20723e */ /* 0x000fca00048070ff */
[----:B------:R0:W-:Y:S02]  /*10d10*/  @!P4 STG.E.U8 desc[UR38][R30.64+0x8], R32 ;  /* 0x000008201e00c986 */ /* 0x0001e4000c101126 */
[----:B0-----:R-:W0:Y:S01]  /*10d20*/  @!P2 LDC.64 R32, c[0x0][0x5c0] ;  /* 0x00017000ff20ab82 */ /* 0x001e220000000a00 */
[----:B------:R-:W-:-:S04]  /*10d30*/  @!P2 IADD3 R29, P5, P6, R3, R12, R10 ;  /* 0x0000000c031da210 */ /* 0x000fc80007ebe00a */
[----:B0-----:R-:W-:Y:S02]  /*10d40*/  @!P2 IADD3 R32, P4, R29, R32, RZ ;  /* 0x000000201d20a210 */ /* 0x001fe40007f9e0ff */
[----:B------:R-:W-:-:S06]  /*10d50*/  PRMT R29, RZ, 0x7610, R29 ;  /* 0x00007610ff1d7816 */ /* 0x000fcc000000001d */
[----:B------:R-:W2:Y:S01]  /*10d60*/  @!P2 LDG.E.U8 R29, desc[UR38][R22.64+0x9] ;  /* 0x00000926161da981 */ /* 0x000ea2000c1e1100 */
[----:B------:R-:W-:Y:S02]  /*10d70*/  LOP3.LUT R0, R0, 0xfffffbff, RZ, 0xc0, !PT ;  /* 0xfffffbff00007812 */ /* 0x000fe400078ec0ff */
[----:B------:R-:W-:Y:S02]  /*10d80*/  ISETP.GE.AND P3, PT, R11, 0x101, PT ;  /* 0x000001010b00780c */ /* 0x000fe40003f66270 */
[----:B------:R-:W-:Y:S02]  /*10d90*/  @P1 LOP3.LUT R0, R0, 0x400, RZ, 0xfc, !PT ;  /* 0x0000040000001812 */ /* 0x000fe400078efcff */
[----:B------:R-:W-:-:S13]  /*10da0*/  ISETP.LT.OR P1, PT, R26, 0x21, !P3 ;  /* 0x000000211a00780c */ /* 0x000fda0005f21670 */
[----:B------:R-:W0:Y:S01]  /*10db0*/  @!P1 LDC.64 R30, c[0x0][0x5c0] ;  /* 0x00017000ff1e9b82 */ /* 0x000e220000000a00 */
[----:B------:R-:W-:Y:S02]  /*10dc0*/  LOP3.LUT R0, R0, 0xffdfffff, RZ, 0xc0, !PT ;  /* 0xffdfffff00007812 */ /* 0x000fe400078ec0ff */
[----:B------:R-:W-:Y:S02]  /*10dd0*/  @!P2 IADD3.X R34, R4, R28, R9, P5, P6 ;  /* 0x0000001c0422a210 */ /* 0x000fe40002fec409 */
[----:B------:R-:W-:-:S03]  /*10de0*/  @P1 LOP3.LUT R0, R0, 0x200000, RZ, 0xfc, !PT ;  /* 0x0020000000001812 */ /* 0x000fc600078efcff */
[----:B------:R-:W-:Y:S01]  /*10df0*/  @!P2 IMAD.X R33, R34, 0x1, R33, P4 ;  /* 0x000000012221a824 */ /* 0x000fe200020e0621 */
[----:B0-----:R-:W-:-:S04]  /*10e00*/  @!P1 IADD3 R88, P5, P6, R12, R30, R10 ;  /* 0x0000001e0c589210 */ /* 0x001fc80007ebe00a */
[----:B------:R-:W-:Y:S02]  /*10e10*/  @!P1 IADD3.X R89, R28, R31, R9, P5, P6 ;  /* 0x0000001f1c599210 */ /* 0x000fe40002fec409 */
        /* <DEDUP_REMOVED lines=10> */
[----:B0-----:R-:W-:-:S06]  /*10ec0*/  PRMT R29, RZ, 0x7610, R29 ;  /* 0x00007610ff1d7816 */ /* 0x001fcc000000001d */
[----:B------:R-:W3:Y:S01]  /*10ed0*/  @!P6 LDG.E.U8 R29, desc[UR38][R20.64+0x10] ;  /* 0x00001026141de981 */ /* 0x000ee2000c1e1100 */
[----:B------:R-:W-:-:S13]  /*10ee0*/  ISETP.LT.OR P5, PT, R26, 0x22, !P3 ;  /* 0x000000221a00780c */ /* 0x000fda0005fa1670 */
[----:B------:R-:W0:Y:S01]  /*10ef0*/  @!P5 LDC.64 R30, c[0x0][0x5c0] ;  /* 0x00017000ff1edb82 */ /* 0x000e220000000a00 */
[----:B------:R-:W-:-:S04]  /*10f00*/  LOP3.LUT R0, R0, 0xffefffff, RZ, 0xc0, !PT ;  /* 0xffefffff00007812 */ /* 0x000fc800078ec0ff */
[----:B------:R-:W-:Y:S02]  /*10f10*/  @P5 LOP3.LUT R0, R0, 0x100000, RZ, 0xfc, !PT ;  /* 0x0010000000005812 */ /* 0x000fe400078efcff */
        /* <DEDUP_REMOVED lines=8> */
[----:B------:R-:W-:Y:S01]  /*10fa0*/  FFMA R29, R92, UR33, R29 ;  /* 0x000000215c1d7c23 */ /* 0x000fe2000800001d */
[----:B------:R-:W-:Y:S01]  /*10fb0*/  LOP3.LUT R0, R0, 0xffbfffff, RZ, 0xc0, !PT ;  /* 0xffbfffff00007812 */ /* 0x000fe200078ec0ff */
[----:B------:R-:W3:Y:S03]  /*10fc0*/  LDL.LU R92, [R1+0xe8] ;  /* 0x0000e800015c7983 */ /* 0x000ee60000300800 */
[----:B------:R-:W-:-:S05]  /*10fd0*/  F2FP.SATFINITE.E4M3.F32.PACK_AB_MERGE_C R29, RZ, R29, RZ ;  /* 0x0000001dff1d723e */ /* 0x000fca00048070ff */
[----:B------:R1:W-:Y:S02]  /*10fe0*/  @!P6 STG.E.U8 desc[UR38][R56.64+0x10], R29 ;  /* 0x0000101d3800e986 */ /* 0x0003e4000c101126 */
[----:B-1----:R-:W-:-:S06]  /*10ff0*/  PRMT R29, RZ, 0x7610, R29 ;  /* 0x00007610ff1d7816 */ /* 0x002fcc000000001d */
[----:B------:R-:W4:Y:S01]  /*11000*/  @!P1 LDG.E.U8 R29, desc[UR38][R20.64+0x11] ;  /* 0x00001126141d9981 */ /* 0x000f22000c1e1100 */
[----:B0-----:R-:W-:Y:S02]  /*11010*/  @!P5 IADD3 R58, P2, P4, R12, R30, R10 ;  /* 0x0000001e0c3ad210 */ /* 0x001fe40007c5e00a */
[----:B------:R-:W-:Y:S02]  /*11020*/  @P5 LOP3.LUT R0, R0, 0x400000, RZ, 0xfc, !PT ;  /* 0x0040000000005812 */ /* 0x000fe400078efcff */
[----:B------:R-:W-:Y:S02]  /*11030*/  @!P5 IADD3.X R59, R28, R31, R9, P2, P4 ;  /* 0x0000001f1c3bd210 */ /* 0x000fe400017e8409 */
[----:B------:R-:W-:-:S13]  /*11040*/  ISETP.LT.OR P5, PT, R26, 0x2a, !P3 ;  /* 0x0000002a1a00780c */ /* 0x000fda0005fa1670 */
[----:B------:R-:W0:Y:S02]  /*11050*/  @!P5 LDC.64 R30, c[0x0][0x5c0] ;  /* 0x00017000ff1edb82 */ /* 0x000e240000000a00 */
[----:B0-----:R-:W-:-:S04]  /*11060*/  @!P5 IADD3 R56, P2, P4, R12, R30, R10 ;  /* 0x0000001e0c38d210 */ /* 0x001fc80007c5e00a */
[----:B------:R-:W-:Y:S02]  /*11070*/  @!P5 IADD3.X R57, R28, R31, R9, P2, P4 ;  /* 0x0000001f1c39d210 */ /* 0x000fe400017e8409 */
[----:B------:R-:W-:-:S13]  /*11080*/  ISETP.LT.OR P4, PT, R26, 0x11, !P0 ;  /* 0x000000111a00780c */ /* 0x000fda0004781670 */
[----:B------:R-:W0:Y:S01]  /*11090*/  @!P4 LDC.64 R30, c[0x0][0x5c0] ;  /* 0x00017000ff1ecb82 */ /* 0x000e220000000a00 */
[----:B------:R-:W-:-:S04]  /*110a0*/  LOP3.LUT R0, R0, 0xfffffdff, RZ, 0xc0, !PT ;  /* 0xfffffdff00007812 */ /* 0x000fc800078ec0ff */
[----:B------:R-:W-:Y:S02]  /*110b0*/  @P5 LOP3.LUT R0, R0, 0x200, RZ, 0xfc, !PT ;  /* 0x0000020000005812 */ /* 0x000fe400078efcff */
[----:B------:R-:W-:Y:S02]  /*110c0*/  @!P4 IADD3 R32, P2, P5, R3, R12, R10 ;  /* 0x0000000c0320c210 */ /* 0x000fe40007d5e00a */
        /* <DEDUP_REMOVED lines=8> */
[----:B-1----:R-:W-:Y:S02]  /*11150*/  @!P4 IADD3.X R29, R4, R28, R9, P2, P5 ;  /* 0x0000001c041dc210 */ /* 0x002fe400017ea409 */
[----:B0-----:R-:W-:-:S05]  /*11160*/  @!P4 IADD3 R30, P2, R32, R30, RZ ;  /* 0x0000001e201ec210 */ /* 0x001fca0007f5e0ff */
[----:B------:R-:W-:Y:S01]  /*11170*/  @!P4 IMAD.X R31, R29, 0x1, R31, P2 ;  /* 0x000000011d1fc824 */ /* 0x000fe200010e061f */
[----:B------:R-:W-:-:S06]  /*11180*/  PRMT R29, RZ, 0x7610, R29 ;  /* 0x00007610ff1d7816 */ /* 0x000fcc000000001d */
[----:B------:R-:W4:Y:S01]  /*11190*/  @!P4 LDG.E.U8 R29, desc[UR38][R22.64+0x10] ;  /* 0x00001026161dc981 */ /* 0x000f22000c1e1100 */
[----:B------:R-:W-:-:S13]  /*111a0*/  ISETP.LT.OR P2, PT, R26, 0x12, !P0 ;  /* 0x000000121a00780c */ /* 0x000fda0004741670 */
        /* <DEDUP_REMOVED lines=10> */
[----:B0-----:R-:W0:Y:S02]  /*11250*/  @!P2 LDC.64 R32, c[0x0][0x5c0] ;  /* 0x00017000ff20ab82 */ /* 0x001e240000000a00 */
[----:B0-----:R-:W-:-:S05]  /*11260*/  @!P2 IADD3 R32, P4, R34, R32, RZ ;  /* 0x000000202220a210 */ /* 0x001fca0007f9e0ff */
[----:B------:R-:W-:Y:S01]  /*11270*/  @!P2 IMAD.X R33, R29, 0x1, R33, P4 ;  /* 0x000000011d21a824 */ /* 0x000fe200020e0621 */
[----:B------:R-:W-:-:S06]  /*11280*/  PRMT R29, RZ, 0x7610, R29 ;  /* 0x00007610ff1d7816 */ /* 0x000fcc000000001d */
[----:B------:R-:W4:Y:S01]  /*11290*/  @!P2 LDG.E.U8 R29, desc[UR38][R22.64+0x11] ;  /* 0x00001126161da981 */ /* 0x000f22000c1e1100 */
[----:B------:R-:W-:-:S13]  /*112a0*/  ISETP.LT.OR P1, PT, R26, 0x31, !P3 ;  /* 0x000000311a00780c */ /* 0x000fda0005f21670 */
[----:B------:R-:W0:Y:S01]  /*112b0*/  @!P1 LDC.64 R30, c[0x0][0x5c0] ;  /* 0x00017000ff1e9b82 */ /* 0x000e220000000a00 */
[----:B------:R-:W-:-:S04]  /*112c0*/  LOP3.LUT R0, R0, 0xfdffffff, RZ, 0xc0, !PT ;  /* 0xfdffffff00007812 */ /* 0x000fc800078ec0ff */
[----:B------:R-:W-:Y:S02]  /*112d0*/  @P1 LOP3.LUT R0, R0, 0x2000000, RZ, 0xfc, !PT ;  /* 0x0200000000001812 */ /* 0x000fe400078efcff */
[----:B0-----:R-:W-:-:S04]  /*112e0*/  @!P1 IADD3 R38, P5, P6, R12, R30, R10 ;  /* 0x0000001e0c269210 */ /* 0x001fc80007ebe00a */
[----:B------:R-:W-:Y:S02]  /*112f0*/  @!P1 IADD3.X R39, R28, R31, R9, P5, P6 ;  /* 0x0000001f1c279210 */ /* 0x000fe40002fec409 */
[----:B------:R-:W-:Y:S02]  /*11300*/  LOP3.LUT P5, RZ, R0, 0x800, RZ, 0xc0, !PT ;  /* 0x0000080000ff7812 */ /* 0x000fe400078ac0ff */
[----:B----4-:R-:W-:-:S04]  /*11310*/  LOP3.LUT R29, R29, 0xff, RZ, 0xc0, !PT ;  /* 0x000000ff1d1d7812 */ /* 0x010fc800078ec0ff */
[----:B------:R-:W-:-:S05]  /*11320*/  F2FP.F16.E4M3.UNPACK_B R29, R29 ;  /* 0x0000001dff1d723e */ /* 0x000fca00020006ff */
[----:B------:R-:W-:-:S05]  /*11330*/  HADD2.F32 R29, -RZ, R29.H0_H0 ;  /* 0x2000001dff1d7230 */ /* 0x000fca0000004100 */
[----:B------:R-:W-:-:S04]  /*11340*/  FMUL R29, R29, UR8 ;  /* 0x000000081d1d7c20 */ /* 0x000fc80008400000 */
[----:B--2---:R-:W-:Y:S01]  /*11350*/  FFMA R29, R93, UR33, R29 ;  /* 0x000000215d1d7c23 */ /* 0x004fe2000800001d */
[----:B------:R-:W-:Y:S01]  /*11360*/  LOP3.LUT P1, RZ, R0, 0x8, RZ, 0xc0, !PT ;  /* 0x0000000800ff7812 */ /* 0x000fe2000782c0ff */
[----:B------:R-:W2:Y:S03]  /*11370*/  LDL.LU R93, [R1+0xf4] ;  /* 0x0000f400015d7983 */ /* 0x000ea60000300800 */
[----:B------:R-:W-:-:S05]  /*11380*/  F2FP.SATFINITE.E4M3.F32.PACK_AB_MERGE_C R29, RZ, R29, RZ ;  /* 0x0000001dff1d723e */ /* 0x000fca00048070ff */
[----:B------:R0:W-:Y:S02]  /*11390*/  @!P2 STG.E.U8 desc[UR38][R32.64+0x11], R29 ;  /* 0x0000111d2000a986 */ /* 0x0001e4000c101126 */
[----:B0-----:R-:W-:-:S06]  /*113a0*/  PRMT R29, RZ, 0x7610, R29 ;  /* 0x00007610ff1d7816 */ /* 0x001fcc000000001d */
[----:B------:R-:W4:Y:S01]  /*113b0*/  @!P5 LDG.E.U8 R29, desc[UR38][R20.64+0x18] ;  /* 0x00001826141dd981 */ /* 0x000f22000c1e1100 */
[----:B------:R-:W-:-:S04]  /*113c0*/  ISETP.GE.AND P6, PT, R11, 0x101, PT ;  /* 0x000001010b00780c */ /* 0x000fc80003fc6270 */
[----:B------:R-:W-:-:S13]  /*113d0*/  ISETP.LT.OR P3, PT, R26, 0x32, !P6 ;  /* 0x000000321a00780c */ /* 0x000fda0007761670 */
[----:B------:R-:W0:Y:S01]  /*113e0*/  @!P3 LDC.64 R30, c[0x0][0x5c0] ;  /* 0x00017000ff1ebb82 */ /* 0x000e220000000a00 */
[----:B------:R-:W-:-:S04]  /*113f0*/  LOP3.LUT R0, R0, 0xfffffeff, RZ, 0xc0, !PT ;  /* 0xfffffeff00007812 */ /* 0x000fc800078ec0ff */
[----:B------:R-:W-:Y:S02]  /*11400*/  @P3 LOP3.LUT R0, R0, 0x100, RZ, 0xfc, !PT ;  /* 0x0000010000003812 */ /* 0x000fe400078efcff */
[----:B0-----:R-:W-:Y:S02]  /*11410*/  @!P3 IADD3 R34, P2, P4, R12, R30, R10 ;  /* 0x0000001e0c22b210 */ /* 0x001fe40007c5e00a */
        /* <DEDUP_REMOVED lines=9> */
[----:B0-----:R-:W-:-:S06]  /*114b0*/  PRMT R29, RZ, 0x7610, R29 ;  /* 0x00007610ff1d7816 */ /* 0x001fcc000000001d */
[----:B------:R-:W4:Y:S01]  /*114c0*/  @!P1 LDG.E.U8 R29, desc[UR38][R20.64+0x19] ;  /* 0x00001926141d9981 */ /* 0x000f22000c1e1100 */
        /* <DEDUP_REMOVED lines=8> */
[----:B------:R-:W-:Y:S02]  /*11550*/  ISETP.LT.OR P4, PT, R26, 0x19, !P0 ;  /* 0x000000191a00780c */ /* 0x000fe40004781670 */
[----:B------:R-:W-:-:S11]  /*11560*/  LOP3.LUT R0, R0, 0xfbffffff, RZ, 0xc0, !PT ;  /* 0xfbffffff00007812 */ /* 0x000fd600078ec0ff */
[----:B------:R-:W0:Y:S01]  /*11570*/  @!P4 LDC.64 R30, c[0x0][0x5c0] ;  /* 0x00017000ff1ecb82 */ /* 0x000e220000000a00 */
[----:B------:R-:W-:-:S04]  /*11580*/  @P3 LOP3.LUT R0, R0, 0x4000000, RZ, 0xfc, !PT ;  /* 0x0400000000003812 */ /* 0x000fc800078efcff */
        /* <DEDUP_REMOVED lines=32> */
[----:B------:R-:W-:-:S04]  /*11790*/  LOP3.LUT P3, RZ, R27, 0x2000, RZ, 0xc0, !PT ;  /* 0x000020001bff7812 */ /* 0x000fc8000786c0ff */
[----:B------:R-:W-:Y:S02]  /*117a0*/  ISETP.LT.OR P1, PT, R26, 0x41, !P3 ;  /* 0x000000411a00780c */ /* 0x000fe40005f21670 */
[----:B------:R-:W-:-:S11]  /*117b0*/  LOP3.LUT R27, R27, 0xfffffeff, RZ, 0xc0, !PT ;  /* 0xfffffeff1b1b7812 */ /* 0x000fd600078ec0ff */
[----:B------:R-:W0:Y:S01]  /*117c0*/  @!P1 LDC.64 R30, c[0x0][0x5c0] ;  /* 0x00017000ff1e9b82 */ /* 0x000e220000000a00 */
[----:B------:R-:W-:Y:S02]  /*117d0*/  @P0 LOP3.LUT R27, R27, 0x100, RZ, 0xfc, !PT ;  /* 0x000001001b1b0812 */ /* 0x000fe400078efcff */
[----:B------:R-:W-:Y:S02]  /*117e0*/  ISETP.LT.OR P0, PT, R26, 0x42, !P3 ;  /* 0x000000421a00780c */ /* 0x000fe40005f01670 */
[----:B0-----:R-:W-:-:S04]  /*117f0*/  @!P1 IADD3 R44, P5, P6, R12, R30, R3 ;  /* 0x0000001e0c2c9210 */ /* 0x001fc80007ebe003 */
[----:B------:R-:W-:-:S07]  /*11800*/  @!P1 IADD3.X R45, R28, R31, R4, P5, P6 ;  /* 0x0000001f1c2d9210 */ /* 0x000fce0002fec404 */
[----:B------:R-:W0:Y:S01]  /*11810*/  @!P0 LDC.64 R30, c[0x0][0x5c0] ;  /* 0x00017000ff1e8b82 */ /* 0x000e220000000a00 */
[----:B------:R-:W-:Y:S02]  /*11820*/  ISETP.GE.AND P5, PT, R11, 0x1, PT ;  /* 0x000000010b00780c */ /* 0x000fe40003fa6270 */
[----:B----4-:R-:W-:-:S04]  /*11830*/  LOP3.LUT R29, R29, 0xff, RZ, 0xc0, !PT ;  /* 0x000000ff1d1d7812 */ /* 0x010fc800078ec0ff */
[----:B------:R-:W-:-:S05]  /*11840*/  F2FP.F16.E4M3.UNPACK_B R29, R29 ;  /* 0x0000001dff1d723e */ /* 0x000fca00020006ff */
[----:B------:R-:W-:-:S05]  /*11850*/  HADD2.F32 R29, -RZ, R29.H0_H0 ;  /* 0x2000001dff1d7230 */ /* 0x000fca0000004100 */
[----:B------:R-:W-:-:S04]  /*11860*/  FMUL R29, R29, UR8 ;  /* 0x000000081d1d7c20 */ /* 0x000fc80008400000 */
[----:B--2---:R-:W-:Y:S02]  /*11870*/  FFMA R29, R93, UR33, R29 ;  /* 0x000000215d1d7c23 */ /* 0x004fe4000800001d */
[----:B------:R-:W2:Y:S03]  /*11880*/  LDL.LU R93, [R1+0x104] ;  /* 0x00010400015d7983 */ /* 0x000ea60000300800 */
[----:B------:R-:W-:-:S05]  /*11890*/  F2FP.SATFINITE.E4M3.F32.PACK_AB_MERGE_C R29, RZ, R29, RZ ;  /* 0x0000001dff1d723e */ /* 0x000fca00048070ff */
[----:B------:R1:W-:Y:S01]  /*118a0*/  @!P2 STG.E.U8 desc[UR38][R32.64+0x19], R29 ;  /* 0x0000191d2000a986 */ /* 0x0003e2000c101126 */
[----:B0-----:R-:W-:-:S04]  /*118b0*/  @!P0 IADD3 R36, P2, P4, R12, R30, R3 ;  /* 0x0000001e0c248210 */ /* 0x001fc80007c5e003 */
[----:B------:R-:W-:Y:S02]  /*118c0*/  @!P0 IADD3.X R37, R28, R31, R4, P2, P4 ;  /* 0x0000001f1c258210 */ /* 0x000fe400017e8404 */
[----:B------:R-:W-:Y:S02]  /*118d0*/  ISETP.LT.OR P2, PT, R26, 0x21, !P5 ;  /* 0x000000211a00780c */ /* 0x000fe40006f41670 */
[----:B-1----:R-:W-:-:S11]  /*118e0*/  PRMT R29, RZ, 0x7610, R29 ;  /* 0x00007610ff1d7816 */ /* 0x002fd6000000001d */
[----:B------:R-:W4:Y:S01]  /*118f0*/  @!P2 LDG.E.U8 R29, desc[UR38][R24.64+0x20] ;  /* 0x00002026181da981 */ /* 0x000f22000c1e1100 */
[----:B------:R-:W0:Y:S02]  /*11900*/  @!P2 LDC.64 R30, c[0x0][0x5c0] ;  /* 0x00017000ff1eab82 */ /* 0x000e240000000a00 */
[----:B0-----:R-:W-:-:S05]  /*11910*/  @!P2 IADD3 R30, P4, R12, R30, RZ ;  /* 0x0000001e0c1ea210 */ /* 0x001fca0007f9e0ff */
[----:B------:R-:W-:Y:S01]  /*11920*/  @!P2 IMAD.X R31, R28, 0x1, R31, P4 ;  /* 0x000000011c1fa824 */ /* 0x000fe200020e061f */
[----:B----4-:R-:W-:-:S04]  /*11930*/  LOP3.LUT R29, R29, 0xff, RZ, 0xc0, !PT ;  /* 0x000000ff1d1d7812 */ /* 0x010fc800078ec0ff */
[----:B------:R-:W-:-:S05]  /*11940*/  F2FP.F16.E4M3.UNPACK_B R29, R29 ;  /* 0x0000001dff1d723e */ /* 0x000fca00020006ff */
[----:B------:R-:W-:-:S05]  /*11950*/  HADD2.F32 R29, -RZ, R29.H0_H0 ;  /* 0x2000001dff1d7230 */ /* 0x000fca0000004100 */
[----:B------:R-:W-:-:S04]  /*11960*/  FMUL R29, R29, UR8 ;  /* 0x000000081d1d7c20 */ /* 0x000fc80008400000 */
[----:B---3--:R-:W-:Y:S01]  /*11970*/  FFMA R29, R92, UR33, R29 ;  /* 0x000000215c1d7c23 */ /* 0x008fe2000800001d */
[----:B------:R-:W-:Y:S01]  /*11980*/  ISETP.LT.OR P1, PT, R26, 0x21, !P3 ;  /* 0x000000211a00780c */ /* 0x000fe20005f21670 */
[----:B------:R-:W3:Y:S03]  /*11990*/  LDL.LU R92, [R1+0x108] ;  /* 0x00010800015c7983 */ /* 0x000ee60000300800 */
[----:B------:R-:W-:-:S05]  /*119a0*/  F2FP.SATFINITE.E4M3.F32.PACK_AB_MERGE_C R29, RZ, R29, RZ ;  /* 0x0000001dff1d723e */ /* 0x000fca00048070ff */
        /* <DEDUP_REMOVED lines=15> */
[----:B0-----:R-:W-:-:S06]  /*11aa0*/  PRMT R29, RZ, 0x7610, R29 ;  /* 0x00007610ff1d7816 */ /* 0x001fcc000000001d */
[----:B------:R-:W4:Y:S01]  /*11ab0*/  @!P1 LDG.E.U8 R29, desc[UR38][R14.64+0x20] ;  /* 0x000020260e1d9981 */ /* 0x000f22000c1e1100 */
[----:B------:R-:W-:-:S13]  /*11ac0*/  ISETP.LT.OR P0, PT, R26, 0x49, !P3 ;  /* 0x000000491a00780c */ /* 0x000fda0005f01670 */
[----:B------:R-:W0:Y:S02]  /*11ad0*/  @!P0 LDC.64 R30, c[0x0][0x5c0] ;  /* 0x00017000ff1e8b82 */ /* 0x000e240000000a00 */
[----:B0-----:R-:W-:-:S04]  /*11ae0*/  @!P0 IADD3 R96, P2, P4, R12, R30, R3 ;  /* 0x0000001e0c608210 */ /* 0x001fc80007c5e003 */
[----:B------:R-:W-:Y:S02]  /*11af0*/  @!P0 IADD3.X R97, R28, R31, R4, P2, P4 ;  /* 0x0000001f1c618210 */ /* 0x000fe400017e8404 */
[----:B------:R-:W-:-:S13]  /*11b00*/  ISETP.LT.OR P0, PT, R26, 0x4a, !P3 ;  /* 0x0000004a1a00780c */ /* 0x000fda0005f01670 */
[----:B------:R-:W0:Y:S01]  /*11b10*/  @!P0 LDC.64 R30, c[0x0][0x5c0] ;  /* 0x00017000ff1e8b82 */ /* 0x000e220000000a00 */
[----:B----4-:R-:W-:-:S04]  /*11b20*/  LOP3.LUT R29, R29, 0xff, RZ, 0xc0, !PT ;  /* 0x000000ff1d1d7812 */ /* 0x010fc800078ec0ff */
[----:B------:R-:W-:-:S05]  /*11b30*/  F2FP.F16.E4M3.UNPACK_B R29, R29 ;  /* 0x0000001dff1d723e */ /* 0x000fca00020006ff */
[----:B------:R-:W-:-:S05]  /*11b40*/  HADD2.F32 R29, -RZ, R29.H0_H0 ;  /* 0x2000001dff1d7230 */ /* 0x000fca0000004100 */
[----:B------:R-:W-:-:S04]  /*11b50*/  FMUL R29, R29, UR8 ;  /* 0x000000081d1d7c20 */ /* 0x000fc80008400000 */
[----:B---3--:R-:W-:Y:S01]  /*11b60*/  FFMA R29, R92, UR33, R29 ;  /* 0x000000215c1d7c23 */ /* 0x008fe2000800001d */
[----:B------:R-:W-:Y:S01]  /*11b70*/  LOP3.LUT R0, R0, 0xbfffffff, RZ, 0xc0, !PT ;  /* 0xbfffffff00007812 */ /* 0x000fe200078ec0ff */
[----:B------:R-:W3:Y:S03]  /*11b80*/  LDL.LU R92, [R1+0x110] ;  /* 0x00011000015c7983 */ /* 0x000ee60000300800 */
[----:B------:R-:W-:-:S05]  /*11b90*/  F2FP.SATFINITE.E4M3.F32.PACK_AB_MERGE_C R29, RZ, R29, RZ ;  /* 0x0000001dff1d723e */ /* 0x000fca00048070ff */
[----:B------:R1:W-:Y:S01]  /*11ba0*/  @!P1 STG.E.U8 desc[UR38][R48.64+0x20], R29 ;  /* 0x0000201d30009986 */ /* 0x0003e2000c101126 */
[----:B------:R-:W-:Y:S02]  /*11bb0*/  ISETP.LT.OR P1, PT, R26, 0x22, !P3 ;  /* 0x000000221a00780c */ /* 0x000fe40005f21670 */
[----:B-1----:R-:W-:-:S11]  /*11bc0*/  PRMT R29, RZ, 0x7610, R29 ;  /* 0x00007610ff1d7816 */ /* 0x002fd6000000001d */
[----:B------:R-:W4:Y:S01]  /*11bd0*/  @!P1 LDG.E.U8 R29, desc[UR38][R14.64+0x21] ;  /* 0x000021260e1d9981 */ /* 0x000f22000c1e1100 */
[----:B0-----:R-:W-:Y:S02]  /*11be0*/  @!P0 IADD3 R94, P2, P4, R12, R30, R3 ;  /* 0x0000001e0c5e8210 */ /* 0x001fe40007c5e003 */
[----:B------:R-:W-:Y:S02]  /*11bf0*/  @P0 LOP3.LUT R0, R0, 0x40000000, RZ, 0xfc, !PT ;  /* 0x4000000000000812 */ /* 0x000fe400078efcff */
[----:B------:R-:W-:Y:S02]  /*11c00*/  @!P0 IADD3.X R95, R28, R31, R4, P2, P4 ;  /* 0x0000001f1c5f8210 */ /* 0x000fe400017e8404 */
[----:B------:R-:W-:-:S13]  /*11c10*/  ISETP.LT.OR P0, PT, R26, 0x51, !P3 ;  /* 0x000000511a00780c */ /* 0x000fda0005f01670 */
[----:B------:R-:W0:Y:S01]  /*11c20*/  @!P0 LDC.64 R30, c[0x0][0x5c0] ;  /* 0x00017000ff1e8b82 */ /* 0x000e220000000a00 */
[----:B------:R-:W-:-:S04]  /*11c30*/  LOP3.LUT R0, R0, 0xffffdfff, RZ, 0xc0, !PT ;  /* 0xffffdfff00007812 */ /* 0x000fc800078ec0ff */
[----:B------:R-:W-:Y:S02]  /*11c40*/  @P0 LOP3.LUT R0, R0, 0x2000, RZ, 0xfc, !PT ;  /* 0x0000200000000812 */ /* 0x000fe400078efcff */
[----:B0-----:R-:W-:-:S04]  /*11c50*/  @!P0 IADD3 R112, P2, P4, R12, R30, R3 ;  /* 0x0000001e0c708210 */ /* 0x001fc80007c5e003 */
[----:B------:R-:W-:Y:S02]  /*11c60*/  @!P0 IADD3.X R113, R28, R31, R4, P2, P4 ;  /* 0x0000001f1c718210 */ /* 0x000fe400017e8404 */
        /* <DEDUP_REMOVED lines=10> */
[----:B--2---:R-:W-:Y:S01]  /*11d10*/  FFMA R29, R93, UR33, R29 ;  /* 0x000000215d1d7c23 */ /* 0x004fe2000800001d */
[----:B0-----:R-:W-:Y:S01]  /*11d20*/  @!P2 IADD3 R30, P4, R12, R30, RZ ;  /* 0x0000001e0c1ea210 */ /* 0x001fe20007f9e0ff */
[----:B------:R-:W2:Y:S03]  /*11d30*/  LDL.LU R93, [R1+0x114] ;  /* 0x00011400015d7983 */ /* 0x000ea60000300800 */
[----:B------:R-:W-:-:S05]  /*11d40*/  F2FP.SATFINITE.E4M3.F32.PACK_AB_MERGE_C R29, RZ, R29, RZ ;  /* 0x0000001dff1d723e */ /* 0x000fca00048070ff */
[----:B------:R0:W-:Y:S02]  /*11d50*/  @!P1 STG.E.U8 desc[UR38][R62.64+0x21], R29 ;  /* 0x0000211d3e009986 */ /* 0x0001e4000c101126 */
[----:B0-----:R-:W-:-:S06]  /*11d60*/  PRMT R29, RZ, 0x7610, R29 ;  /* 0x00007610ff1d7816 */ /* 0x001fcc000000001d */
[----:B------:R-:W4:Y:S01]  /*11d70*/  @!P2 LDG.E.U8 R29, desc[UR38][R24.64+0x28] ;  /* 0x00002826181da981 */ /* 0x000f22000c1e1100 */
        /* <DEDUP_REMOVED lines=20> */
[----:B--2---:R-:W-:Y:S01]  /*11ec0*/  FFMA R29, R93, UR33, R29 ;  /* 0x000000215d1d7c23 */ /* 0x004fe2000800001d */
[----:B------:R-:W-:Y:S01]  /*11ed0*/  LOP3.LUT R0, R0, 0xffffefff, RZ, 0xc0, !PT ;  /* 0xffffefff00007812 */ /* 0x000fe200078ec0ff */
[----:B------:R-:W2:Y:S03]  /*11ee0*/  LDL.LU R93, [R1+0x11c] ;  /* 0x00011c00015d7983 */ /* 0x000ea60000300800 */
[----:B------:R-:W-:-:S05]  /*11ef0*/  F2FP.SATFINITE.E4M3.F32.PACK_AB_MERGE_C R29, RZ, R29, RZ ;  /* 0x0000001dff1d723e */ /* 0x000fca00048070ff */
[----:B------:R0:W-:Y:S02]  /*11f00*/  @!P2 STG.E.U8 desc[UR38][R30.64+0x29], R29 ;  /* 0x0000291d1e00a986 */ /* 0x0001e4000c101126 */
[----:B0-----:R-:W-:-:S06]  /*11f10*/  PRMT R29, RZ, 0x7610, R29 ;  /* 0x00007610ff1d7816 */ /* 0x001fcc000000001d */
[----:B------:R-:W4:Y:S01]  /*11f20*/  @!P6 LDG.E.U8 R29, desc[UR38][R14.64+0x28] ;  /* 0x000028260e1de981 */ /* 0x000f22000c1e1100 */
[----:B------:R-:W-:-:S04]  /*11f30*/  @P0 LOP3.LUT R0, R0, 0x1000, RZ, 0xfc, !PT ;  /* 0x0000100000000812 */ /* 0x000fc800078efcff */
[----:B------:R-:W-:Y:S02]  /*11f40*/  LOP3.LUT P1, RZ, R0, 0x10, RZ, 0xc0, !PT ;  /* 0x0000001000ff7812 */ /* 0x000fe4000782c0ff */
[----:B------:R-:W-:Y:S02]  /*11f50*/  ISETP.LT.OR P0, PT, R26, 0x59, !P3 ;  /* 0x000000591a00780c */ /* 0x000fe40005f01670 */
[----:B------:R-:W-:-:S11]  /*11f60*/  LOP3.LUT R27, R27, 0xffffefff, RZ, 0xc0, !PT ;  /* 0xffffefff1b1b7812 */ /* 0x000fd600078ec0ff */
[----:B------:R-:W0:Y:S01]  /*11f70*/  @!P0 LDC.64 R30, c[0x0][0x5c0] ;  /* 0x00017000ff1e8b82 */ /* 0x000e220000000a00 */
[----:B----4-:R-:W-:-:S04]  /*11f80*/  LOP3.LUT R29, R29, 0xff, RZ, 0xc0, !PT ;  /* 0x000000ff1d1d7812 */ /* 0x010fc800078ec0ff */
[----:B------:R-:W-:-:S05]  /*11f90*/  F2FP.F16.E4M3.UNPACK_B R29, R29 ;  /* 0x0000001dff1d723e */ /* 0x000fca00020006ff */
[----:B------:R-:W-:-:S05]  /*11fa0*/  HADD2.F32 R29, -RZ, R29.H0_H0 ;  /* 0x2000001dff1d7230 */ /* 0x000fca0000004100 */
[----:B------:R-:W-:-:S04]  /*11fb0*/  FMUL R29, R29, UR8 ;  /* 0x000000081d1d7c20 */ /* 0x000fc80008400000 */
[----:B---3--:R-:W-:Y:S01]  /*11fc0*/  FFMA R29, R92, UR33, R29 ;  /* 0x000000215c1d7c23 */ /* 0x008fe2000800001d */
[----:B------:R-:W-:Y:S01]  /*11fd0*/  @P5 LOP3.LUT R27, R27, 0x1000, RZ, 0xfc, !PT ;  /* 0x000010001b1b5812 */ /* 0x000fe200078efcff */
[----:B------:R-:W3:Y:S03]  /*11fe0*/  LDL.LU R92, [R1+0x120] ;  /* 0x00012000015c7983 */ /* 0x000ee60000300800 */
[----:B------:R-:W-:-:S05]  /*11ff0*/  F2FP.SATFINITE.E4M3.F32.PACK_AB_MERGE_C R29, RZ, R29, RZ ;  /* 0x0000001dff1d723e */ /* 0x000fca00048070ff */
[----:B------:R1:W-:Y:S02]  /*12000*/  @!P6 STG.E.U8 desc[UR38][R68.64+0x28], R29 ;  /* 0x0000281d4400e986 */ /* 0x0003e4000c101126 */
[----:B-1----:R-:W-:-:S06]  /*12010*/  PRMT R29, RZ, 0x7610, R29 ;  /* 0x00007610ff1d7816 */ /* 0x002fcc000000001d */
[----:B------:R-:W4:Y:S01]  /*12020*/  @!P1 LDG.E.U8 R29, desc[UR38][R14.64+0x29] ;  /* 0x000029260e1d9981 */ /* 0x000f22000c1e1100 */
[----:B------:R-:W-:Y:S02]  /*12030*/  ISETP.LT.OR P5, PT, R26, 0x5a, !P3 ;  /* 0x0000005a1a00780c */ /* 0x000fe40005fa1670 */
[----:B0-----:R-:W-:-:S04]  /*12040*/  @!P0 IADD3 R102, P2, P4, R12, R30, R3 ;  /* 0x0000001e0c668210 */ /* 0x001fc80007c5e003 */
[----:B------:R-:W-:-:S07]  /*12050*/  @!P0 IADD3.X R103, R28, R31, R4, P2, P4 ;  /* 0x0000001f1c678210 */ /* 0x000fce00017e8404 */
[----:B------:R-:W0:Y:S01]  /*12060*/  @!P5 LDC.64 R30, c[0x0][0x5c0] ;  /* 0x00017000ff1edb82 */ /* 0x000e220000000a00 */
[----:B------:R-:W-:Y:S02]  /*12070*/  LOP3.LUT R2, R2, 0xffff7fff, RZ, 0xc0, !PT ;  /* 0xffff7fff02027812 */ /* 0x000fe400078ec0ff */
[----:B------:R-:W-:Y:S02]  /*12080*/  LOP3.LUT R27, R27, 0xfffffdff, RZ, 0xc0, !PT ;  /* 0xfffffdff1b1b7812 */ /* 0x000fe400078ec0ff */
[----:B------:R-:W-:Y:S02]  /*12090*/  @P0 LOP3.LUT R2, R2, 0x8000, RZ, 0xfc, !PT ;  /* 0x0000800002020812 */ /* 0x000fe400078efcff */
[----:B------:R-:W-:Y:S02]  /*120a0*/  ISETP.GE.AND P0, PT, R11, 0x81, PT ;  /* 0x000000810b00780c */ /* 0x000fe40003f06270 */
[----:B------:R-:W-:Y:S02]  /*120b0*/  @P3 LOP3.LUT R27, R27, 0x200, RZ, 0xfc, !PT ;  /* 0x000002001b1b3812 */ /* 0x000fe400078efcff */
[----:B------:R-:W-:-:S02]  /*120c0*/  ISETP.LT.OR P3, PT, R26, 0x41, !P0 ;  /* 0x000000411a00780c */ /* 0x000fc40004761670 */
[----:B0-----:R-:W-:-:S04]  /*120d0*/  @!P5 IADD3 R100, P2, P4, R12, R30, R3 ;  /* 0x0000001e0c64d210 */ /* 0x001fc80007c5e003 */
[----:B------:R-:W-:-:S07]  /*120e0*/  @!P5 IADD3.X R101, R28, R31, R4, P2, P4 ;  /* 0x0000001f1c65d210 */ /* 0x000fce00017e8404 */
[----:B------:R-:W0:Y:S02]  /*120f0*/  @!P3 LDC.64 R30, c[0x0][0x5c0] ;  /* 0x00017000ff1ebb82 */ /* 0x000e240000000a00 */
[----:B0-----:R-:W-:-:S04]  /*12100*/  @!P3 IADD3 R106, P2, P4, R12, R30, R8 ;  /* 0x0000001e0c6ab210 */ /* 0x001fc80007c5e008 */
[----:B------:R-:W-:Y:S02]  /*12110*/  @!P3 IADD3.X R107, R28, R31, R7, P2, P4 ;  /* 0x0000001f1c6bb210 */ /* 0x000fe400017e8407 */
[----:B------:R-:W-:-:S04]  /*12120*/  LOP3.LUT R2, R2, 0xfffeffff, RZ, 0xc0, !PT ;  /* 0xfffeffff02027812 */ /* 0x000fc800078ec0ff */
[----:B------:R-:W-:Y:S02]  /*12130*/  @P5 LOP3.LUT R2, R2, 0x10000, RZ, 0xfc, !PT ;  /* 0x0001000002025812 */ /* 0x000fe400078efcff */
[----:B------:R-:W-:Y:S02]  /*12140*/  LOP3.LUT P5, RZ, R27, 0x1000, RZ, 0xc0, !PT ;  /* 0x000010001bff7812 */ /* 0x000fe400078ac0ff */
        /* <DEDUP_REMOVED lines=8> */
[----:B------:R-:W-:-:S13]  /*121d0*/  ISETP.LT.OR P1, PT, R26, 0x42, !P0 ;  /* 0x000000421a00780c */ /* 0x000fda0004721670 */
[----:B------:R-:W1:Y:S01]  /*121e0*/  @!P1 LDC.64 R30, c[0x0][0x5c0] ;  /* 0x00017000ff1e9b82 */ /* 0x000e620000000a00 */
[----:B0-----:R-:W-:Y:S02]  /*121f0*/  PRMT R29, RZ, 0x7610, R29 ;  /* 0x00007610ff1d7816 */ /* 0x001fe4000000001d */
[----:B-1----:R-:W-:-:S04]  /*12200*/  @!P1 IADD3 R110, P2, P4, R12, R30, R8 ;  /* 0x0000001e0c6e9210 */ /* 0x002fc80007c5e008 */
[----:B------:R-:W-:Y:S02]  /*12210*/  @!P1 IADD3.X R111, R28, R31, R7, P2, P4 ;  /* 0x0000001f1c6f9210 */ /* 0x000fe400017e8407 */
[----:B------:R-:W-:-:S13]  /*12220*/  ISETP.LT.OR P2, PT, R26, 0x31, !P5 ;  /* 0x000000311a00780c */ /* 0x000fda0006f41670 */
        /* <DEDUP_REMOVED lines=14> */
[----:B------:R-:W-:-:S02]  /*12310*/  ISETP.LT.OR P2, PT, R26, 0x32, !P5 ;  /* 0x000000321a00780c */ /* 0x000fc40006f41670 */
[----:B------:R-:W-:Y:S01]  /*12320*/  @P3 LOP3.LUT R0, R0, 0x10000, RZ, 0xfc, !PT ;  /* 0x0001000000003812 */ /* 0x000fe200078efcff */
[----:B------:R-:W4:Y:S01]  /*12330*/  LDL.LU R115, [R1+0x130] ;  /* 0x0001300001737983 */ /* 0x000f220000300800 */
[----:B0-----:R-:W-:-:S03]  /*12340*/  PRMT R29, RZ, 0x7610, R29 ;  /* 0x00007610ff1d7816 */ /* 0x001fc6000000001d */
[----:B------:R-:W4:Y:S06]  /*12350*/  LDL.LU R114, [R1+0x134] ;  /* 0x0001340001727983 */ /* 0x000f2c0000300800 */
[----:B------:R-:W0:Y:S01]  /*12360*/  @!P2 LDC.64 R30, c[0x0][0x5c0] ;  /* 0x00017000ff1eab82 */ /* 0x000e220000000a00 */
[----:B------:R-:W2:Y:S01]  /*12370*/  @!P2 LDG.E.U8 R29, desc[UR38][R24.64+0x31] ;  /* 0x00003126181da981 */ /* 0x000ea2000c1e1100 */
[----:B------:R-:W-:-:S04]  /*12380*/  LOP3.LUT R0, R0, 0xffffffef, RZ, 0xc0, !PT ;  /* 0xffffffef00007812 */ /* 0x000fc800078ec0ff */
[----:B------:R-:W-:-:S04]  /*12390*/  @P1 LOP3.LUT R0, R0, 0x10, RZ, 0xfc, !PT ;  /* 0x0000001000001812 */ /* 0x000fc800078efcff */
[----:B------:R-:W-:Y:S02]  /*123a0*/  LOP3.LUT P3, RZ, R0, 0x8000, RZ, 0xc0, !PT ;  /* 0x0000800000ff7812 */ /* 0x000fe4000786c0ff */
[----:B0-----:R-:W-:-:S05]  /*123b0*/  @!P2 IADD3 R30, P4, R12, R30, RZ ;  /* 0x0000001e0c1ea210 */ /* 0x001fca0007f9e0ff */
[----:B------:R-:W-:Y:S01]  /*123c0*/  @!P2 IMAD.X R31, R28, 0x1, R31, P4 ;  /* 0x000000011c1fa824 */ /* 0x000fe200020e061f */
[----:B--2---:R-:W-:-:S04]  /*123d0*/  LOP3.LUT R29, R29, 0xff, RZ, 0xc0, !PT ;  /* 0x000000ff1d1d7812 */ /* 0x004fc800078ec0ff */
[----:B------:R-:W-:-:S05]  /*123e0*/  F2FP.F16.E4M3.UNPACK_B R29, R29 ;  /* 0x0000001dff1d723e */ /* 0x000fca00020006ff */
[----:B------:R-:W-:-:S05]  /*123f0*/  HADD2.F32 R29, -RZ, R29.H0_H0 ;  /* 0x2000001dff1d7230 */ /* 0x000fca0000004100 */
[----:B------:R-:W-:-:S04]  /*12400*/  FMUL R29, R29, UR8 ;  /* 0x000000081d1d7c20 */ /* 0x000fc80008400000 */
[----:B------:R-:W-:-:S05]  /*12410*/  FFMA R29, R93, UR33, R29 ;  /* 0x000000215d1d7c23 */ /* 0x000fca000800001d */
[----:B------:R-:W-:-:S05]  /*12420*/  F2FP.SATFINITE.E4M3.F32.PACK_AB_MERGE_C R29, RZ, R29, RZ ;  /* 0x0000001dff1d723e */ /* 0x000fca00048070ff */
[----:B------:R0:W-:Y:S02]  /*12430*/  @!P2 STG.E.U8 desc[UR38][R30.64+0x31], R29 ;  /* 0x0000311d1e00a986 */ /* 0x0001e4000c101126 */
[----:B0-----:R-:W-:-:S06]  /*12440*/  PRMT R29, RZ, 0x7610, R29 ;  /* 0x00007610ff1d7816 */ /* 0x001fcc000000001d */
[----:B------:R-:W2:Y:S01]  /*12450*/  @!P3 LDG.E.U8 R29, desc[UR38][R14.64+0x30] ;  /* 0x000030260e1db981 */ /* 0x000ea2000c1e1100 */
[----:B------:R-:W-:Y:S02]  /*12460*/  LOP3.LUT P6, RZ, R0, 0x4000, RZ, 0xc0, !PT ;  /* 0x0000400000ff7812 */ /* 0x000fe400078cc0ff */
        /* <DEDUP_REMOVED lines=8> */
[----:B--2---:R-:W-:-:S04]  /*124f0*/  LOP3.LUT R29, R29, 0xff, RZ, 0xc0, !PT ;  /* 0x000000ff1d1d7812 */ /* 0x004fc800078ec0ff */
[----:B------:R-:W-:-:S05]  /*12500*/  F2FP.F16.E4M3.UNPACK_B R29, R29 ;  /* 0x0000001dff1d723e */ /* 0x000fca00020006ff */
[----:B------:R-:W-:-:S05]  /*12510*/  HADD2.F32 R29, -RZ, R29.H0_H0 ;  /* 0x2000001dff1d7230 */ /* 0x000fca0000004100 */
[----:B------:R-:W-:-:S04]  /*12520*/  FMUL R29, R29, UR8 ;  /* 0x000000081d1d7c20 */ /* 0x000fc80008400000 */
[----:B---3--:R-:W-:-:S05]  /*12530*/  FFMA R29, R92, UR33, R29 ;  /* 0x000000215c1d7c23 */ /* 0x008fca000800001d */
[----:B------:R-:W-:-:S05]  /*12540*/  F2FP.SATFINITE.E4M3.F32.PACK_AB_MERGE_C R29, RZ, R29, RZ ;  /* 0x0000001dff1d723e */ /* 0x000fca00048070ff */
[----:B------:R1:W-:Y:S02]  /*12550*/  @!P3 STG.E.U8 desc[UR38][R72.64+0x30], R29 ;  /* 0x0000301d4800b986 */ /* 0x0003e4000c101126 */
[----:B-1----:R-:W-:-:S06]  /*12560*/  PRMT R29, RZ, 0x7610, R29 ;  /* 0x00007610ff1d7816 */ /* 0x002fcc000000001d */
[----:B------:R-:W2:Y:S01]  /*12570*/  @!P6 LDG.E.U8 R29, desc[UR38][R14.64+0x31] ;  /* 0x000031260e1de981 */ /* 0x000ea2000c1e1100 */
[----:B------:R-:W-:Y:S02]  /*12580*/  ISETP.LT.OR P3, PT, R26, 0x51, !P0 ;  /* 0x000000511a00780c */ /* 0x000fe40004761670 */
[----:B0-----:R-:W-:-:S04]  /*12590*/  @!P1 IADD3 R92, P2, P4, R12, R30, R8 ;  /* 0x0000001e0c5c9210 */ /* 0x001fc80007c5e008 */
[----:B------:R-:W-:-:S07]  /*125a0*/  @!P1 IADD3.X R93, R28, R31, R7, P2, P4 ;  /* 0x0000001f1c5d9210 */ /* 0x000fce00017e8407 */
        /* <DEDUP_REMOVED lines=11> */
[----:B----4-:R-:W-:Y:S01]  /*12660*/  FFMA R29, R98, UR33, R29 ;  /* 0x00000021621d7c23 */ /* 0x010fe2000800001d */
[----:B0-----:R-:W-:-:S04]  /*12670*/  @!P3 IADD3 R98, P2, P4, R12, R30, R8 ;  /* 0x0000001e0c62b210 */ /* 0x001fc80007c5e008 */
[----:B------:R-:W-:Y:S02]  /*12680*/  @!P3 IADD3.X R99, R28, R31, R7, P2, P4 ;  /* 0x0000001f1c63b210 */ /* 0x000fe400017e8407 */
[----:B------:R-:W-:Y:S02]  /*12690*/  ISETP.LT.OR P2, PT, R26, 0x39, !P5 ;  /* 0x000000391a00780c */ /* 0x000fe40006f41670 */
[----:B------:R-:W-:-:S05]  /*126a0*/  F2FP.SATFINITE.E4M3.F32.PACK_AB_MERGE_C R29, RZ, R29, RZ ;  /* 0x0000001dff1d723e */ /* 0x000fca00048070ff */
[----:B------:R0:W-:Y:S06]  /*126b0*/  @!P6 STG.E.U8 desc[UR38][R70.64+0x31], R29 ;  /* 0x0000311d4600e986 */ /* 0x0001ec000c101126 */
[----:B------:R-:W1:Y:S01]  /*126c0*/  @!P2 LDC.64 R30, c[0x0][0x5c0] ;  /* 0x00017000ff1eab82 */ /* 0x000e620000000a00 */
[----:B0-----:R-:W-:-:S06]  /*126d0*/  PRMT R29, RZ, 0x7610, R29 ;  /* 0x00007610ff1d7816 */ /* 0x001fcc000000001d */
[----:B------:R-:W2:Y:S01]  /*126e0*/  @!P2 LDG.E.U8 R29, desc[UR38][R24.64+0x38] ;  /* 0x00003826181da981 */ /* 0x000ea2000c1e1100 */
[----:B-1----:R-:W-:-:S05]  /*126f0*/  @!P2 IADD3 R30, P4, R12, R30, RZ ;  /* 0x0000001e0c1ea210 */ /* 0x002fca0007f9e0ff */
[----:B------:R-:W-:Y:S01]  /*12700*/  @!P2 IMAD.X R31, R28, 0x1, R31, P4 ;  /* 0x000000011c1fa824 */ /* 0x000fe200020e061f */
[----:B--2---:R-:W-:-:S04]  /*12710*/  LOP3.LUT R29, R29, 0xff, RZ, 0xc0, !PT ;  /* 0x000000ff1d1d7812 */ /* 0x004fc800078ec0ff */
[----:B------:R-:W-:-:S05]  /*12720*/  F2FP.F16.E4M3.UNPACK_B R29, R29 ;  /* 0x0000001dff1d723e */ /* 0x000fca00020006ff */
[----:B------:R-:W-:-:S05]  /*12730*/  HADD2.F32 R29, -RZ, R29.H0_H0 ;  /* 0x2000001dff1d7230 */ /* 0x000fca0000004100 */
[----:B------:R-:W-:-:S04]  /*12740*/  FMUL R29, R29, UR8 ;  /* 0x000000081d1d7c20 */ /* 0x000fc80008400000 */
[----:B------:R-:W-:Y:S01]  /*12750*/  FFMA R29, R115, UR33, R29 ;  /* 0x00000021731d7c23 */ /* 0x000fe2000800001d */
[----:B------:R-:W-:Y:S01]  /*12760*/  LOP3.LUT R0, R0, 0xffffbfff, RZ, 0xc0, !PT ;  /* 0xffffbfff00007812 */ /* 0x000fe200078ec0ff */
[----:B------:R-:W2:Y:S03]  /*12770*/  LDL.LU R115, [R1+0x138] ;  /* 0x0001380001737983 */ /* 0x000ea60000300800 */
[----:B------:R-:W-:-:S05]  /*12780*/  F2FP.SATFINITE.E4M3.F32.PACK_AB_MERGE_C R29, RZ, R29, RZ ;  /* 0x0000001dff1d723e */ /* 0x000fca00048070ff */
[----:B------:R0:W-:Y:S01]  /*12790*/  @!P2 STG.E.U8 desc[UR38][R30.64+0x38], R29 ;  /* 0x0000381d1e00a986 */ /* 0x0001e2000c101126 */
[----:B------:R-:W-:Y:S02]  /*127a0*/  ISETP.LT.OR P2, PT, R26, 0x3a, !P5 ;  /* 0x0000003a1a00780c */ /* 0x000fe40006f41670 */
[----:B0-----:R-:W-:-:S11]  /*127b0*/  PRMT R29, RZ, 0x7610, R29 ;  /* 0x00007610ff1d7816 */ /* 0x001fd6000000001d */
[----:B------:R-:W0:Y:S01]  /*127c0*/  @!P2 LDC.64 R30, c[0x0][0x5c0] ;  /* 0x00017000ff1eab82 */ /* 0x000e220000000a00 */
[----:B------:R-:W3:Y:S01]  /*127d0*/  @!P2 LDG.E.U8 R29, desc[UR38][R24.64+0x39] ;  /* 0x00003926181da981 */ /* 0x000ee2000c1e1100 */
[----:B------:R-:W-:-:S04]  /*127e0*/  @P3 LOP3.LUT R0, R0, 0x4000, RZ, 0xfc, !PT ;  /* 0x0000400000003812 */ /* 0x000fc800078efcff */
[----:B------:R-:W-:Y:S02]  /*127f0*/  LOP3.LUT P6, RZ, R0, 0x20000, RZ, 0xc0, !PT ;  /* 0x0002000000ff7812 */ /* 0x000fe400078cc0ff */
[----:B0-----:R-:W-:-:S05]  /*12800*/  @!P2 IADD3 R30, P4, R12, R30, RZ ;  /* 0x0000001e0c1ea210 */ /* 0x001fca0007f9e0ff */
[----:B------:R-:W-:Y:S01]  /*12810*/  @!P2 IMAD.X R31, R28, 0x1, R31, P4 ;  /* 0x000000011c1fa824 */ /* 0x000fe200020e061f */
[----:B---3--:R-:W-:-:S04]  /*12820*/  LOP3.LUT R29, R29, 0xff, RZ, 0xc0, !PT ;  /* 0x000000ff1d1d7812 */ /* 0x008fc800078ec0ff */
[----:B------:R-:W-:-:S05]  /*12830*/  F2FP.F16.E4M3.UNPACK_B R29, R29 ;  /* 0x0000001dff1d723e */ /* 0x000fca00020006ff */
[----:B------:R-:W-:-:S05]  /*12840*/  HADD2.F32 R29, -RZ, R29.H0_H0 ;  /* 0x2000001dff1d7230 */ /* 0x000fca0000004100 */
[----:B------:R-:W-:-:S04]  /*12850*/  FMUL R29, R29, UR8 ;  /* 0x000000081d1d7c20 */ /* 0x000fc80008400000 */
[----:B------:R-:W-:Y:S01]  /*12860*/  FFMA R29, R114, UR33, R29 ;  /* 0x00000021721d7c23 */ /* 0x000fe2000800001d */
[----:B------:R-:W-:Y:S01]  /*12870*/  LOP3.LUT P5, RZ, R0, 0x40, RZ, 0xc0, !PT ;  /* 0x0000004000ff7812 */ /* 0x000fe200078ac0ff */
[----:B------:R-:W3:Y:S03]  /*12880*/  LDL.LU R114, [R1+0x13c] ;  /* 0x00013c0001727983 */ /* 0x000ee60000300800 */
[----:B------:R-:W-:-:S05]  /*12890*/  F2FP.SATFINITE.E4M3.F32.PACK_AB_MERGE_C R29, RZ, R29, RZ ;  /* 0x0000001dff1d723e */ /* 0x000fca00048070ff */
[----:B------:R0:W-:Y:S02]  /*128a0*/  @!P2 STG.E.U8 desc[UR38][R30.64+0x39], R29 ;  /* 0x0000391d1e00a986 */ /* 0x0001e4000c101126 */
[----:B0-----:R-:W-:-:S06]  /*128b0*/  PRMT R29, RZ, 0x7610, R29 ;  /* 0x00007610ff1d7816 */ /* 0x001fcc000000001d */
[----:B------:R-:W4:Y:S02]  /*128c0*/  @!P6 LDG.E.U8 R29, desc[UR38][R14.64+0x38] ;  /* 0x000038260e1de981 */ /* 0x000f24000c1e1100 */
        /* <DEDUP_REMOVED lines=11> */
[----:B------:R-:W-:Y:S02]  /*12980*/  @P1 LOP3.LUT R2, R2, 0x400000, RZ, 0xfc, !PT ;  /* 0x0040000002021812 */ /* 0x000fe400078efcff */
[----:B------:R-:W-:Y:S02]  /*12990*/  LOP3.LUT P1, RZ, R27, 0x800, RZ, 0xc0, !PT ;  /* 0x000008001bff7812 */ /* 0x000fe4000782c0ff */
[----:B----4-:R-:W-:-:S04]  /*129a0*/  LOP3.LUT R29, R29, 0xff, RZ, 0xc0, !PT ;  /* 0x000000ff1d1d7812 */ /* 0x010fc800078ec0ff */
[----:B------:R-:W-:-:S05]  /*129b0*/  F2FP.F16.E4M3.UNPACK_B R29, R29 ;  /* 0x0000001dff1d723e */ /* 0x000fca00020006ff */
[----:B------:R-:W-:-:S05]  /*129c0*/  HADD2.F32 R29, -RZ, R29.H0_H0 ;  /* 0x2000001dff1d7230 */ /* 0x000fca0000004100 */
[----:B------:R-:W-:-:S04]  /*129d0*/  FMUL R29, R29, UR8 ;  /* 0x000000081d1d7c20 */ /* 0x000fc80008400000 */
[----:B---3--:R-:W-:Y:S01]  /*129e0*/  FFMA R29, R114, UR33, R29 ;  /* 0x00000021721d7c23 */ /* 0x008fe2000800001d */
[----:B------:R-:W-:Y:S01]  /*129f0*/  LOP3.LUT P6, RZ, R0, 0x2, RZ, 0xc0, !PT ;  /* 0x0000000200ff7812 */ /* 0x000fe200078cc0ff */
[----:B------:R-:W3:Y:S03]  /*12a00*/  LDL.LU R114, [R1+0x144] ;  /* 0x0001440001727983 */ /* 0x000ee60000300800 */
[----:B------:R-:W-:-:S05]  /*12a10*/  F2FP.SATFINITE.E4M3.F32.PACK_AB_MERGE_C R29, RZ, R29, RZ ;  /* 0x0000001dff1d723e */ /* 0x000fca00048070ff */
[----:B------:R0:W-:Y:S02]  /*12a20*/  @!P5 STG.E.U8 desc[UR38][R74.64+0x39], R29 ;  /* 0x0000391d4a00d986 */ /* 0x0001e4000c101126 */
[----:B0-----:R-:W-:-:S06]  /*12a30*/  PRMT R29, RZ, 0x7610, R29 ;  /* 0x00007610ff1d7816 */ /* 0x001fcc000000001d */
[----:B------:R-:W4:Y:S01]  /*12a40*/  @!P1 LDG.E.U8 R29, desc[UR38][R16.64+0x20] ;  /* 0x00002026101d9981 */ /* 0x000f22000c1e1100 */
        /* <DEDUP_REMOVED lines=8> */
[----:B------:R-:W-:Y:S02]  /*12ad0*/  LOP3.LUT R6, R6, 0xfffffffe, RZ, 0xc0, !PT ;  /* 0xfffffffe06067812 */ /* 0x000fe400078ec0ff */
[----:B------:R-:W-:Y:S02]  /*12ae0*/  ISETP.GE.AND P0, PT, R11, 0x101, PT ;  /* 0x000001010b00780c */ /* 0x000fe40003f06270 */
[----:B------:R-:W-:Y:S02]  /*12af0*/  @P3 LOP3.LUT R6, R6, 0x1, RZ, 0xfc, !PT ;  /* 0x0000000106063812 */ /* 0x000fe400078efcff */
[----:B0-----:R-:W-:-:S04]  /*12b00*/  @!P3 IADD3 R132, P2, P4, R12, R30, R8 ;  /* 0x0000001e0c84b210 */ /* 0x001fc80007c5e008 */
[----:B------:R-:W-:Y:S02]  /*12b10*/  @!P3 IADD3.X R133, R28, R31, R7, P2, P4 ;  /* 0x0000001f1c85b210 */ /* 0x000fe400017e8407 */
[----:B------:R-:W-:-:S13]  /*12b20*/  ISETP.LT.OR P3, PT, R26, 0x41, !P0 ;  /* 0x000000411a00780c */ /* 0x000fda0004761670 */
[----:B------:R-:W0:Y:S01]  /*12b30*/  @!P3 LDC.64 R30, c[0x0][0x5c0] ;  /* 0x00017000ff1ebb82 */ /* 0x000e220000000a00 */
[----:B------:R-:W-:Y:S02]  /*12b40*/  LOP3.LUT R6, R6, 0xffffffbf, RZ, 0xc0, !PT ;  /* 0xffffffbf06067812 */ /* 0x000fe400078ec0ff */
[----:B----4-:R-:W-:-:S04]  /*12b50*/  LOP3.LUT R29, R29, 0xff, RZ, 0xc0, !PT ;  /* 0x000000ff1d1d7812 */ /* 0x010fc800078ec0ff */
[----:B------:R-:W-:-:S05]  /*12b60*/  F2FP.F16.E4M3.UNPACK_B R29, R29 ;  /* 0x0000001dff1d723e */ /* 0x000fca00020006ff */
[----:B------:R-:W-:-:S05]  /*12b70*/  HADD2.F32 R29, -RZ, R29.H0_H0 ;  /* 0x2000001dff1d7230 */ /* 0x000fca0000004100 */
[----:B------:R-:W-:-:S04]  /*12b80*/  FMUL R29, R29, UR8 ;  /* 0x000000081d1d7c20 */ /* 0x000fc80008400000 */
[----:B--2---:R-:W-:Y:S01]  /*12b90*/  FFMA R29, R115, UR33, R29 ;  /* 0x00000021731d7c23 */ /* 0x004fe2000800001d */
[----:B0-----:R-:W-:Y:S01]  /*12ba0*/  @!P3 IADD3 R152, P2, P4, R12, R30, R10 ;  /* 0x0000001e0c98b210 */ /* 0x001fe20007c5e00a */
[----:B------:R-:W2:Y:S03]  /*12bb0*/  LDL.LU R115, [R1+0x148] ;  /* 0x0001480001737983 */ /* 0x000ea60000300800 */
[----:B------:R-:W-:-:S05]  /*12bc0*/  F2FP.SATFINITE.E4M3.F32.PACK_AB_MERGE_C R29, RZ, R29, RZ ;  /* 0x0000001dff1d723e */ /* 0x000fca00048070ff */
[----:B------:R0:W-:Y:S02]  /*12bd0*/  @!P1 STG.E.U8 desc[UR38][R66.64+0x20], R29 ;  /* 0x0000201d42009986 */ /* 0x0001e4000c101126 */
[----:B0-----:R-:W-:-:S06]  /*12be0*/  PRMT R29, RZ, 0x7610, R29 ;  /* 0x00007610ff1d7816 */ /* 0x001fcc000000001d */
[----:B------:R-:W4:Y:S01]  /*12bf0*/  @!P6 LDG.E.U8 R29, desc[UR38][R16.64+0x21] ;  /* 0x00002126101de981 */ /* 0x000f22000c1e1100 */
        /* <DEDUP_REMOVED lines=16> */
[----:B------:R-:W-:Y:S02]  /*12d00*/  LOP3.LUT P1, RZ, R27, 0x400, RZ, 0xc0, !PT ;  /* 0x000004001bff7812 */ /* 0x000fe4000782c0ff */
[----:B0-----:R-:W-:-:S04]  /*12d10*/  @!P3 IADD3 R160, P2, P4, R12, R30, R10 ;  /* 0x0000001e0ca0b210 */ /* 0x001fc80007c5e00a */
[----:B------:R-:W-:Y:S02]  /*12d20*/  @!P3 IADD3.X R161, R28, R31, R9, P2, P4 ;  /* 0x0000001f1ca1b210 */ /* 0x000fe400017e8409 */
[----:B------:R-:W-:-:S13]  /*12d30*/  ISETP.LT.OR P4, PT, R26, 0x21, !P1 ;  /* 0x000000211a00780c */ /* 0x000fda0004f81670 */
[----:B------:R-:W0:Y:S01]  /*12d40*/  @!P4 LDC.64 R30, c[0x0][0x5c0] ;  /* 0x00017000ff1ecb82 */ /* 0x000e220000000a00 */
[----:B------:R-:W-:Y:S02]  /*12d50*/  @!P4 IADD3 R32, P2, P5, R3, R12, R8 ;  /* 0x0000000c0320c210 */ /* 0x000fe40007d5e008 */
[----:B----4-:R-:W-:-:S04]  /*12d60*/  LOP3.LUT R29, R29, 0xff, RZ, 0xc0, !PT ;  /* 0x000000ff1d1d7812 */ /* 0x010fc800078ec0ff */
[----:B------:R-:W-:-:S05]  /*12d70*/  F2FP.F16.E4M3.UNPACK_B R29, R29 ;  /* 0x0000001dff1d723e */ /* 0x000fca00020006ff */
[----:B------:R-:W-:-:S05]  /*12d80*/  HADD2.F32 R29, -RZ, R29.H0_H0 ;  /* 0x2000001dff1d7230 */ /* 0x000fca0000004100 */
[----:B------:R-:W-:-:S04]  /*12d90*/  FMUL R29, R29, UR8 ;  /* 0x000000081d1d7c20 */ /* 0x000fc80008400000 */
[----:B---3--:R-:W-:Y:S02]  /*12da0*/  FFMA R29, R114, UR33, R29 ;  /* 0x00000021721d7c23 */ /* 0x008fe4000800001d */
[----:B------:R-:W3:Y:S03]  /*12db0*/  LDL.LU R114, [R1+0x14c] ;  /* 0x00014c0001727983 */ /* 0x000ee60000300800 */
        /* <DEDUP_REMOVED lines=13> */
[----:B--2---:R-:W-:Y:S01]  /*12e90*/  FFMA R32, R115, UR33, R32 ;  /* 0x0000002173207c23 */ /* 0x004fe20008000020 */
[----:B------:R-:W-:Y:S01]  /*12ea0*/  @!P2 IADD3.X R29, R4, R28, R7, P5, P6 ;  /* 0x0000001c041da210 */ /* 0x000fe20002fec407 */
[----:B------:R-:W2:Y:S03]  /*12eb0*/  LDL.LU R115, [R1+0x150] ;  /* 0x0001500001737983 */ /* 0x000ea60000300800 */
        /* <DEDUP_REMOVED lines=8> */
[----:B------:R-:W0:Y:S02]  /*12f40*/  @!P0 LDC.64 R30, c[0x0][0x5c0] ;  /* 0x00017000ff1e8b82 */ /* 0x000e240000000a00 */
[----:B0-----:R-:W-:-:S04]  /*12f50*/  @!P0 IADD3 R164, P5, P6, R12, R30, R10 ;  /* 0x0000001e0ca48210 */ /* 0x001fc80007ebe00a */
[----:B------:R-:W-:Y:S02]  /*12f60*/  @!P0 IADD3.X R165, R28, R31, R9, P5, P6 ;  /* 0x0000001f1ca58210 */ /* 0x000fe40002fec409 */
[----:B------:R-:W-:Y:S02]  /*12f70*/  LOP3.LUT P5, RZ, R0, 0x80, RZ, 0xc0, !PT ;  /* 0x0000008000ff7812 */ /* 0x000fe400078ac0ff */
        /* <DEDUP_REMOVED lines=8> */
[----:B------:R0:W-:Y:S02]  /*13000*/  @!P2 STG.E.U8 desc[UR38][R32.64+0x21], R29 ;  /* 0x0000211d2000a986 */ /* 0x0001e4000c101126 */
[----:B0-----:R-:W-:-:S06]  /*13010*/  PRMT R29, RZ, 0x7610, R29 ;  /* 0x00007610ff1d7816 */ /* 0x001fcc000000001d */
[----:B------:R-:W4:Y:S01]  /*13020*/  @!P5 LDG.E.U8 R29, desc[UR38][R16.64+0x28] ;  /* 0x00002826101dd981 */ /* 0x000f22000c1e1100 */
[----:B------:R-:W-:-:S04]  /*13030*/  @P3 LOP3.LUT R6, R6, 0x4000, RZ, 0xfc, !PT ;  /* 0x0000400006063812 */ /* 0x000fc800078efcff */
[----:B------:R-:W-:-:S04]  /*13040*/  LOP3.LUT R6, R6, 0xfffeffff, RZ, 0xc0, !PT ;  /* 0xfffeffff06067812 */ /* 0x000fc800078ec0ff */
[----:B------:R-:W-:Y:S02]  /*13050*/  @P0 LOP3.LUT R6, R6, 0x10000, RZ, 0xfc, !PT ;  /* 0x0001000006060812 */ /* 0x000fe400078efcff */
[----:B------:R-:W-:Y:S02]  /*13060*/  LOP3.LUT P0, RZ, R0, 0x4, RZ, 0xc0, !PT ;  /* 0x0000000400ff7812 */ /* 0x000fe4000780c0ff */
[----:B------:R-:W-:-:S04]  /*13070*/  ISETP.GE.AND P6, PT, R11, 0x101, PT ;  /* 0x000001010b00780c */ /* 0x000fc80003fc6270 */
[----:B------:R-:W-:-:S13]  /*13080*/  ISETP.LT.OR P3, PT, R26, 0x52, !P6 ;  /* 0x000000521a00780c */ /* 0x000fda0007761670 */
[----:B------:R-:W0:Y:S01]  /*13090*/  @!P3 LDC.64 R30, c[0x0][0x5c0] ;  /* 0x00017000ff1ebb82 */ /* 0x000e220000000a00 */
[----:B------:R-:W-:-:S04]  /*130a0*/  LOP3.LUT R6, R6, 0xffffdfff, RZ, 0xc0, !PT ;  /* 0xffffdfff06067812 */ /* 0x000fc800078ec0ff */
[----:B------:R-:W-:Y:S02]  /*130b0*/  @P3 LOP3.LUT R6, R6, 0x2000, RZ, 0xfc, !PT ;  /* 0x0000200006063812 */ /* 0x000fe400078efcff */
        /* <DEDUP_REMOVED lines=73> */
[----:B------:R-:W-:Y:S02]  /*13550*/  @P0 LOP3.LUT R6, R6, 0x400, RZ, 0xfc, !PT ;  /* 0x0000040006060812 */ /* 0x000fe400078efcff */
        /* <DEDUP_REMOVED lines=77> */
[----:B------:R-:W-:-:S04]  /*13a30*/  LOP3.LUT R6, R6, 0xffffffef, RZ, 0xc0, !PT ;  /* 0xffffffef06067812 */ /* 0x000fc800078ec0ff */
[----:B------:R-:W-:Y:S02]  /*13a40*/  @P0 LOP3.LUT R6, R6, 0x10, RZ, 0xfc, !PT ;  /* 0x0000001006060812 */ /* 0x000fe400078efcff */
        /* <DEDUP_REMOVED lines=55> */
[----:B0-----:R-:W0:Y:S01]  /*13dc0*/  @!P2 LDC.64 R32, c[0x0][0x5c0] ;  /* 0x00017000ff20ab82 */ /* 0x001e220000000a00 */
[----:B------:R-:W-:Y:S02]  /*13dd0*/  @!P2 IADD3.X R29, R4, R28, R7, P5, P6 ;  /* 0x0000001c041da210 */ /* 0x000fe40002fec407 */
[----:B0-----:R-:W-:-:S05]  /*13de0*/  @!P2 IADD3 R32, P4, R46, R32, RZ ;  /* 0x000000202e20a210 */ /* 0x001fca0007f9e0ff */
[----:B------:R-:W-:Y:S01]  /*13df0*/  @!P2 IMAD.X R33, R29, 0x1, R33, P4 ;  /* 0x000000011d21a824 */ /* 0x000fe200020e0621 */
[----:B------:R-:W-:-:S06]  /*13e00*/  PRMT R29, RZ, 0x7610, R29 ;  /* 0x00007610ff1d7816 */ /* 0x000fcc000000001d */
[----:B------:R-:W4:Y:S01]  /*13e10*/  @!P2 LDG.E.U8 R29, desc[UR38][R18.64+0x39] ;  /* 0x00003926121da981 */ /* 0x000f22000c1e1100 */
[----:B------:R-:W-:-:S04]  /*13e20*/  LOP3.LUT R27, R27, 0xffffff7f, RZ, 0xc0, !PT ;  /* 0xffffff7f1b1b7812 */ /* 0x000fc800078ec0ff */
[----:B------:R-:W-:-:S04]  /*13e30*/  @P3 LOP3.LUT R27, R27, 0x80, RZ, 0xfc, !PT ;  /* 0x000000801b1b3812 */ /* 0x000fc800078efcff */
[----:B------:R-:W-:-:S04]  /*13e40*/  LOP3.LUT R27, R27, 0xffffffbf, RZ, 0xc0, !PT ;  /* 0xffffffbf1b1b7812 */ /* 0x000fc800078ec0ff */
[----:B------:R-:W-:Y:S02]  /*13e50*/  @P1 LOP3.LUT R27, R27, 0x40, RZ, 0xfc, !PT ;  /* 0x000000401b1b1812 */ /* 0x000fe400078efcff */
[----:B------:R-:W-:-:S04]  /*13e60*/  ISETP.GE.AND P1, PT, R11, 0x81, PT ;  /* 0x000000810b00780c */ /* 0x000fc80003f26270 */
        /* <DEDUP_REMOVED lines=69> */
[----:B------:R-:W-:Y:S01]  /*142c0*/  ISETP.LT.OR P3, PT, R26, 0x71, !P1 ;  /* 0x000000711a00780c */ /* 0x000fe20004f61670 */
[----:B------:R-:W2:Y:S03]  /*142d0*/  LDL.LU R115, [R1+0x190] ;  /* 0x0001900001737983 */ /* 0x000ea60000300800 */
[----:B------:R-:W-:-:S05]  /*142e0*/  F2FP.SATFINITE.E4M3.F32.PACK_AB_MERGE_C R32, RZ, R32, RZ ;  /* 0x00000020ff20723e */ /* 0x000fca00048070ff */
[----:B------:R0:W-:Y:S02]  /*142f0*/  @!P4 STG.E.U8 desc[UR38][R30.64+0x20], R32 ;  /* 0x000020201e00c986 */ /* 0x0001e4000c101126 */
[----:B0-----:R-:W0:Y:S01]  /*14300*/  @!P2 LDC.64 R32, c[0x0][0x5c0] ;  /* 0x00017000ff20ab82 */ /* 0x001e220000000a00 */
[----:B------:R-:W-:-:S07]  /*14310*/  @!P2 IADD3.X R29, R4, R28, R9, P5, P6 ;  /* 0x0000001c041da210 */ /* 0x000fce0002fec409 */
[----:B------:R-:W1:Y:S01]  /*14320*/  @!P3 LDC.64 R30, c[0x0][0x5c0] ;  /* 0x00017000ff1ebb82 */ /* 0x000e620000000a00 */
[----:B0-----:R-:W-:-:S05]  /*14330*/  @!P2 IADD3 R32, P4, R46, R32, RZ ;  /* 0x000000202e20a210 */ /* 0x001fca0007f9e0ff */
[----:B------:R-:W-:Y:S01]  /*14340*/  @!P2 IMAD.X R33, R29, 0x1, R33, P4 ;  /* 0x000000011d21a824 */ /* 0x000fe200020e0621 */
[----:B------:R-:W-:-:S06]  /*14350*/  PRMT R29, RZ, 0x7610, R29 ;  /* 0x00007610ff1d7816 */ /* 0x000fcc000000001d */
[----:B------:R-:W4:Y:S01]  /*14360*/  @!P2 LDG.E.U8 R29, desc[UR38][R22.64+0x21] ;  /* 0x00002126161da981 */ /* 0x000f22000c1e1100 */
[----:B-1----:R-:W-:-:S04]  /*14370*/  @!P3 IADD3 R84, P5, P6, R12, R30, R8 ;  /* 0x0000001e0c54b210 */ /* 0x002fc80007ebe008 */
        /* <DEDUP_REMOVED lines=74> */
[----:B------:R-:W-:Y:S02]  /*14820*/  ISETP.GE.AND P3, PT, R11, 0x101, PT ;  /* 0x000001010b00780c */ /* 0x000fe40003f66270 */
[----:B------:R-:W-:Y:S02]  /*14830*/  @P1 LOP3.LUT R2, R2, 0x800000, RZ, 0xfc, !PT ;  /* 0x0080000002021812 */ /* 0x000fe400078efcff */
        /* <DEDUP_REMOVED lines=171> */
[----:B---3--:R-:W-:Y:S02]  /*152f0*/  FFMA R29, R114, UR33, R29 ;  /* 0x00000021721d7c23 */ /* 0x008fe4000800001d */
[----:B------:R-:W3:Y:S03]  /*15300*/  LDL.LU R114, [R1+0x1c4] ;  /* 0x0001c40001727983 */ /* 0x000ee60000300800 */
        /* <DEDUP_REMOVED lines=18> */
[----:B------:R0:W-:Y:S01]  /*15430*/  @!P2 STG.E.U8 desc[UR38][R30.64+0x40], R29 ;  /* 0x0000401d1e00a986 */ /* 0x0001e2000c101126 */
[----:B------:R-:W-:Y:S02]  /*15440*/  ISETP.LT.OR P2, PT, R26, 0x42, !P6 ;  /* 0x000000421a00780c */ /* 0x000fe40007741670 */
[----:B0-----:R-:W-:-:S11]  /*15450*/  PRMT R29, RZ, 0x7610, R29 ;  /* 0x00007610ff1d7816 */ /* 0x001fd6000000001d */
[----:B------:R-:W0:Y:S01]  /*15460*/  @!P2 LDC.64 R30, c[0x0][0x5c0] ;  /* 0x00017000ff1eab82 */ /* 0x000e220000000a00 */
[----:B------:R-:W4:Y:S01]  /*15470*/  @!P2 LDG.E.U8 R29, desc[UR38][R24.64+0x41] ;  /* 0x00004126181da981 */ /* 0x000f22000c1e1100 */
[----:B------:R-:W-:Y:S02]  /*15480*/  @P1 LOP3.LUT R2, R2, 0x400, RZ, 0xfc, !PT ;  /* 0x0000040002021812 */ /* 0x000fe400078efcff */
[----:B------:R-:W-:Y:S02]  /*15490*/  ISETP.LT.OR P1, PT, R26, 0x41, !P3 ;  /* 0x000000411a00780c */ /* 0x000fe40005f21670 */
[----:B0-----:R-:W-:-:S05]  /*154a0*/  @!P2 IADD3 R30, P4, R12, R30, RZ ;  /* 0x0000001e0c1ea210 */ /* 0x001fca0007f9e0ff */
[----:B------:R-:W-:Y:S01]  /*154b0*/  @!P2 IMAD.X R31, R28, 0x1, R31, P4 ;  /* 0x000000011c1fa824 */ /* 0x000fe200020e061f */
        /* <DEDUP_REMOVED lines=52> */
[----:B0-----:R-:W-:Y:S01]  /*15800*/  @!P2 IADD3 R30, P4, R12, R30, RZ ;  /* 0x0000001e0c1ea210 */ /* 0x001fe20007f9e0ff */
[----:B------:R-:W3:Y:S03]  /*15810*/  LDL.LU R114, [R1+0x1d4] ;  /* 0x0001d40001727983 */ /* 0x000ee60000300800 */
        /* <DEDUP_REMOVED lines=49> */
[----:B------:R-:W-:-:S04]  /*15b30*/  LOP3.LUT R2, R2, 0xffffffef, RZ, 0xc0, !PT ;  /* 0xffffffef02027812 */ /* 0x000fc800078ec0ff */
[----:B------:R-:W-:Y:S02]  /*15b40*/  @P0 LOP3.LUT R2, R2, 0x10, RZ, 0xfc, !PT ;  /* 0x0000001002020812 */ /* 0x000fe400078efcff */
[----:B------:R-:W-:Y:S02]  /*15b50*/  ISETP.GE.AND P0, PT, R11, 0x81, PT ;  /* 0x000000810b00780c */ /* 0x000fe40003f06270 */
        /* <DEDUP_REMOVED lines=40> */
[----:B------:R-:W-:Y:S02]  /*15de0*/  LOP3.LUT P4, RZ, R0, 0x2000, RZ, 0xc0, !PT ;  /* 0x0000200000ff7812 */ /* 0x000fe4000788c0ff */
        /* <DEDUP_REMOVED lines=34> */
[----:B------:R-:W-:Y:S02]  /*16010*/  ISETP.LT.OR P4, PT, R26, 0x91, !P0 ;  /* 0x000000911a00780c */ /* 0x000fe40004781670 */
[----:B------:R-:W-:-:S11]  /*16020*/  @!P1 IADD3.X R39, R28, R31, R7, P2, P3 ;  /* 0x0000001f1c279210 */ /* 0x000fd600017e6407 */
[----:B------:R-:W0:Y:S01]  /*16030*/  @!P4 LDC.64 R30, c[0x0][0x5c0] ;  /* 0x00017000ff1ecb82 */ /* 0x000e220000000a00 */
[----:B------:R-:W-:-:S04]  /*16040*/  LOP3.LUT R0, R0, 0x7fffffff, RZ, 0xc0, !PT ;  /* 0x7fffffff00007812 */ /* 0x000fc800078ec0ff */
[----:B------:R-:W-:-:S04]  /*16050*/  @P1 LOP3.LUT R0, R0, 0x80000000, RZ, 0xfc, !PT ;  /* 0x8000000000001812 */ /* 0x000fc800078efcff */
        /* <DEDUP_REMOVED lines=17> */
[----:B------:R-:W-:Y:S01]  /*16170*/  F2FP.SATFINITE.E4M3.F32.PACK_AB_MERGE_C R29, RZ, R29, RZ ;  /* 0x0000001dff1d723e */ /* 0x000fe200048070ff */
[----:B------:R-:W-:Y:S01]  /*16180*/  @!P2 IMAD.X R31, R28, 0x1, R31, P3 ;  /* 0x000000011c1fa824 */ /* 0x000fe200018e061f */
[----:B------:R-:W4:Y:S04]  /*16190*/  LDL.LU R116, [R1+0x1f8] ;  /* 0x0001f80001747983 */ /* 0x000f280000300800 */
[----:B------:R0:W-:Y:S02]  /*161a0*/  @!P5 STG.E.U8 desc[UR38][R104.64+0x51], R29 ;  /* 0x0000511d6800d986 */ /* 0x0001e4000c101126 */
[----:B0-----:R-:W-:-:S06]  /*161b0*/  PRMT R29, RZ, 0x7610, R29 ;  /* 0x00007610ff1d7816 */ /* 0x001fcc000000001d */
[----:B------:R-:W2:Y:S02]  /*161c0*/  @!P2 LDG.E.U8 R29, desc[UR38][R24.64+0x58] ;  /* 0x00005826181da981 */ /* 0x000ea4000c1e1100 */
        /* <DEDUP_REMOVED lines=8> */
[----:B------:R0:W-:Y:S01]  /*16250*/  @!P2 STG.E.U8 desc[UR38][R30.64+0x58], R29 ;  /* 0x0000581d1e00a986 */ /* 0x0001e2000c101126 */
[----:B------:R-:W-:Y:S02]  /*16260*/  ISETP.LT.OR P2, PT, R26, 0x5a, !P6 ;  /* 0x0000005a1a00780c */ /* 0x000fe40007741670 */
[----:B0-----:R-:W-:-:S11]  /*16270*/  PRMT R29, RZ, 0x7610, R29 ;  /* 0x00007610ff1d7816 */ /* 0x001fd6000000001d */
[----:B------:R-:W0:Y:S01]  /*16280*/  @!P2 LDC.64 R30, c[0x0][0x5c0] ;  /* 0x00017000ff1eab82 */ /* 0x000e220000000a00 */
[----:B------:R-:W3:Y:S01]  /*16290*/  @!P2 LDG.E.U8 R29, desc[UR38][R24.64+0x59] ;  /* 0x00005926181da981 */ /* 0x000ee2000c1e1100 */
        /* <DEDUP_REMOVED lines=17> */
[----:B------:R-:W-:-:S05]  /*163b0*/  FFMA R29, R116, UR33, R29 ;  /* 0x00000021741d7c23 */ /* 0x000fca000800001d */
[----:B------:R-:W-:-:S05]  /*163c0*/  F2FP.SATFINITE.E4M3.F32.PACK_AB_MERGE_C R29, RZ, R29, RZ ;  /* 0x0000001dff1d723e */ /* 0x000fca00048070ff */
[----:B------:R0:W-:Y:S02]  /*163d0*/  @!P5 STG.E.U8 desc[UR38][R102.64+0x58], R29 ;  /* 0x0000581d6600d986 */ /* 0x0001e4000c101126 */
[----:B0-----:R-:W-:-:S06]  /*163e0*/  PRMT R29, RZ, 0x7610, R29 ;  /* 0x00007610ff1d7816 */ /* 0x001fcc000000001d */
[----:B------:R-:W4:Y:S01]  /*163f0*/  @!P6 LDG.E.U8 R29, desc[UR38][R14.64+0x59] ;  /* 0x000059260e1de981 */ /* 0x000f22000c1e1100 */
[----:B------:R-:W-:-:S04]  /*16400*/  LOP3.LUT R0, R0, 0xdfffffff, RZ, 0xc0, !PT ;  /* 0xdfffffff00007812 */ /* 0x000fc800078ec0ff */
[----:B------:R-:W-:Y:S02]  /*16410*/  @P4 LOP3.LUT R0, R0, 0x20000000, RZ, 0xfc, !PT ;  /* 0x2000000000004812 */ /* 0x000fe400078efcff */
[----:B------:R-:W-:Y:S02]  /*16420*/  ISETP.LT.OR P4, PT, R26, 0x99, !P0 ;  /* 0x000000991a00780c */ /* 0x000fe40004781670 */
[----:B------:R-:W-:-:S11]  /*16430*/  LOP3.LUT P0, RZ, R0, 0x10000, RZ, 0xc0, !PT ;  /* 0x0001000000ff7812 */ /* 0x000fd6000780c0ff */
        /* <DEDUP_REMOVED lines=13> */
[----:B------:R-:W-:Y:S02]  /*16510*/  LOP3.LUT P1, RZ, R27, 0x40, RZ, 0xc0, !PT ;  /* 0x000000401bff7812 */ /* 0x000fe4000782c0ff */
[----:B------:R-:W-:Y:S02]  /*16520*/  @P4 LOP3.LUT R0, R0, 0x10000000, RZ, 0xfc, !PT ;  /* 0x1000000000004812 */ /* 0x000fe400078efcff */
[----:B------:R-:W-:Y:S02]  /*16530*/  @!P4 IADD3.X R33, R28, R31, R7, P2, P3 ;  /* 0x0000001f1c21c210 */ /* 0x000fe400017e6407 */
[C---:B------:R-:W-:Y:S02]  /*16540*/  ISETP.LT.OR P4, PT, R26.reuse, 0x41, !P1 ;  /* 0x000000411a00780c */ /* 0x040fe40004f81670 */
[----:B------:R-:W-:-:S02]  /*16550*/  ISETP.LT.OR P5, PT, R26, 0x42, !P1 ;  /* 0x000000421a00780c */ /* 0x000fc40004fa1670 */
[----:B------:R-:W-:-:S09]  /*16560*/  ISETP.LT.OR P6, PT, R26, 0x49, !P1 ;  /* 0x000000491a00780c */ /* 0x000fd20004fc1670 */
[----:B------:R-:W-:-:S04]  /*16570*/  @!P4 IADD3 R105, P2, P3, R3, R12, R8 ;  /* 0x0000000c0369c210 */ /* 0x000fc80007b5e008 */
[----:B------:R-:W-:Y:S02]  /*16580*/  @!P4 IADD3.X R104, R4, R28, R7, P2, P3 ;  /* 0x0000001c0468c210 */ /* 0x000fe400017e6407 */
[----:B------:R-:W-:-:S04]  /*16590*/  @!P5 IADD3 R102, P2, P3, R3, R12, R8 ;  /* 0x0000000c0366d210 */ /* 0x000fc80007b5e008 */
[----:B------:R-:W-:Y:S02]  /*165a0*/  @!P5 IADD3.X R96, R4, R28, R7, P2, P3 ;  /* 0x0000001c0460d210 */ /* 0x000fe400017e6407 */
[----:B------:R-:W-:-:S04]  /*165b0*/  @!P6 IADD3 R97, P2, P3, R3, R12, R8 ;  /* 0x0000000c0361e210 */ /* 0x000fc80007b5e008 */
[----:B------:R-:W-:Y:S02]  /*165c0*/  @!P6 IADD3.X R95, R4, R28, R7, P2, P3 ;  /* 0x0000001c045fe210 */ /* 0x000fe400017e6407 */
[----:B------:R-:W-:Y:S02]  /*165d0*/  ISETP.LT.OR P2, PT, R26, 0x4a, !P1 ;  /* 0x0000004a1a00780c */ /* 0x000fe40004f41670 */
[----:B------:R-:W-:Y:S02]  /*165e0*/  LOP3.LUT R0, R0, 0xfffffffe, RZ, 0xc0, !PT ;  /* 0xfffffffe00007812 */ /* 0x000fe400078ec0ff */
[----:B------:R-:W-:Y:S02]  /*165f0*/  LOP3.LUT R27, R27, 0xffffffef, RZ, 0xc0, !PT ;  /* 0xffffffef1b1b7812 */ /* 0x000fe400078ec0ff */
[----:B------:R-:W-:-:S07]  /*16600*/  @P6 LOP3.LUT R0, R0, 0x1, RZ, 0xfc, !PT ;  /* 0x0000000100006812 */ /* 0x000fce00078efcff */
[----:B------:R-:W-:Y:S02]  /*16610*/  @!P2 IADD3 R94, P6, P3, R3, R12, R8 ;  /* 0x0000000c035ea210 */ /* 0x000fe40007bde008 */
[----:B------:R-:W-:Y:S02]  /*16620*/  @P2 LOP3.LUT R27, R27, 0x10, RZ, 0xfc, !PT ;  /* 0x000000101b1b2812 */ /* 0x000fe400078efcff */
[----:B----4-:R-:W-:-:S04]  /*16630*/  LOP3.LUT R29, R29, 0xff, RZ, 0xc0, !PT ;  /* 0x000000ff1d1d7812 */ /* 0x010fc800078ec0ff */
[----:B------:R-:W-:-:S05]  /*16640*/  F2FP.F16.E4M3.UNPACK_B R29, R29 ;  /* 0x0000001dff1d723e */ /* 0x000fca00020006ff */
[----:B------:R-:W-:-:S05]  /*16650*/  HADD2.F32 R29, -RZ, R29.H0_H0 ;  /* 0x2000001dff1d7230 */ /* 0x000fca0000004100 */
[----:B------:R-:W-:-:S04]  /*16660*/  FMUL R29, R29, UR8 ;  /* 0x000000081d1d7c20 */ /* 0x000fc80008400000 */
[----:B---3--:R-:W-:Y:S01]  /*16670*/  FFMA R30, R114, UR33, R29 ;  /* 0x00000021721e7c23 */ /* 0x008fe2000800001d */
[----:B------:R-:W-:Y:S01]  /*16680*/  @!P2 IADD3.X R29, R4, R28, R7, P6, P3 ;  /* 0x0000001c041da210 */ /* 0x000fe200037e6407 */
[----:B------:R-:W3:Y:S01]  /*16690*/  LDL.LU R114, [R1+0x208] ;  /* 0x0002080001727983 */ /* 0x000ee20000300800 */
[----:B------:R-:W-:Y:S02]  /*166a0*/  LOP3.LUT P2, RZ, R0, 0x10, RZ, 0xc0, !PT ;  /* 0x0000001000ff7812 */ /* 0x000fe4000784c0ff */
[----:B------:R-:W-:-:S05]  /*166b0*/  F2FP.SATFINITE.E4M3.F32.PACK_AB_MERGE_C R30, RZ, R30, RZ ;  /* 0x0000001eff1e723e */ /* 0x000fca00048070ff */
[----:B------:R0:W-:Y:S02]  /*166c0*/  @!P0 STG.E.U8 desc[UR38][R106.64+0x40], R30 ;  /* 0x0000401e6a008986 */ /* 0x0001e4000c101126 */
[----:B0-----:R-:W-:-:S06]  /*166d0*/  PRMT R30, RZ, 0x7610, R30 ;  /* 0x00007610ff1e7816 */ /* 0x001fcc000000001e */
[----:B------:R-:W4:Y:S01]  /*166e0*/  @!P2 LDG.E.U8 R30, desc[UR38][R16.64+0x41] ;  /* 0x00004126101ea981 */ /* 0x000f22000c1e1100 */
[----:B------:R-:W-:Y:S02]  /*166f0*/  PRMT R101, RZ, 0x7610, R101 ;  /* 0x00007610ff657816 */ /* 0x000fe40000000065 */
        /* <DEDUP_REMOVED lines=8> */
[----:B------:R0:W-:Y:S04]  /*16780*/  @!P2 STG.E.U8 desc[UR38][R110.64+0x41], R30 ;  /* 0x0000411e6e00a986 */ /* 0x0001e8000c101126 */
[----:B------:R-:W4:Y:S01]  /*16790*/  @!P4 LDG.E.U8 R101, desc[UR38][R18.64+0x40] ;  /* 0x000040261265c981 */ /* 0x000f22000c1e1100 */
[----:B------:R-:W-:Y:S01]  /*167a0*/  ISETP.LT.OR P2, PT, R26, 0x52, !P1 ;  /* 0x000000521a00780c */ /* 0x000fe20004f41670 */
[----:B0-----:R-:W0:Y:S01]  /*167b0*/  @!P4 LDC.64 R30, c[0x0][0x5c0] ;  /* 0x00017000ff1ecb82 */ /* 0x001e220000000a00 */
[----:B------:R-:W-:-:S04]  /*167c0*/  @!P0 IADD3 R100, P6, P3, R3, R12, R8 ;  /* 0x0000000c03648210 */ /* 0x000fc80007bde008 */
[----:B------:R-:W-:-:S07]  /*167d0*/  @!P0 IADD3.X R106, R4, R28, R7, P6, P3 ;  /* 0x0000001c046a8210 */ /* 0x000fce00037e6407 */
[----:B------:R-:W-:-:S04]  /*167e0*/  @!P2 IADD3 R107, P6, P3, R3, R12, R8 ;  /* 0x0000000c036ba210 */ /* 0x000fc80007bde008 */
[----:B------:R-:W-:Y:S02]  /*167f0*/  @!P2 IADD3.X R111, R4, R28, R7, P6, P3 ;  /* 0x0000001c046fa210 */ /* 0x000fe400037e6407 */
[----:B0-----:R-:W-:-:S05]  /*16800*/  @!P4 IADD3 R30, P3, R105, R30, RZ ;  /* 0x0000001e691ec210 */ /* 0x001fca0007f7e0ff */
        /* <DEDUP_REMOVED lines=18> */
[----:B------:R-:W-:Y:S02]  /*16930*/  ISETP.LT.OR P4, PT, R26, 0x5a, !P1 ;  /* 0x0000005a1a00780c */ /* 0x000fe40004f81670 */
[----:B------:R-:W-:Y:S02]  /*16940*/  LOP3.LUT R27, R27, 0xfffffff7, RZ, 0xc0, !PT ;  /* 0xfffffff71b1b7812 */ /* 0x000fe400078ec0ff */
[----:B------:R-:W-:Y:S02]  /*16950*/  LOP3.LUT R5, R5, 0x7fffffff, RZ, 0xc0, !PT ;  /* 0x7fffffff05057812 */ /* 0x000fe400078ec0ff */
[----:B------:R-:W-:Y:S02]  /*16960*/  @P1 LOP3.LUT R27, R27, 0x8, RZ, 0xfc, !PT ;  /* 0x000000081b1b1812 */ /* 0x000fe400078efcff */
[----:B------:R-:W-:Y:S02]  /*16970*/  @P3 LOP3.LUT R5, R5, 0x80000000, RZ, 0xfc, !PT ;  /* 0x8000000005053812 */ /* 0x000fe400078efcff */
[----:B------:R-:W-:-:S03]  /*16980*/  LOP3.LUT R27, R27, 0xfffffffe, RZ, 0xc0, !PT ;  /* 0xfffffffe1b1b7812 */ /* 0x000fc600078ec0ff */
[----:B------:R-:W-:Y:S02]  /*16990*/  @!P4 IADD3 R101, P3, P6, R3, R12, R8 ;  /* 0x0000000c0365c210 */ /* 0x000fe40007e7e008 */
[----:B------:R-:W-:Y:S02]  /*169a0*/  @P4 LOP3.LUT R27, R27, 0x1, RZ, 0xfc, !PT ;  /* 0x000000011b1b4812 */ /* 0x000fe400078efcff */
        /* <DEDUP_REMOVED lines=17> */
[----:B---3--:R-:W-:Y:S01]  /*16ac0*/  FFMA R30, R114, UR33, R30 ;  /* 0x00000021721e7c23 */ /* 0x008fe2000800001e */
[----:B------:R-:W-:Y:S01]  /*16ad0*/  LOP3.LUT P3, RZ, R0, 0x1, RZ, 0xc0, !PT ;  /* 0x0000000100ff7812 */ /* 0x000fe2000786c0ff */
[----:B------:R-:W3:Y:S03]  /*16ae0*/  LDL.LU R114, [R1+0x218] ;  /* 0x0002180001727983 */ /* 0x000ee60000300800 */
[----:B------:R-:W-:Y:S01]  /*16af0*/  F2FP.SATFINITE.E4M3.F32.PACK_AB_MERGE_C R30, RZ, R30, RZ ;  /* 0x0000001eff1e723e */ /* 0x000fe200048070ff */
[----:B------:R-:W4:Y:S04]  /*16b00*/  LDL.LU R117, [R1+0x21c] ;  /* 0x00021c0001757983 */ /* 0x000f280000300800 */
[----:B------:R0:W-:Y:S01]  /*16b10*/  @!P4 STG.E.U8 desc[UR38][R108.64+0x48], R30 ;  /* 0x0000481e6c00c986 */ /* 0x0001e2000c101126 */
[----:B------:R-:W-:-:S02]  /*16b20*/  ISETP.LT.OR P5, PT, R26, 0x41, !P0 ;  /* 0x000000411a00780c */ /* 0x000fc400047a1670 */
[----:B------:R-:W-:Y:S01]  /*16b30*/  LOP3.LUT R5, R5, 0xf7ffffff, RZ, 0xc0, !PT ;  /* 0xf7ffffff05057812 */ /* 0x000fe200078ec0ff */
[----:B------:R-:W4:Y:S01]  /*16b40*/  LDL.LU R116, [R1+0x220] ;  /* 0x0002200001747983 */ /* 0x000f220000300800 */
[----:B------:R-:W-:-:S03]  /*16b50*/  LOP3.LUT R0, R0, 0xffffffef, RZ, 0xc0, !PT ;  /* 0xffffffef00007812 */ /* 0x000fc600078ec0ff */
[----:B------:R-:W4:Y:S01]  /*16b60*/  LDL.LU R120, [R1+0x224] ;  /* 0x0002240001787983 */ /* 0x000f220000300800 */
[----:B0-----:R-:W-:-:S06]  /*16b70*/  PRMT R30, RZ, 0x7610, R30 ;  /* 0x00007610ff1e7816 */ /* 0x001fcc000000001e */
[----:B------:R-:W2:Y:S01]  /*16b80*/  @!P1 LDG.E.U8 R30, desc[UR38][R16.64+0x49] ;  /* 0x00004926101e9981 */ /* 0x000ea2000c1e1100 */
[----:B------:R-:W-:Y:S02]  /*16b90*/  @!P5 IADD3 R96, P2, P6, R3, R12, R10 ;  /* 0x0000000c0360d210 */ /* 0x000fe40007e5e00a */
[----:B--2---:R-:W-:-:S04]  /*16ba0*/  LOP3.LUT R30, R30, 0xff, RZ, 0xc0, !PT ;  /* 0x000000ff1e1e7812 */ /* 0x004fc800078ec0ff */
[----:B------:R-:W-:-:S05]  /*16bb0*/  F2FP.F16.E4M3.UNPACK_B R30, R30 ;  /* 0x0000001eff1e723e */ /* 0x000fca00020006ff */
[----:B------:R-:W-:-:S05]  /*16bc0*/  HADD2.F32 R30, -RZ, R30.H0_H0 ;  /* 0x2000001eff1e7230 */ /* 0x000fca0000004100 */
[----:B------:R-:W-:-:S04]  /*16bd0*/  FMUL R30, R30, UR8 ;  /* 0x000000081e1e7c20 */ /* 0x000fc80008400000 */
[----:B------:R-:W-:-:S05]  /*16be0*/  FFMA R30, R115, UR33, R30 ;  /* 0x00000021731e7c23 */ /* 0x000fca000800001e */
[----:B------:R-:W-:-:S05]  /*16bf0*/  F2FP.SATFINITE.E4M3.F32.PACK_AB_MERGE_C R30, RZ, R30, RZ ;  /* 0x0000001eff1e723e */ /* 0x000fca00048070ff */
[----:B------:R0:W-:Y:S02]  /*16c00*/  @!P1 STG.E.U8 desc[UR38][R92.64+0x49], R30 ;  /* 0x0000491e5c009986 */ /* 0x0001e4000c101126 */
[----:B0-----:R-:W-:Y:S01]  /*16c10*/  PRMT R93, RZ, 0x7610, R93 ;  /* 0x00007610ff5d7816 */ /* 0x001fe2000000005d */
[----:B------:R-:W0:Y:S05]  /*16c20*/  @!P3 LDC.64 R30, c[0x0][0x5c0] ;  /* 0x00017000ff1ebb82 */ /* 0x000e2a0000000a00 */
[----:B------:R-:W2:Y:S01]  /*16c30*/  @!P3 LDG.E.U8 R93, desc[UR38][R18.64+0x48] ;  /* 0x00004826125db981 */ /* 0x000ea2000c1e1100 */
[----:B------:R-:W-:Y:S02]  /*16c40*/  @!P5 IADD3.X R102, R4, R28, R9, P2, P6 ;  /* 0x0000001c0466d210 */ /* 0x000fe400017ec409 */
[----:B------:R-:W-:-:S02]  /*16c50*/  ISETP.LT.OR P6, PT, R26, 0x42, !P0 ;  /* 0x000000421a00780c */ /* 0x000fc400047c1670 */
[----:B------:R-:W-:-:S04]  /*16c60*/  @P5 LOP3.LUT R5, R5, 0x8000000, RZ, 0xfc, !PT ;  /* 0x0800000005055812 */ /* 0x000fc800078efcff */
[----:B------:R-:W-:-:S07]  /*16c70*/  LOP3.LUT R5, R5, 0xefffffff, RZ, 0xc0, !PT ;  /* 0xefffffff05057812 */ /* 0x000fce00078ec0ff */
[----:B------:R-:W-:Y:S02]  /*16c80*/  @!P6 IADD3 R104, P5, P2, R3, R12, R10 ;  /* 0x0000000c0368e210 */ /* 0x000fe40007abe00a */
[----:B------:R-:W-:Y:S02]  /*16c90*/  @P6 LOP3.LUT R5, R5, 0x10000000, RZ, 0xfc, !PT ;  /* 0x1000000005056812 */ /* 0x000fe400078efcff */
[----:B------:R-:W-:Y:S02]  /*16ca0*/  @!P6 IADD3.X R112, R4, R28, R9, P5, P2 ;  /* 0x0000001c0470e210 */ /* 0x000fe40002fe4409 */
[----:B------:R-:W-:-:S13]  /*16cb0*/  ISETP.LT.OR P6, PT, R26, 0x49, !P0 ;  /* 0x000000491a00780c */ /* 0x000fda00047c1670 */
[----:B------:R-:W-:-:S04]  /*16cc0*/  @!P6 IADD3 R108, P4, P5, R3, R12, R10 ;  /* 0x0000000c036ce210 */ /* 0x000fc80007d9e00a */
[----:B------:R-:W-:Y:S02]  /*16cd0*/  @!P6 IADD3.X R109, R4, R28, R9, P4, P5 ;  /* 0x0000001c046de210 */ /* 0x000fe400027ea409 */
[----:B------:R-:W-:Y:S02]  /*16ce0*/  ISETP.LT.OR P5, PT, R26, 0x4a, !P0 ;  /* 0x0000004a1a00780c */ /* 0x000fe400047a1670 */
[----:B------:R-:W-:-:S11]  /*16cf0*/  LOP3.LUT P2, RZ, R27, 0x10, RZ, 0xc0, !PT ;  /* 0x000000101bff7812 */ /* 0x000fd6000784c0ff */
[----:B------:R-:W-:-:S04]  /*16d00*/  @!P5 IADD3 R92, P1, P4, R3, R12, R10 ;  /* 0x0000000c035cd210 */ /* 0x000fc80007c3e00a */
[----:B------:R-:W-:Y:S02]  /*16d10*/  @!P5 IADD3.X R115, R4, R28, R9, P1, P4 ;  /* 0x0000001c0473d210 */ /* 0x000fe40000fe8409 */
[----:B0-----:R-:W-:-:S05]  /*16d20*/  @!P3 IADD3 R30, P1, R97, R30, RZ ;  /* 0x0000001e611eb210 */ /* 0x001fca0007f3e0ff */
[----:B------:R-:W-:Y:S01]  /*16d30*/  @!P3 IMAD.X R31, R95, 0x1, R31, P1 ;  /* 0x000000015f1fb824 */ /* 0x000fe200008e061f */
[----:B--2---:R-:W-:-:S04]  /*16d40*/  LOP3.LUT R93, R93, 0xff, RZ, 0xc0, !PT ;  /* 0x000000ff5d5d7812 */ /* 0x004fc800078ec0ff */
[----:B------:R-:W-:-:S05]  /*16d50*/  F2FP.F16.E4M3.UNPACK_B R93, R93 ;  /* 0x0000005dff5d723e */ /* 0x000fca00020006ff */
[----:B------:R-:W-:-:S05]  /*16d60*/  HADD2.F32 R93, -RZ, R93.H0_H0 ;  /* 0x2000005dff5d7230 */ /* 0x000fca0000004100 */
[----:B------:R-:W-:-:S04]  /*16d70*/  FMUL R93, R93, UR8 ;  /* 0x000000085d5d7c20 */ /* 0x000fc80008400000 */
[----:B---3--:R-:W-:-:S05]  /*16d80*/  FFMA R93, R114, UR33, R93 ;  /* 0x00000021725d7c23 */ /* 0x008fca000800005d */
[----:B------:R-:W-:-:S05]  /*16d90*/  F2FP.SATFINITE.E4M3.F32.PACK_AB_MERGE_C R93, RZ, R93, RZ ;  /* 0x0000005dff5d723e */ /* 0x000fca00048070ff */
[----:B------:R0:W-:Y:S02]  /*16da0*/  @!P3 STG.E.U8 desc[UR38][R30.64+0x48], R93 ;  /* 0x0000485d1e00b986 */ /* 0x0001e4000c101126 */
[----:B0-----:R-:W0:Y:S02]  /*16db0*/  @!P2 LDC.64 R30, c[0x0][0x5c0] ;  /* 0x00017000ff1eab82 */ /* 0x001e240000000a00 */
[----:B0-----:R-:W-:-:S05]  /*16dc0*/  @!P2 IADD3 R30, P3, R94, R30, RZ ;  /* 0x0000001e5e1ea210 */ /* 0x001fca0007f7e0ff */
[----:B------:R-:W-:Y:S01]  /*16dd0*/  @!P2 IMAD.X R31, R29, 0x1, R31, P3 ;  /* 0x000000011d1fa824 */ /* 0x000fe200018e061f */
[----:B------:R-:W-:-:S06]  /*16de0*/  PRMT R29, RZ, 0x7610, R29 ;  /* 0x00007610ff1d7816 */ /* 0x000fcc000000001d */
[----:B------:R-:W2:Y:S01]  /*16df0*/  @!P2 LDG.E.U8 R29, desc[UR38][R18.64+0x49] ;  /* 0x00004926121da981 */ /* 0x000ea2000c1e1100 */
[----:B------:R-:W-:-:S04]  /*16e00*/  @P6 LOP3.LUT R0, R0, 0x10, RZ, 0xfc, !PT ;  /* 0x0000001000006812 */ /* 0x000fc800078efcff */
[----:B------:R-:W-:-:S04]  /*16e10*/  LOP3.LUT R0, R0, 0xffffffbf, RZ, 0xc0, !PT ;  /* 0xffffffbf00007812 */ /* 0x000fc800078ec0ff */
[----:B------:R-:W-:-:S04]  /*16e20*/  @P5 LOP3.LUT R0, R0, 0x40, RZ, 0xfc, !PT ;  /* 0x0000004000005812 */ /* 0x000fc800078efcff */
[----:B------:R-:W-:Y:S02]  /*16e30*/  LOP3.LUT P4, RZ, R0, 0x8000, RZ, 0xc0, !PT ;  /* 0x0000800000ff7812 */ /* 0x000fe4000788c0ff */
[----:B--2---:R-:W-:-:S04]  /*16e40*/  LOP3.LUT R29, R29, 0xff, RZ, 0xc0, !PT ;  /* 0x000000ff1d1d7812 */ /* 0x004fc800078ec0ff */
[----:B------:R-:W-:-:S05]  /*16e50*/  F2FP.F16.E4M3.UNPACK_B R29, R29 ;  /* 0x0000001dff1d723e */ /* 0x000fca00020006ff */
[----:B------:R-:W-:-:S05]  /*16e60*/  HADD2.F32 R29, -RZ, R29.H0_H0 ;  /* 0x2000001dff1d7230 */ /* 0x000fca0000004100 */
[----:B------:R-:W-:-:S04]  /*16e70*/  FMUL R29, R29, UR8 ;  /* 0x000000081d1d7c20 */ /* 0x000fc80008400000 */
[----:B----4-:R-:W-:Y:S01]  /*16e80*/  FFMA R29, R117, UR33, R29 ;  /* 0x00000021751d7c23 */ /* 0x010fe2000800001d */
[----:B------:R-:W-:Y:S01]  /*16e90*/  ISETP.LT.OR P6, PT, R26, 0x51, !P0 ;  /* 0x000000511a00780c */ /* 0x000fe200047c1670 */
[----:B------:R-:W2:Y:S03]  /*16ea0*/  LDL.LU R117, [R1+0x228] ;  /* 0x0002280001757983 */ /* 0x000ea60000300800 */
[----:B------:R-:W-:Y:S01]  /*16eb0*/  F2FP.SATFINITE.E4M3.F32.PACK_AB_MERGE_C R29, RZ, R29, RZ ;  /* 0x0000001dff1d723e */ /* 0x000fe200048070ff */
[----:B------:R-:W3:Y:S04]  /*16ec0*/  LDL.LU R122, [R1+0x22c] ;  /* 0x00022c00017a7983 */ /* 0x000ee80000300800 */
[----:B------:R0:W-:Y:S02]  /*16ed0*/  @!P2 STG.E.U8 desc[UR38][R30.64+0x49], R29 ;  /* 0x0000491d1e00a986 */ /* 0x0001e4000c101126 */
[----:B0-----:R-:W-:-:S06]  /*16ee0*/  PRMT R30, RZ, 0x7610, R30 ;  /* 0x00007610ff1e7816 */ /* 0x001fcc000000001e */
[----:B------:R-:W4:Y:S01]  /*16ef0*/  @!P4 LDG.E.U8 R30, desc[UR38][R16.64+0x50] ;  /* 0x00005026101ec981 */ /* 0x000f22000c1e1100 */
[----:B------:R-:W-:Y:S02]  /*16f00*/  @!P6 IADD3 R95, P1, P5, R3, R12, R10 ;  /* 0x0000000c035fe210 */ /* 0x000fe40007d3e00a */
[----:B------:R-:W-:Y:S02]  /*16f10*/  LOP3.LUT R0, R0, 0xffffffdf, RZ, 0xc0, !PT ;  /* 0xffffffdf00007812 */ /* 0x000fe400078ec0ff */
[----:B------:R-:W-:Y:S02]  /*16f20*/  @!P6 IADD3.X R114, R4, R28, R9, P1, P5 ;  /* 0x0000001c0472e210 */ /* 0x000fe40000fea409 */
[----:B------:R-:W-:Y:S02]  /*16f30*/  ISETP.LT.OR P1, PT, R26, 0x52, !P0 ;  /* 0x000000521a00780c */ /* 0x000fe40004721670 */
[----:B------:R-:W-:-:S04]  /*16f40*/  @P6 LOP3.LUT R0, R0, 0x20, RZ, 0xfc, !PT ;  /* 0x0000002000006812 */ /* 0x000fc800078efcff */
[----:B------:R-:W-:-:S07]  /*16f50*/  LOP3.LUT R0, R0, 0xfffffff7, RZ, 0xc0, !PT ;  /* 0xfffffff700007812 */ /* 0x000fce00078ec0ff */
        /* <DEDUP_REMOVED lines=11> */
[----:B------:R-:W-:-:S04]  /*17010*/  @!P1 IADD3 R93, P5, P6, R3, R12, R10 ;  /* 0x0000000c035d9210 */ /* 0x000fc80007ebe00a */
[----:B------:R-:W-:Y:S02]  /*17020*/  @!P1 IADD3.X R113, R4, R28, R9, P5, P6 ;  /* 0x0000001c04719210 */ /* 0x000fe40002fec409 */
[----:B------:R-:W-:-:S13]  /*17030*/  ISETP.LT.OR P6, PT, R26, 0x59, !P0 ;  /* 0x000000591a00780c */ /* 0x000fda00047c1670 */
[----:B------:R-:W-:-:S04]  /*17040*/  @!P6 IADD3 R29, P5, P2, R3, R12, R10 ;  /* 0x0000000c031de210 */ /* 0x000fc80007abe00a */
[----:B------:R-:W-:Y:S02]  /*17050*/  @!P6 IADD3.X R94, R4, R28, R9, P5, P2 ;  /* 0x0000001c045ee210 */ /* 0x000fe40002fe4409 */
[----:B------:R-:W-:Y:S02]  /*17060*/  ISETP.LT.OR P2, PT, R26, 0x5a, !P0 ;  /* 0x0000005a1a00780c */ /* 0x000fe40004741670 */
[----:B------:R-:W-:Y:S02]  /*17070*/  LOP3.LUT R0, R0, 0xfffffffe, RZ, 0xc0, !PT ;  /* 0xfffffffe00007812 */ /* 0x000fe400078ec0ff */
[----:B------:R-:W-:Y:S02]  /*17080*/  LOP3.LUT P1, RZ, R27, 0x8, RZ, 0xc0, !PT ;  /* 0x000000081bff7812 */ /* 0x000fe4000782c0ff */
[----:B------:R-:W-:-:S07]  /*17090*/  @P6 LOP3.LUT R0, R0, 0x1, RZ, 0xfc, !PT ;  /* 0x0000000100006812 */ /* 0x000fce00078efcff */
[----:B------:R-:W-:-:S04]  /*170a0*/  @!P2 IADD3 R97, P5, P6, R3, R12, R10 ;  /* 0x0000000c0361a210 */ /* 0x000fc80007ebe00a */
[----:B------:R-:W-:Y:S02]  /*170b0*/  @!P2 IADD3.X R116, R4, R28, R9, P5, P6 ;  /* 0x0000001c0474a210 */ /* 0x000fe40002fec409 */
        /* <DEDUP_REMOVED lines=10> */
[----:B------:R-:W4:Y:S01]  /*17160*/  @!P5 LDG.E.U8 R98, desc[UR38][R18.64+0x50] ;  /* 0x000050261262d981 */ /* 0x000f22000c1e1100 */
[C---:B------:R-:W-:Y:S02]  /*17170*/  ISETP.LT.OR P4, PT, R26.reuse, 0x61, !P1 ;  /* 0x000000611a00780c */ /* 0x040fe40004f81670 */
[----:B------:R-:W-:-:S02]  /*17180*/  ISETP.LT.OR P3, PT, R26, 0x62, !P1 ;  /* 0x000000621a00780c */ /* 0x000fc40004f61670 */
[----:B------:R-:W-:Y:S02]  /*17190*/  LOP3.LUT R27, R27, 0xfffffffd, RZ, 0xc0, !PT ;  /* 0xfffffffd1b1b7812 */ /* 0x000fe400078ec0ff */
[----:B------:R-:W-:Y:S02]  /*171a0*/  LOP3.LUT R5, R5, 0xfdffffff, RZ, 0xc0, !PT ;  /* 0xfdffffff05057812 */ /* 0x000fe400078ec0ff */
[----:B------:R-:W-:Y:S02]  /*171b0*/  @P0 LOP3.LUT R27, R27, 0x2, RZ, 0xfc, !PT ;  /* 0x000000021b1b0812 */ /* 0x000fe400078efcff */
[----:B------:R-:W-:-:S03]  /*171c0*/  @P2 LOP3.LUT R5, R5, 0x2000000, RZ, 0xfc, !PT ;  /* 0x0200000005052812 */ /* 0x000fc600078efcff */
[----:B------:R-:W-:-:S04]  /*171d0*/  @!P4 IADD3 R121, P0, P2, R3, R12, R8 ;  /* 0x0000000c0379c210 */ /* 0x000fc80007a1e008 */
[----:B------:R-:W-:Y:S02]  /*171e0*/  @!P4 IADD3.X R145, R4, R28, R7, P0, P2 ;  /* 0x0000001c0491c210 */ /* 0x000fe400007e4407 */
[----:B------:R-:W-:Y:S02]  /*171f0*/  ISETP.LT.OR P4, PT, R26, 0x69, !P1 ;  /* 0x000000691a00780c */ /* 0x000fe40004f81670 */
[----:B------:R-:W-:-:S04]  /*17200*/  @!P3 IADD3 R123, P0, P2, R3, R12, R8 ;  /* 0x0000000c037bb210 */ /* 0x000fc80007a1e008 */
[----:B------:R-:W-:Y:S02]  /*17210*/  @!P3 IADD3.X R128, R4, R28, R7, P0, P2 ;  /* 0x0000001c0480b210 */ /* 0x000fe400007e4407 */
[----:B0-----:R-:W-:-:S05]  /*17220*/  @!P5 IADD3 R30, P0, R100, R30, RZ ;  /* 0x0000001e641ed210 */ /* 0x001fca0007f1e0ff */
[----:B------:R-:W-:Y:S01]  /*17230*/  @!P5 IMAD.X R31, R106, 0x1, R31, P0 ;  /* 0x000000016a1fd824 */ /* 0x000fe200000e061f */
        /* <DEDUP_REMOVED lines=8> */
[----:B------:R-:W-:Y:S01]  /*172c0*/  LOP3.LUT P3, RZ, R2, 0x80000000, RZ, 0xc0, !PT ;  /* 0x8000000002ff7812 */ /* 0x000fe2000786c0ff */
[----:B------:R-:W2:Y:S03]  /*172d0*/  LDL.LU R117, [R1+0x230] ;  /* 0x0002300001757983 */ /* 0x000ea60000300800 */
[----:B------:R-:W-:Y:S01]  /*172e0*/  F2FP.SATFINITE.E4M3.F32.PACK_AB_MERGE_C R98, RZ, R98, RZ ;  /* 0x00000062ff62723e */ /* 0x000fe200048070ff */
[----:B------:R-:W4:Y:S04]  /*172f0*/  LDL.LU R124, [R1+0x234] ;  /* 0x00023400017c7983 */ /* 0x000f280000300800 */
[----:B------:R0:W-:Y:S02]  /*17300*/  @!P5 STG.E.U8 desc[UR38][R30.64+0x50], R98 ;  /* 0x000050621e00d986 */ /* 0x0001e4000c101126 */
[----:B0-----:R-:W-:Y:S01]  /*17310*/  PRMT R98, RZ, 0x7610, R98 ;  /* 0x00007610ff627816 */ /* 0x001fe20000000062 */
[----:B------:R-:W0:Y:S05]  /*17320*/  @!P4 LDC.64 R30, c[0x0][0x5c0] ;  /* 0x00017000ff1ecb82 */ /* 0x000e2a0000000a00 */
[----:B------:R-:W3:Y:S01]  /*17330*/  @!P4 LDG.E.U8 R98, desc[UR38][R18.64+0x51] ;  /* 0x000051261262c981 */ /* 0x000ee2000c1e1100 */
[----:B------:R-:W-:-:S04]  /*17340*/  LOP3.LUT R27, R27, 0xfffffffb, RZ, 0xc0, !PT ;  /* 0xfffffffb1b1b7812 */ /* 0x000fc800078ec0ff */
[----:B------:R-:W-:Y:S02]  /*17350*/  @P3 LOP3.LUT R27, R27, 0x4, RZ, 0xfc, !PT ;  /* 0x000000041b1b3812 */ /* 0x000fe400078efcff */
[----:B------:R-:W-:Y:S02]  /*17360*/  ISETP.LT.OR P3, PT, R26, 0x6a, !P1 ;  /* 0x0000006a1a00780c */ /* 0x000fe40004f61670 */
[----:B0-----:R-:W-:-:S11]  /*17370*/  @!P4 IADD3 R30, P2, R107, R30, RZ ;  /* 0x0000001e6b1ec210 */ /* 0x001fd60007f5e0ff */
[----:B------:R-:W-:-:S04]  /*17380*/  @!P3 IADD3 R119, P6, P0, R3, R12, R8 ;  /* 0x0000000c0377b210 */ /* 0x000fc800078de008 */
[----:B------:R-:W-:Y:S01]  /*17390*/  @!P3 IADD3.X R126, R4, R28, R7, P6, P0 ;  /* 0x0000001c047eb210 */ /* 0x000fe200037e0407 */
        /* <DEDUP_REMOVED lines=11> */
[----:B------:R-:W-:-:S13]  /*17450*/  ISETP.LT.OR P6, PT, R26, 0x71, !P1 ;  /* 0x000000711a00780c */ /* 0x000fda0004fc1670 */
[----:B------:R-:W-:-:S04]  /*17460*/  @!P6 IADD3 R118, P2, P4, R3, R12, R8 ;  /* 0x0000000c0376e210 */ /* 0x000fc80007c5e008 */
[----:B------:R-:W-:Y:S02]  /*17470*/  @!P6 IADD3.X R122, R4, R28, R7, P2, P4 ;  /* 0x0000001c047ae210 */ /* 0x000fe400017e8407 */
[----:B------:R-:W-:Y:S02]  /*17480*/  ISETP.LT.OR P4, PT, R26, 0x72, !P1 ;  /* 0x000000721a00780c */ /* 0x000fe40004f81670 */
[----:B------:R-:W-:Y:S02]  /*17490*/  LOP3.LUT P5, RZ, R6, 0x1, RZ, 0xc0, !PT ;  /* 0x0000000106ff7812 */ /* 0x000fe400078ac0ff */
[----:B------:R-:W-:-:S09]  /*174a0*/  LOP3.LUT P0, RZ, R27, 0x2, RZ, 0xc0, !PT ;  /* 0x000000021bff7812 */ /* 0x000fd2000780c0ff */
[----:B------:R-:W-:-:S04]  /*174b0*/  @!P4 IADD3 R125, P2, P6, R3, R12, R8 ;  /* 0x0000000c037dc210 */ /* 0x000fc80007e5e008 */
[----:B------:R-:W-:Y:S02]  /*174c0*/  @!P4 IADD3.X R129, R4, R28, R7, P2, P6 ;  /* 0x0000001c0481c210 */ /* 0x000fe400017ec407 */
[----:B------:R-:W-:Y:S02]  /*174d0*/  LOP3.LUT P4, RZ, R27, 0x1, RZ, 0xc0, !PT ;  /* 0x000000011bff7812 */ /* 0x000fe4000788c0ff */
[----:B------:R-:W-:Y:S02]  /*174e0*/  PRMT R27, RZ, 0x7610, R27 ;  /* 0x00007610ff1b7816 */ /* 0x000fe4000000001b */
[----:B---3--:R-:W-:-:S04]  /*174f0*/  LOP3.LUT R30, R30, 0xff, RZ, 0xc0, !PT ;  /* 0x000000ff1e1e7812 */ /* 0x008fc800078ec0ff */
[----:B------:R-:W-:-:S05]  /*17500*/  F2FP.F16.E4M3.UNPACK_B R30, R30 ;  /* 0x0000001eff1e723e */ /* 0x000fca00020006ff */
[----:B------:R-:W-:-:S05]  /*17510*/  HADD2.F32 R30, -RZ, R30.H0_H0 ;  /* 0x2000001eff1e7230 */ /* 0x000fca0000004100 */
[----:B------:R-:W-:-:S04]  /*17520*/  FMUL R30, R30, UR8 ;  /* 0x000000081e1e7c20 */ /* 0x000fc80008400000 */
[----:B--2---:R-:W-:Y:S02]  /*17530*/  FFMA R30, R117, UR33, R30 ;  /* 0x00000021751e7c23 */ /* 0x004fe4000800001e */
[----:B------:R-:W2:Y:S03]  /*17540*/  LDL.LU R117, [R1+0x238] ;  /* 0x0002380001757983 */ /* 0x000ea60000300800 */
[----:B------:R-:W-:-:S05]  /*17550*/  F2FP.SATFINITE.E4M3.F32.PACK_AB_MERGE_C R30, RZ, R30, RZ ;  /* 0x0000001eff1e723e */ /* 0x000fca00048070ff */
[----:B------:R0:W-:Y:S04]  /*17560*/  @!P3 STG.E.U8 desc[UR38][R130.64+0x58], R30 ;  /* 0x0000581e8200b986 */ /* 0x0001e8000c101126 */
[----:B------:R-:W3:Y:S01]  /*17570*/  @!P5 LDG.E.U8 R27, desc[UR38][R16.64+0x59] ;  /* 0x00005926101bd981 */ /* 0x000ee2000c1e1100 */
[----:B------:R-:W-:-:S13]  /*17580*/  ISETP.LT.OR P3, PT, R26, 0x79, !P1 ;  /* 0x000000791a00780c */ /* 0x000fda0004f61670 */
[----:B0-----:R-:W-:-:S04]  /*17590*/  @!P3 IADD3 R130, P2, P6, R3, R12, R8 ;  /* 0x0000000c0382b210 */ /* 0x001fc80007e5e008 */
[----:B------:R-:W-:Y:S02]  /*175a0*/  @!P3 IADD3.X R144, R4, R28, R7, P2, P6 ;  /* 0x0000001c0490b210 */ /* 0x000fe400017ec407 */
[----:B------:R-:W-:-:S13]  /*175b0*/  LOP3.LUT P3, RZ, R5, 0x80000000, RZ, 0xc0, !PT ;  /* 0x8000000005ff7812 */ /* 0x000fda000786c0ff */
[----:B------:R-:W0:Y:S01]  /*175c0*/  @!P3 LDC.64 R30, c[0x0][0x5c0] ;  /* 0x00017000ff1ebb82 */ /* 0x000e220000000a00 */
[----:B---3--:R-:W-:-:S04]  /*175d0*/  LOP3.LUT R27, R27, 0xff, RZ, 0xc0, !PT ;  /* 0x000000ff1b1b7812 */ /* 0x008fc800078ec0ff */
[----:B------:R-:W-:-:S05]  /*175e0*/  F2FP.F16.E4M3.UNPACK_B R27, R27 ;  /* 0x0000001bff1b723e */ /* 0x000fca00020006ff */
[----:B------:R-:W-:-:S05]  /*175f0*/  HADD2.F32 R27, -RZ, R27.H0_H0 ;  /* 0x2000001bff1b7230 */ /* 0x000fca0000004100 */
[----:B------:R-:W-:-:S04]  /*17600*/  FMUL R27, R27, UR8 ;  /* 0x000000081b1b7c20 */ /* 0x000fc80008400000 */
[----:B----4-:R-:W-:Y:S01]  /*17610*/  FFMA R27, R124, UR33, R27 ;  /* 0x000000217c1b7c23 */ /* 0x010fe2000800001b */
[----:B------:R-:W-:Y:S01]  /*17620*/  LOP3.LUT R5, R5, 0xdfffffff, RZ, 0xc0, !PT ;  /* 0xdfffffff05057812 */ /* 0x000fe200078ec0ff */
[----:B------:R-:W3:Y:S03]  /*17630*/  LDL.LU R124, [R1+0x23c] ;  /* 0x00023c00017c7983 */ /* 0x000ee60000300800 */
[----:B------:R-:W-:-:S05]  /*17640*/  F2FP.SATFINITE.E4M3.F32.PACK_AB_MERGE_C R27, RZ, R27, RZ ;  /* 0x0000001bff1b723e */ /* 0x000fca00048070ff */
[----:B------:R1:W-:Y:S02]  /*17650*/  @!P5 STG.E.U8 desc[UR38][R132.64+0x59], R27 ;  /* 0x0000591b8400d986 */ /* 0x0003e4000c101126 */
[----:B-1----:R-:W-:-:S06]  /*17660*/  PRMT R27, RZ, 0x7610, R27 ;  /* 0x00007610ff1b7816 */ /* 0x002fcc000000001b */
[----:B------:R-:W4:Y:S01]  /*17670*/  @!P3 LDG.E.U8 R27, desc[UR38][R18.64+0x58] ;  /* 0x00005826121bb981 */ /* 0x000f22000c1e1100 */
[----:B------:R-:W-:Y:S02]  /*17680*/  ISETP.LT.OR P6, PT, R26, 0x7a, !P1 ;  /* 0x0000007a1a00780c */ /* 0x000fe40004fc1670 */
[----:B------:R-:W-:Y:S02]  /*17690*/  @P1 LOP3.LUT R5, R5, 0x20000000, RZ, 0xfc, !PT ;  /* 0x2000000005051812 */ /* 0x000fe400078efcff */
[----:B0-----:R-:W-:-:S05]  /*176a0*/  @!P3 IADD3 R30, P1, R103, R30, RZ ;  /* 0x0000001e671eb210 */ /* 0x001fca0007f3e0ff */
[----:B------:R-:W-:Y:S01]  /*176b0*/  @!P3 IMAD.X R31, R110, 0x1, R31, P1 ;  /* 0x000000016e1fb824 */ /* 0x000fe200008e061f */
[----:B----4-:R-:W-:-:S04]  /*176c0*/  LOP3.LUT R27, R27, 0xff, RZ, 0xc0, !PT ;  /* 0x000000ff1b1b7812 */ /* 0x010fc800078ec0ff */
[----:B------:R-:W-:-:S05]  /*176d0*/  F2FP.F16.E4M3.UNPACK_B R27, R27 ;  /* 0x0000001bff1b723e */ /* 0x000fca00020006ff */
[----:B------:R-:W-:-:S05]  /*176e0*/  HADD2.F32 R27, -RZ, R27.H0_H0 ;  /* 0x2000001bff1b7230 */ /* 0x000fca0000004100 */
[----:B------:R-:W-:-:S04]  /*176f0*/  FMUL R27, R27, UR8 ;  /* 0x000000081b1b7c20 */ /* 0x000fc80008400000 */
[----:B--2---:R-:W-:Y:S01]  /*17700*/  FFMA R27, R117, UR33, R27 ;  /* 0x00000021751b7c23 */ /* 0x004fe2000800001b */
[----:B------:R-:W-:Y:S01]  /*17710*/  @!P6 IADD3 R137, P2, P5, R3, R12, R8 ;  /* 0x0000000c0389e210 */ /* 0x000fe20007d5e008 */
[----:B------:R-:W2:Y:S03]  /*17720*/  LDL.LU R117, [R1+0x240] ;  /* 0x0002400001757983 */ /* 0x000ea60000300800 */
[----:B------:R-:W-:-:S05]  /*17730*/  F2FP.SATFINITE.E4M3.F32.PACK_AB_MERGE_C R27, RZ, R27, RZ ;  /* 0x0000001bff1b723e */ /* 0x000fca00048070ff */
[----:B------:R0:W-:Y:S02]  /*17740*/  @!P3 STG.E.U8 desc[UR38][R30.64+0x58], R27 ;  /* 0x0000581b1e00b986 */ /* 0x0001e4000c101126 */
[----:B0-----:R-:W-:Y:S01]  /*17750*/  PRMT R27, RZ, 0x7610, R27 ;  /* 0x00007610ff1b7816 */ /* 0x001fe2000000001b */
[----:B------:R-:W0:Y:S05]  /*17760*/  @!P4 LDC.64 R30, c[0x0][0x5c0] ;  /* 0x00017000ff1ecb82 */ /* 0x000e2a0000000a00 */
[----:B------:R-:W4:Y:S01]  /*17770*/  @!P4 LDG.E.U8 R27, desc[UR38][R18.64+0x59] ;  /* 0x00005926121bc981 */ /* 0x000f22000c1e1100 */
[----:B------:R-:W-:Y:S02]  /*17780*/  @!P6 IADD3.X R143, R4, R28, R7, P2, P5 ;  /* 0x0000001c048fe210 */ /* 0x000fe400017ea407 */
[----:B------:R-:W-:-:S02]  /*17790*/  LOP3.LUT P5, RZ, R6, 0x40, RZ, 0xc0, !PT ;  /* 0x0000004006ff7812 */ /* 0x000fc400078ac0ff */
[----:B------:R-:W-:Y:S02]  /*177a0*/  LOP3.LUT R5, R5, 0xbfffffff, RZ, 0xc0, !PT ;  /* 0xbfffffff05057812 */ /* 0x000fe400078ec0ff */
[----:B------:R-:W-:Y:S02]  /*177b0*/  ISETP.LT.OR P6, PT, R26, 0x61, !P0 ;  /* 0x000000611a00780c */ /* 0x000fe400047c1670 */
[----:B------:R-:W-:-:S07]  /*177c0*/  LOP3.LUT R0, R0, 0xfffffbff, RZ, 0xc0, !PT ;  /* 0xfffffbff00007812 */ /* 0x000fce00078ec0ff */
[----:B------:R-:W-:Y:S02]  /*177d0*/  @P5 LOP3.LUT R5, R5, 0x40000000, RZ, 0xfc, !PT ;  /* 0x4000000005055812 */ /* 0x000fe400078efcff */
[----:B------:R-:W-:Y:S02]  /*177e0*/  ISETP.LT.OR P5, PT, R26, 0x62, !P0 ;  /* 0x000000621a00780c */ /* 0x000fe400047a1670 */
[----:B------:R-:W-:Y:S02]  /*177f0*/  @!P6 IADD3 R135, P1, P2, R3, R12, R10 ;  /* 0x0000000c0387e210 */ /* 0x000fe40007a3e00a */
[----:B------:R-:W-:Y:S02]  /*17800*/  @P6 LOP3.LUT R0, R0, 0x400, RZ, 0xfc, !PT ;  /* 0x0000040000006812 */ /* 0x000fe400078efcff */
[----:B------:R-:W-:Y:S02]  /*17810*/  @!P6 IADD3.X R142, R4, R28, R9, P1, P2 ;  /* 0x0000001c048ee210 */ /* 0x000fe40000fe4409 */
[----:B------:R-:W-:-:S02]  /*17820*/  LOP3.LUT R0, R0, 0xfffffdff, RZ, 0xc0, !PT ;  /* 0xfffffdff00007812 */ /* 0x000fc400078ec0ff */
[----:B0-----:R-:W-:-:S03]  /*17830*/  @!P4 IADD3 R30, P6, R101, R30, RZ ;  /* 0x0000001e651ec210 */ /* 0x001fc60007fde0ff */
[----:B------:R-:W-:Y:S02]  /*17840*/  @!P5 IADD3 R134, P1, P3, R3, R12, R10 ;  /* 0x0000000c0386d210 */ /* 0x000fe40007b3e00a */
[----:B------:R-:W-:Y:S02]  /*17850*/  @P5 LOP3.LUT R0, R0, 0x200, RZ, 0xfc, !PT ;  /* 0x0000020000005812 */ /* 0x000fe400078efcff */
[----:B------:R-:W-:Y:S01]  /*17860*/  @!P5 IADD3.X R138, R4, R28, R9, P1, P3 ;  /* 0x0000001c048ad210 */ /* 0x000fe20000fe6409 */
[----:B------:R-:W-:Y:S01]  /*17870*/  @!P4 IMAD.X R31, R105, 0x1, R31, P6 ;  /* 0x00000001691fc824 */ /* 0x000fe200030e061f */
        /* <DEDUP_REMOVED lines=17> */
[----:B------:R-:W-:Y:S01]  /*17990*/  ISETP.LT.OR P6, PT, R26, 0x69, !P0 ;  /* 0x000000691a00780c */ /* 0x000fe200047c1670 */
[----:B------:R-:W2:Y:S03]  /*179a0*/  LDL.LU R117, [R1+0x248] ;  /* 0x0002480001757983 */ /* 0x000ea60000300800 */
[----:B------:R-:W-:Y:S01]  /*179b0*/  F2FP.SATFINITE.E4M3.F32.PACK_AB_MERGE_C R27, RZ, R27, RZ ;  /* 0x0000001bff1b723e */ /* 0x000fe200048070ff */
[----:B------:R-:W4:Y:S04]  /*179c0*/  LDL.LU R181, [R1+0x24c] ;  /* 0x00024c0001b57983 */ /* 0x000f280000300800 */
[----:B------:R0:W-:Y:S01]  /*179d0*/  @!P5 STG.E.U8 desc[UR38][R152.64+0x40], R27 ;  /* 0x0000401b9800d986 */ /* 0x0001e2000c101126 */
[----:B------:R-:W-:-:S03]  /*179e0*/  LOP3.LUT R0, R0, 0xfffffeff, RZ, 0xc0, !PT ;  /* 0xfffffeff00007812 */ /* 0x000fc600078ec0ff */
[----:B------:R-:W-:Y:S01]  /*179f0*/  @!P6 IADD3 R132, P4, P3, R3, R12, R10 ;  /* 0x0000000c0384e210 */ /* 0x000fe20007b9e00a */
[----:B------:R-:W4:Y:S01]  /*17a00*/  LDL.LU R182, [R1+0x250] ;  /* 0x0002500001b67983 */ /* 0x000f220000300800 */
[----:B0-----:R-:W-:-:S06]  /*17a10*/  PRMT R27, RZ, 0x7610, R27 ;  /* 0x00007610ff1b7816 */ /* 0x001fcc000000001b */
[----:B------:R-:W3:Y:S01]  /*17a20*/  @!P2 LDG.E.U8 R27, desc[UR38][R20.64+0x41] ;  /* 0x00004126141ba981 */ /* 0x000ee2000c1e1100 */
[----:B------:R-:W-:Y:S02]  /*17a30*/  @P6 LOP3.LUT R0, R0, 0x100, RZ, 0xfc, !PT ;  /* 0x0000010000006812 */ /* 0x000fe400078efcff */
[----:B------:R-:W-:Y:S02]  /*17a40*/  @!P6 IADD3.X R136, R4, R28, R9, P4, P3 ;  /* 0x0000001c0488e210 */ /* 0x000fe400027e6409 */
[C---:B------:R-:W-:Y:S02]  /*17a50*/  ISETP.LT.OR P6, PT, R26.reuse, 0x6a, !P0 ;  /* 0x0000006a1a00780c */ /* 0x040fe400047c1670 */
[----:B------:R-:W-:Y:S02]  /*17a60*/  ISETP.LT.OR P5, PT, R26, 0x71, !P0 ;  /* 0x000000711a00780c */ /* 0x000fe400047a1670 */
[----:B------:R-:W-:-:S09]  /*17a70*/  LOP3.LUT R0, R0, 0xffffff7f, RZ, 0xc0, !PT ;  /* 0xffffff7f00007812 */ /* 0x000fd200078ec0ff */
[C-C-:B------:R-:W-:Y:S02]  /*17a80*/  @!P6 IADD3 R133, P4, P3, R3.reuse, R12, R10.reuse ;  /* 0x0000000c0385e210 */ /* 0x140fe40007b9e00a */
[----:B------:R-:W-:Y:S02]  /*17a90*/  @P6 LOP3.LUT R0, R0, 0x80, RZ, 0xfc, !PT ;  /* 0x0000008000006812 */ /* 0x000fe400078efcff */
[----:B------:R-:W-:Y:S02]  /*17aa0*/  @!P6 IADD3.X R141, R4, R28, R9, P4, P3 ;  /* 0x0000001c048de210 */ /* 0x000fe400027e6409 */
[----:B------:R-:W-:Y:S02]  /*17ab0*/  LOP3.LUT R0, R0, 0xfffffffb, RZ, 0xc0, !PT ;  /* 0xfffffffb00007812 */ /* 0x000fe400078ec0ff */
[----:B------:R-:W-:Y:S02]  /*17ac0*/  @!P5 IADD3 R140, P4, P3, R3, R12, R10 ;  /* 0x0000000c038cd210 */ /* 0x000fe40007b9e00a */
[----:B------:R-:W-:-:S02]  /*17ad0*/  @P5 LOP3.LUT R0, R0, 0x4, RZ, 0xfc, !PT ;  /* 0x0000000400005812 */ /* 0x000fc400078efcff */
[----:B------:R-:W-:Y:S02]  /*17ae0*/  @!P5 IADD3.X R139, R4, R28, R9, P4, P3 ;  /* 0x0000001c048bd210 */ /* 0x000fe400027e6409 */
[----:B------:R-:W-:-:S13]  /*17af0*/  LOP3.LUT P5, RZ, R5, 0x8000000, RZ, 0xc0, !PT ;  /* 0x0800000005ff7812 */ /* 0x000fda00078ac0ff */
[----:B------:R-:W0:Y:S01]  /*17b00*/  @!P5 LDC.64 R30, c[0x0][0x5c0] ;  /* 0x00017000ff1edb82 */ /* 0x000e220000000a00 */
[----:B---3--:R-:W-:-:S04]  /*17b10*/  LOP3.LUT R27, R27, 0xff, RZ, 0xc0, !PT ;  /* 0x000000ff1b1b7812 */ /* 0x008fc800078ec0ff */
        /* <DEDUP_REMOVED lines=8> */
[----:B------:R-:W-:Y:S02]  /*17ba0*/  ISETP.LT.OR P2, PT, R26, 0x72, !P0 ;  /* 0x000000721a00780c */ /* 0x000fe40004741670 */
[----:B------:R-:W-:-:S11]  /*17bb0*/  LOP3.LUT P6, RZ, R5, 0x10000000, RZ, 0xc0, !PT ;  /* 0x1000000005ff7812 */ /* 0x000fd600078cc0ff */
[----:B------:R-:W-:-:S04]  /*17bc0*/  @!P2 IADD3 R131, P4, P3, R3, R12, R10 ;  /* 0x0000000c0383a210 */ /* 0x000fc80007b9e00a */
[----:B------:R-:W-:Y:S02]  /*17bd0*/  @!P2 IADD3.X R124, R4, R28, R9, P4, P3 ;  /* 0x0000001c047ca210 */ /* 0x000fe400027e6409 */
[----:B0-----:R-:W-:-:S05]  /*17be0*/  @!P5 IADD3 R30, P3, R96, R30, RZ ;  /* 0x0000001e601ed210 */ /* 0x001fca0007f7e0ff */
[----:B------:R-:W-:Y:S01]  /*17bf0*/  @!P5 IMAD.X R31, R102, 0x1, R31, P3 ;  /* 0x00000001661fd824 */ /* 0x000fe200018e061f */
[----:B---3--:R-:W-:-:S04]  /*17c00*/  LOP3.LUT R27, R27, 0xff, RZ, 0xc0, !PT ;  /* 0x000000ff1b1b7812 */ /* 0x008fc800078ec0ff */
[----:B------:R-:W-:-:S05]  /*17c10*/  F2FP.F16.E4M3.UNPACK_B R27, R27 ;  /* 0x0000001bff1b723e */ /* 0x000fca00020006ff */
[----:B------:R-:W-:-:S05]  /*17c20*/  HADD2.F32 R27, -RZ, R27.H0_H0 ;  /* 0x2000001bff1b7230 */ /* 0x000fca0000004100 */
[----:B------:R-:W-:-:S04]  /*17c30*/  FMUL R27, R27, UR8 ;  /* 0x000000081b1b7c20 */ /* 0x000fc80008400000 */
[----:B--2---:R-:W-:-:S05]  /*17c40*/  FFMA R27, R117, UR33, R27 ;  /* 0x00000021751b7c23 */ /* 0x004fca000800001b */
[----:B------:R-:W-:-:S05]  /*17c50*/  F2FP.SATFINITE.E4M3.F32.PACK_AB_MERGE_C R27, RZ, R27, RZ ;  /* 0x0000001bff1b723e */ /* 0x000fca00048070ff */
[----:B------:R0:W-:Y:S02]  /*17c60*/  @!P5 STG.E.U8 desc[UR38][R30.64+0x40], R27 ;  /* 0x0000401b1e00d986 */ /* 0x0001e4000c101126 */
[----:B0-----:R-:W-:Y:S01]  /*17c70*/  PRMT R27, RZ, 0x7610, R27 ;  /* 0x00007610ff1b7816 */ /* 0x001fe2000000001b */
[----:B------:R-:W0:Y:S05]  /*17c80*/  @!P6 LDC.64 R30, c[0x0][0x5c0] ;  /* 0x00017000ff1eeb82 */ /* 0x000e2a0000000a00 */
[----:B------:R-:W2:Y:S01]  /*17c90*/  @!P6 LDG.E.U8 R27, desc[UR38][R22.64+0x41] ;  /* 0x00004126161be981 */ /* 0x000ea2000c1e1100 */
[----:B------:R-:W-:-:S04]  /*17ca0*/  LOP3.LUT R0, R0, 0xfffffffd, RZ, 0xc0, !PT ;  /* 0xfffffffd00007812 */ /* 0x000fc800078ec0ff */
[----:B------:R-:W-:Y:S02]  /*17cb0*/  @P2 LOP3.LUT R0, R0, 0x2, RZ, 0xfc, !PT ;  /* 0x0000000200002812 */ /* 0x000fe400078efcff */
[----:B------:R-:W-:Y:S02]  /*17cc0*/  ISETP.LT.OR P2, PT, R26, 0x79, !P0 ;  /* 0x000000791a00780c */ /* 0x000fe40004741670 */
[----:B------:R-:W-:Y:S02]  /*17cd0*/  LOP3.LUT R0, R0, 0xffff7fff, RZ, 0xc0, !PT ;  /* 0xffff7fff00007812 */ /* 0x000fe400078ec0ff */
[C---:B------:R-:W-:Y:S02]  /*17ce0*/  LOP3.LUT P1, RZ, R5.reuse, 0x20000000, RZ, 0xc0, !PT ;  /* 0x2000000005ff7812 */ /* 0x040fe4000782c0ff */
[----:B------:R-:W-:-:S07]  /*17cf0*/  LOP3.LUT R5, R5, 0xffefffff, RZ, 0xc0, !PT ;  /* 0xffefffff05057812 */ /* 0x000fce00078ec0ff */
[----:B------:R-:W-:Y:S02]  /*17d00*/  @!P2 IADD3 R117, P4, P3, R3, R12, R10 ;  /* 0x0000000c0375a210 */ /* 0x000fe40007b9e00a */
[----:B------:R-:W-:Y:S02]  /*17d10*/  @P2 LOP3.LUT R0, R0, 0x8000, RZ, 0xfc, !PT ;  /* 0x0000800000002812 */ /* 0x000fe400078efcff */
[----:B------:R-:W-:Y:S02]  /*17d20*/  @!P2 IADD3.X R111, R4, R28, R9, P4, P3 ;  /* 0x0000001c046fa210 */ /* 0x000fe400027e6409 */
[----:B0-----:R-:W-:Y:S02]  /*17d30*/  @!P6 IADD3 R30, P2, R104, R30, RZ ;  /* 0x0000001e681ee210 */ /* 0x001fe40007f5e0ff */
[----:B------:R-:W-:Y:S02]  /*17d40*/  ISETP.LT.OR P3, PT, R26, 0x7a, !P0 ;  /* 0x0000007a1a00780c */ /* 0x000fe40004761670 */
[----:B------:R-:W-:Y:S01]  /*17d50*/  @P0 LOP3.LUT R5, R5, 0x100000, RZ, 0xfc, !PT ;  /* 0x0010000005050812 */ /* 0x000fe200078efcff */
[----:B------:R-:W-:Y:S01]  /*17d60*/  @!P6 IMAD.X R31, R112, 0x1, R31, P2 ;  /* 0x00000001701fe824 */ /* 0x000fe200010e061f */
[----:B------:R-:W-:-:S02]  /*17d70*/  LOP3.LUT P0, RZ, R6, 0x8000, RZ, 0xc0, !PT ;  /* 0x0000800006ff7812 */ /* 0x000fc4000780c0ff */
[----:B--2---:R-:W-:-:S04]  /*17d80*/  LOP3.LUT R27, R27, 0xff, RZ, 0xc0, !PT ;  /* 0x000000ff1b1b7812 */ /* 0x004fc800078ec0ff */
[----:B------:R-:W-:-:S05]  /*17d90*/  F2FP.F16.E4M3.UNPACK_B R27, R27 ;  /* 0x0000001bff1b723e */ /* 0x000fca00020006ff */
[----:B------:R-:W-:-:S05]  /*17da0*/  HADD2.F32 R27, -RZ, R27.H0_H0 ;  /* 0x2000001bff1b7230 */ /* 0x000fca0000004100 */
[----:B------:R-:W-:-:S04]  /*17db0*/  FMUL R27, R27, UR8 ;  /* 0x000000081b1b7c20 */ /* 0x000fc80008400000 */
[----:B----4-:R-:W-:Y:S01]  /*17dc0*/  FFMA R27, R181, UR33, R27 ;  /* 0x00000021b51b7c23 */ /* 0x010fe2000800001b */
[----:B------:R-:W-:Y:S01]  /*17dd0*/  @!P3 IADD3 R110, P5, P4, R3, R12, R10 ;  /* 0x0000000c036eb210 */ /* 0x000fe20007cbe00a */
[----:B------:R-:W2:Y:S03]  /*17de0*/  LDL.LU R181, [R1+0x254] ;  /* 0x0002540001b57983 */ /* 0x000ea60000300800 */
[----:B------:R-:W-:-:S05]  /*17df0*/  F2FP.SATFINITE.E4M3.F32.PACK_AB_MERGE_C R27, RZ, R27, RZ ;  /* 0x0000001bff1b723e */ /* 0x000fca00048070ff */
[----:B------:R0:W-:Y:S02]  /*17e00*/  @!P6 STG.E.U8 desc[UR38][R30.64+0x41], R27 ;  /* 0x0000411b1e00e986 */ /* 0x0001e4000c101126 */
[----:B0-----:R-:W-:-:S06]  /*17e10*/  PRMT R27, RZ, 0x7610, R27 ;  /* 0x00007610ff1b7816 */ /* 0x001fcc000000001b */
[----:B------:R-:W3:Y:S01]  /*17e20*/  @!P0 LDG.E.U8 R27, desc[UR38][R20.64+0x48] ;  /* 0x00004826141b8981 */ /* 0x000ee2000c1e1100 */
[----:B------:R-:W-:Y:S02]  /*17e30*/  LOP3.LUT R5, R5, 0xff7fffff, RZ, 0xc0, !PT ;  /* 0xff7fffff05057812 */ /* 0x000fe400078ec0ff */
[----:B------:R-:W-:Y:S02]  /*17e40*/  @!P3 IADD3.X R107, R4, R28, R9, P5, P4 ;  /* 0x0000001c046bb210 */ /* 0x000fe40002fe8409 */
[----:B------:R-:W-:Y:S02]  /*17e50*/  @P3 LOP3.LUT R5, R5, 0x800000, RZ, 0xfc, !PT ;  /* 0x0080000005053812 */ /* 0x000fe400078efcff */
[----:B------:R-:W-:Y:S02]  /*17e60*/  LOP3.LUT P3, RZ, R6, 0x4000, RZ, 0xc0, !PT ;  /* 0x0000400006ff7812 */ /* 0x000fe4000786c0ff */
[----:B---3--:R-:W-:-:S04]  /*17e70*/  LOP3.LUT R27, R27, 0xff, RZ, 0xc0, !PT ;  /* 0x000000ff1b1b7812 */ /* 0x008fc800078ec0ff */
[----:B------:R-:W-:-:S05]  /*17e80*/  F2FP.F16.E4M3.UNPACK_B R27, R27 ;  /* 0x0000001bff1b723e */ /* 0x000fca00020006ff */
[----:B------:R-:W-:-:S05]  /*17e90*/  HADD2.F32 R27, -RZ, R27.H0_H0 ;  /* 0x2000001bff1b7230 */ /* 0x000fca0000004100 */
[----:B------:R-:W-:-:S04]  /*17ea0*/  FMUL R27, R27, UR8 ;  /* 0x000000081b1b7c20 */ /* 0x000fc80008400000 */
[----:B------:R-:W-:Y:S01]  /*17eb0*/  FFMA R27, R182, UR33, R27 ;  /* 0x00000021b61b7c23 */ /* 0x000fe2000800001b */
[----:B------:R-:W-:Y:S01]  /*17ec0*/  ISETP.LT.OR P2, PT, R26, 0x81, !P1 ;  /* 0x000000811a00780c */ /* 0x000fe20004f41670 */
[----:B------:R-:W3:Y:S03]  /*17ed0*/  LDL.LU R182, [R1+0x258] ;  /* 0x0002580001b67983 */ /* 0x000ee60000300800 */
[----:B------:R-:W-:-:S05]  /*17ee0*/  F2FP.SATFINITE.E4M3.F32.PACK_AB_MERGE_C R27, RZ, R27, RZ ;  /* 0x0000001bff1b723e */ /* 0x000fca00048070ff */
[----:B------:R0:W-:Y:S02]  /*17ef0*/  @!P0 STG.E.U8 desc[UR38][R158.64+0x48], R27 ;  /* 0x0000481b9e008986 */ /* 0x0001e4000c101126 */
[----:B0-----:R-:W-:-:S06]  /*17f00*/  PRMT R27, RZ, 0x7610, R27 ;  /* 0x00007610ff1b7816 */ /* 0x001fcc000000001b */
[----:B------:R-:W4:Y:S01]  /*17f10*/  @!P3 LDG.E.U8 R27, desc[UR38][R20.64+0x49] ;  /* 0x00004926141bb981 */ /* 0x000f22000c1e1100 */
[----:B------:R-:W-:-:S04]  /*17f20*/  @!P2 IADD3 R106, P5, P4, R3, R12, R8 ;  /* 0x0000000c036aa210 */ /* 0x000fc80007cbe008 */
[----:B------:R-:W-:Y:S02]  /*17f30*/  @!P2 IADD3.X R105, R4, R28, R7, P5, P4 ;  /* 0x0000001c0469a210 */ /* 0x000fe40002fe8407 */
[----:B------:R-:W-:Y:S02]  /*17f40*/  LOP3.LUT P2, RZ, R0, 0x10, RZ, 0xc0, !PT ;  /* 0x0000001000ff7812 */ /* 0x000fe4000784c0ff */
[C---:B------:R-:W-:Y:S02]  /*17f50*/  ISETP.LT.OR P6, PT, R26.reuse, 0x82, !P1 ;  /* 0x000000821a00780c */ /* 0x040fe40004fc1670 */
[----:B------:R-:W-:Y:S02]  /*17f60*/  ISETP.LT.OR P0, PT, R26, 0x89, !P1 ;  /* 0x000000891a00780c */ /* 0x000fe40004f01670 */
[----:B------:R-:W-:-:S07]  /*17f70*/  LOP3.LUT R5, R5, 0xffdfffff, RZ, 0xc0, !PT ;  /* 0xffdfffff05057812 */ /* 0x000fce00078ec0ff */
[----:B------:R-:W0:Y:S01]  /*17f80*/  @!P2 LDC.64 R30, c[0x0][0x5c0] ;  /* 0x00017000ff1eab82 */ /* 0x000e220000000a00 */
[----:B----4-:R-:W-:-:S04]  /*17f90*/  LOP3.LUT R27, R27, 0xff, RZ, 0xc0, !PT ;  /* 0x000000ff1b1b7812 */ /* 0x010fc800078ec0ff */
[----:B------:R-:W-:-:S05]  /*17fa0*/  F2FP.F16.E4M3.UNPACK_B R27, R27 ;  /* 0x0000001bff1b723e */ /* 0x000fca00020006ff */
[----:B------:R-:W-:-:S05]  /*17fb0*/  HADD2.F32 R27, -RZ, R27.H0_H0 ;  /* 0x2000001bff1b7230 */ /* 0x000fca0000004100 */
[----:B------:R-:W-:-:S04]  /*17fc0*/  FMUL R27, R27, UR8 ;  /* 0x000000081b1b7c20 */ /* 0x000fc80008400000 */
[----:B--2---:R-:W-:Y:S01]  /*17fd0*/  FFMA R27, R181, UR33, R27 ;  /* 0x00000021b51b7c23 */ /* 0x004fe2000800001b */
[----:B------:R-:W-:Y:S01]  /*17fe0*/  @!P6 IADD3 R104, P5, P4, R3, R12, R8 ;  /* 0x0000000c0368e210 */ /* 0x000fe20007cbe008 */
[----:B------:R-:W2:Y:S03]  /*17ff0*/  LDL.LU R181, [R1+0x25c] ;  /* 0x00025c0001b57983 */ /* 0x000ea60000300800 */
[----:B------:R-:W-:Y:S01]  /*18000*/  F2FP.SATFINITE.E4M3.F32.PACK_AB_MERGE_C R27, RZ, R27, RZ ;  /* 0x0000001bff1b723e */ /* 0x000fe200048070ff */
[----:B------:R-:W4:Y:S04]  /*18010*/  LDL.LU R183, [R1+0x260] ;  /* 0x0002600001b77983 */ /* 0x000f280000300800 */
[----:B------:R1:W-:Y:S02]  /*18020*/  @!P3 STG.E.U8 desc[UR38][R160.64+0x49], R27 ;  /* 0x0000491ba000b986 */ /* 0x0003e4000c101126 */
[----:B-1----:R-:W-:-:S06]  /*18030*/  PRMT R27, RZ, 0x7610, R27 ;  /* 0x00007610ff1b7816 */ /* 0x002fcc000000001b */
[----:B------:R-:W3:Y:S01]  /*18040*/  @!P2 LDG.E.U8 R27, desc[UR38][R22.64+0x48] ;  /* 0x00004826161ba981 */ /* 0x000ee2000c1e1100 */
[C-C-:B------:R-:W-:Y:S02]  /*18050*/  @!P6 IADD3.X R103, R4.reuse, R28, R7.reuse, P5, P4 ;  /* 0x0000001c0467e210 */ /* 0x140fe40002fe8407 */
[----:B------:R-:W-:Y:S02]  /*18060*/  @!P0 IADD3 R102, P5, P4, R3, R12, R8 ;  /* 0x0000000c03668210 */ /* 0x000fe40007cbe008 */
[----:B------:R-:W-:Y:S02]  /*18070*/  @P0 LOP3.LUT R5, R5, 0x200000, RZ, 0xfc, !PT ;  /* 0x0020000005050812 */ /* 0x000fe400078efcff */
[----:B------:R-:W-:Y:S02]  /*18080*/  @!P0 IADD3.X R101, R4, R28, R7, P5, P4 ;  /* 0x0000001c04658210 */ /* 0x000fe40002fe8407 */
[----:B------:R-:W-:Y:S02]  /*18090*/  LOP3.LUT P0, RZ, R6, 0x10000, RZ, 0xc0, !PT ;  /* 0x0001000006ff7812 */ /* 0x000fe4000780c0ff */
[----:B------:R-:W-:-:S02]  /*180a0*/  ISETP.LT.OR P4, PT, R26, 0x8a, !P1 ;  /* 0x0000008a1a00780c */ /* 0x000fc40004f81670 */
[----:B------:R-:W-:-:S09]  /*180b0*/  LOP3.LUT R5, R5, 0xfbffffff, RZ, 0xc0, !PT ;  /* 0xfbffffff05057812 */ /* 0x000fd200078ec0ff */
[----:B------:R-:W-:Y:S02]  /*180c0*/  @P0 LOP3.LUT R5, R5, 0x4000000, RZ, 0xfc, !PT ;  /* 0x0400000005050812 */ /* 0x000fe400078efcff */
[----:B------:R-:W-:Y:S02]  /*180d0*/  @!P4 IADD3 R100, P6, P5, R3, R12, R8 ;  /* 0x0000000c0364c210 */ /* 0x000fe40007dde008 */
[----:B------:R-:W-:Y:S02]  /*180e0*/  LOP3.LUT R5, R5, 0xffbfffff, RZ, 0xc0, !PT ;  /* 0xffbfffff05057812 */ /* 0x000fe400078ec0ff */
[----:B------:R-:W-:Y:S02]  /*180f0*/  @!P4 IADD3.X R99, R4, R28, R7, P6, P5 ;  /* 0x0000001c0463c210 */ /* 0x000fe400037ea407 */
[----:B------:R-:W-:Y:S02]  /*18100*/  @P4 LOP3.LUT R5, R5, 0x400000, RZ, 0xfc, !PT ;  /* 0x0040000005054812 */ /* 0x000fe400078efcff */
[----:B------:R-:W-:-:S02]  /*18110*/  LOP3.LUT P4, RZ, R0, 0x40, RZ, 0xc0, !PT ;  /* 0x0000004000ff7812 */ /* 0x000fc4000788c0ff */
[----:B0-----:R-:W-:Y:S02]  /*18120*/  @!P2 IADD3 R30, P5, R108, R30, RZ ;  /* 0x0000001e6c1ea210 */ /* 0x001fe40007fbe0ff */
[----:B------:R-:W-:-:S03]  /*18130*/  PRMT R108, RZ, 0x7610, R108 ;  /* 0x00007610ff6c7816 */ /* 0x000fc6000000006c */
[----:B------:R-:W-:Y:S01]  /*18140*/  @!P2 IMAD.X R31, R109, 0x1, R31, P5 ;  /* 0x000000016d1fa824 */ /* 0x000fe200028e061f */
        /* <DEDUP_REMOVED lines=8> */
[----:B------:R0:W-:Y:S04]  /*181d0*/  @!P2 STG.E.U8 desc[UR38][R30.64+0x48], R27 ;  /* 0x0000481b1e00a986 */ /* 0x0001e8000c101126 */
[----:B------:R-:W2:Y:S01]  /*181e0*/  @!P4 LDG.E.U8 R108, desc[UR38][R22.64+0x49] ;  /* 0x00004926166cc981 */ /* 0x000ea2000c1e1100 */
[----:B------:R-:W-:Y:S01]  /*181f0*/  @!P5 IADD3 R98, P3, P6, R3, R12, R8 ;  /* 0x0000000c0362d210 */ /* 0x000fe20007e7e008 */
[----:B0-----:R-:W0:Y:S03]  /*18200*/  @!P4 LDC.64 R30, c[0x0][0x5c0] ;  /* 0x00017000ff1ecb82 */ /* 0x001e260000000a00 */
[----:B------:R-:W-:Y:S02]  /*18210*/  @!P5 IADD3.X R96, R4, R28, R7, P3, P6 ;  /* 0x0000001c0460d210 */ /* 0x000fe40001fec407 */
[----:B------:R-:W-:-:S02]  /*18220*/  ISETP.LT.OR P6, PT, R26, 0x92, !P1 ;  /* 0x000000921a00780c */ /* 0x000fc40004fc1670 */
[----:B------:R-:W-:-:S04]  /*18230*/  LOP3.LUT R5, R5, 0xfeffffff, RZ, 0xc0, !PT ;  /* 0xfeffffff05057812 */ /* 0x000fc800078ec0ff */
[----:B------:R-:W-:Y:S02]  /*18240*/  @P5 LOP3.LUT R5, R5, 0x1000000, RZ, 0xfc, !PT ;  /* 0x0100000005055812 */ /* 0x000fe400078efcff */
[----:B0-----:R-:W-:-:S05]  /*18250*/  @!P4 IADD3 R30, P5, R92, R30, RZ ;  /* 0x0000001e5c1ec210 */ /* 0x001fca0007fbe0ff */
[----:B------:R-:W-:-:S04]  /*18260*/  @!P6 IADD3 R92, P2, P0, R3, R12, R8 ;  /* 0x0000000c035ce210 */ /* 0x000fc8000785e008 */
[----:B------:R-:W-:Y:S01]  /*18270*/  @!P6 IADD3.X R27, R4, R28, R7, P2, P0 ;  /* 0x0000001c041be210 */ /* 0x000fe200017e0407 */
[----:B------:R-:W-:Y:S01]  /*18280*/  @!P4 IMAD.X R31, R115, 0x1, R31, P5 ;  /* 0x00000001731fc824 */ /* 0x000fe200028e061f */
        /* <DEDUP_REMOVED lines=16> */
[----:B------:R-:W-:Y:S01]  /*18390*/  FFMA R30, R183, UR33, R30 ;  /* 0x00000021b71e7c23 */ /* 0x000fe2000800001e */
[----:B------:R-:W-:Y:S01]  /*183a0*/  LOP3.LUT P2, RZ, R0, 0x20, RZ, 0xc0, !PT ;  /* 0x0000002000ff7812 */ /* 0x000fe2000784c0ff */
[----:B------:R-:W4:Y:S03]  /*183b0*/  LDL.LU R183, [R1+0x26c] ;  /* 0x00026c0001b77983 */ /* 0x000f260000300800 */
[----:B------:R-:W-:Y:S02]  /*183c0*/  F2FP.SATFINITE.E4M3.F32.PACK_AB_MERGE_C R108, RZ, R30, RZ ;  /* 0x0000001eff6c723e */ /* 0x000fe400048070ff */
[----:B------:R-:W-:-:S03]  /*183d0*/  PRMT R30, RZ, 0x7610, R30 ;  /* 0x00007610ff1e7816 */ /* 0x000fc6000000001e */
[----:B------:R-:W-:Y:S04]  /*183e0*/  @!P0 STG.E.U8 desc[UR38][R164.64+0x50], R108 ;  /* 0x0000506ca4008986 */ /* 0x000fe8000c101126 */
[----:B------:R-:W3:Y:S02]  /*183f0*/  @!P3 LDG.E.U8 R30, desc[UR38][R20.64+0x51] ;  /* 0x00005126141eb981 */ /* 0x000ee4000c1e1100 */
        /* <DEDUP_REMOVED lines=9> */
[----:B0-----:R-:W0:Y:S02]  /*18490*/  @!P2 LDC.64 R30, c[0x0][0x5c0] ;  /* 0x00017000ff1eab82 */ /* 0x001e240000000a00 */
[----:B0-----:R-:W-:Y:S02]  /*184a0*/  @!P2 IADD3 R30, P0, R95, R30, RZ ;  /* 0x0000001e5f1ea210 */ /* 0x001fe40007f1e0ff */
[----:B------:R-:W-:-:S06]  /*184b0*/  PRMT R95, RZ, 0x7610, R95 ;  /* 0x00007610ff5f7816 */ /* 0x000fcc000000005f */
[----:B------:R-:W2:Y:S01]  /*184c0*/  @!P2 LDG.E.U8 R95, desc[UR38][R22.64+0x50] ;  /* 0x00005026165fa981 */ /* 0x000ea2000c1e1100 */
[----:B------:R-:W-:Y:S01]  /*184d0*/  @!P2 IMAD.X R31, R114, 0x1, R31, P0 ;  /* 0x00000001721fa824 */ /* 0x000fe200000e061f */
        /* <DEDUP_REMOVED lines=10> */
[----:B0-----:R-:W-:Y:S02]  /*18580*/  @!P5 IADD3 R30, P2, R93, R30, RZ ;  /* 0x0000001e5d1ed210 */ /* 0x001fe40007f5e0ff */
[----:B------:R-:W-:-:S06]  /*18590*/  PRMT R93, RZ, 0x7610, R93 ;  /* 0x00007610ff5d7816 */ /* 0x000fcc000000005d */
[----:B------:R-:W4:Y:S01]  /*185a0*/  @!P5 LDG.E.U8 R93, desc[UR38][R22.64+0x51] ;  /* 0x00005126165dd981 */ /* 0x000f22000c1e1100 */
[----:B------:R-:W-:Y:S01]  /*185b0*/  @!P5 IMAD.X R31, R113, 0x1, R31, P2 ;  /* 0x00000001711fd824 */ /* 0x000fe200010e061f */
[----:B----4-:R-:W-:-:S04]  /*185c0*/  LOP3.LUT R93, R93, 0xff, RZ, 0xc0, !PT ;  /* 0x000000ff5d5d7812 */ /* 0x010fc800078ec0ff */
[----:B------:R-:W-:-:S05]  /*185d0*/  F2FP.F16.E4M3.UNPACK_B R93, R93 ;  /* 0x0000005dff5d723e */ /* 0x000fca00020006ff */
[----:B------:R-:W-:-:S05]  /*185e0*/  HADD2.F32 R93, -RZ, R93.H0_H0 ;  /* 0x2000005dff5d7230 */ /* 0x000fca0000004100 */
[----:B------:R-:W-:-:S04]  /*185f0*/  FMUL R93, R93, UR8 ;  /* 0x000000085d5d7c20 */ /* 0x000fc80008400000 */
[----:B------:R-:W-:Y:S01]  /*18600*/  FFMA R93, R183, UR33, R93 ;  /* 0x00000021b75d7c23 */ /* 0x000fe2000800005d */
[----:B------:R-:W-:Y:S01]  /*18610*/  LOP3.LUT P0, RZ, R6, 0x800, RZ, 0xc0, !PT ;  /* 0x0000080006ff7812 */ /* 0x000fe2000780c0ff */
[----:B------:R-:W4:Y:S03]  /*18620*/  LDL.LU R183, [R1+0x278] ;  /* 0x0002780001b77983 */ /* 0x000f260000300800 */
[----:B------:R-:W-:-:S05]  /*18630*/  F2FP.SATFINITE.E4M3.F32.PACK_AB_MERGE_C R93, RZ, R93, RZ ;  /* 0x0000005dff5d723e */ /* 0x000fca00048070ff */
[----:B------:R0:W-:Y:S02]  /*18640*/  @!P5 STG.E.U8 desc[UR38][R30.64+0x51], R93 ;  /* 0x0000515d1e00d986 */ /* 0x0001e4000c101126 */
[----:B0-----:R-:W-:-:S06]  /*18650*/  PRMT R30, RZ, 0x7610, R30 ;  /* 0x00007610ff1e7816 */ /* 0x001fcc000000001e */
        /* <DEDUP_REMOVED lines=30> */
[----:B------:R-:W-:Y:S02]  /*18840*/  FFMA R29, R183, UR33, R29 ;  /* 0x00000021b71d7c23 */ /* 0x000fe4000800001d */
[----:B------:R-:W4:Y:S03]  /*18850*/  LDL.LU R183, [R1+0x284] ;  /* 0x0002840001b77983 */ /* 0x000f260000300800 */
[----:B------:R-:W-:-:S05]  /*18860*/  F2FP.SATFINITE.E4M3.F32.PACK_AB_MERGE_C R29, RZ, R29, RZ ;  /* 0x0000001dff1d723e */ /* 0x000fca00048070ff */
[----:B------:R0:W-:Y:S02]  /*18870*/  @!P3 STG.E.U8 desc[UR38][R30.64+0x58], R29 ;  /* 0x0000581d1e00b986 */ /* 0x0001e4000c101126 */
[----:B0-----:R-:W-:Y:S01]  /*18880*/  PRMT R29, RZ, 0x7610, R29 ;  /* 0x00007610ff1d7816 */ /* 0x001fe2000000001d */
[----:B------:R-:W0:Y:S05]  /*18890*/  @!P2 LDC.64 R30, c[0x0][0x5c0] ;  /* 0x00017000ff1eab82 */ /* 0x000e2a0000000a00 */
[----:B------:R-:W3:Y:S01]  /*188a0*/  @!P2 LDG.E.U8 R29, desc[UR38][R22.64+0x59] ;  /* 0x00005926161da981 */ /* 0x000ee2000c1e1100 */
[----:B0-----:R-:W-:-:S05]  /*188b0*/  @!P2 IADD3 R30, P0, R97, R30, RZ ;  /* 0x0000001e611ea210 */ /* 0x001fca0007f1e0ff */
[----:B------:R-:W-:Y:S01]  /*188c0*/  @!P2 IMAD.X R31, R116, 0x1, R31, P0 ;  /* 0x00000001741fa824 */ /* 0x000fe200000e061f */
[----:B------:R-:W-:Y:S02]  /*188d0*/  ISETP.GE.AND P0, PT, R11, 0x1, PT ;  /* 0x000000010b00780c */ /* 0x000fe40003f06270 */
        /* <DEDUP_REMOVED lines=8> */
[----:B------:R0:W-:Y:S01]  /*18960*/  @!P2 STG.E.U8 desc[UR38][R30.64+0x59], R29 ;  /* 0x0000591d1e00a986 */ /* 0x0001e2000c101126 */
[----:B------:R-:W-:Y:S02]  /*18970*/  ISETP.LT.OR P2, PT, R26, 0x61, !P0 ;  /* 0x000000611a00780c */ /* 0x000fe40004741670 */
[----:B0-----:R-:W-:-:S11]  /*18980*/  PRMT R29, RZ, 0x7610, R29 ;  /* 0x00007610ff1d7816 */ /* 0x001fd6000000001d */
[----:B------:R-:W0:Y:S01]  /*18990*/  @!P2 LDC.64 R30, c[0x0][0x5c0] ;  /* 0x00017000ff1eab82 */ /* 0x000e220000000a00 */
[----:B------:R-:W2:Y:S01]  /*189a0*/  @!P2 LDG.E.U8 R29, desc[UR38][R24.64+0x60] ;  /* 0x00006026181da981 */ /* 0x000ea2000c1e1100 */
[----:B0-----:R-:W-:-:S05]  /*189b0*/  @!P2 IADD3 R30, P3, R12, R30, RZ ;  /* 0x0000001e0c1ea210 */ /* 0x001fca0007f7e0ff */
        /* <DEDUP_REMOVED lines=35> */
[----:B------:R-:W1:Y:S01]  /*18bf0*/  @!P2 LDC.64 R30, c[0x0][0x5c0] ;  /* 0x00017000ff1eab82 */ /* 0x000e620000000a00 */
        /* <DEDUP_REMOVED lines=12> */
[----:B------:R-:W4:Y:S01]  /*18cc0*/  @!P2 LDG.E.U8 R29, desc[UR38][R24.64+0x68] ;  /* 0x00006826181da981 */ /* 0x000f22000c1e1100 */
[----:B-1----:R-:W-:-:S05]  /*18cd0*/  @!P2 IADD3 R30, P3, R12, R30, RZ ;  /* 0x0000001e0c1ea210 */ /* 0x002fca0007f7e0ff */
        /* <DEDUP_REMOVED lines=20> */
[----:B------:R-:W-:Y:S02]  /*18e20*/  FFMA R29, R182, UR33, R29 ;  /* 0x00000021b61d7c23 */ /* 0x000fe4000800001d */
        /* <DEDUP_REMOVED lines=10> */
[----:B------:R-:W-:Y:S01]  /*18ed0*/  ISETP.LT.OR P2, PT, R26, 0x71, !P0 ;  /* 0x000000711a00780c */ /* 0x000fe20004741670 */
[----:B------:R-:W2:Y:S03]  /*18ee0*/  LDL.LU R181, [R1+0x2a4] ;  /* 0x0002a40001b57983 */ /* 0x000ea60000300800 */
[----:B------:R-:W-:-:S05]  /*18ef0*/  F2FP.SATFINITE.E4M3.F32.PACK_AB_MERGE_C R29, RZ, R29, RZ ;  /* 0x0000001dff1d723e */ /* 0x000fca00048070ff */
[----:B------:R0:W-:Y:S04]  /*18f00*/  @!P4 STG.E.U8 desc[UR38][R178.64+0x68], R29 ;  /* 0x0000681db200c986 */ /* 0x0001e8000c101126 */
[----:B------:R-:W1:Y:S01]  /*18f10*/  @!P2 LDC.64 R30, c[0x0][0x5c0] ;  /* 0x00017000ff1eab82 */ /* 0x000e620000000a00 */
        /* <DEDUP_REMOVED lines=12> */
[----:B------:R-:W3:Y:S01]  /*18fe0*/  @!P2 LDG.E.U8 R29, desc[UR38][R24.64+0x70] ;  /* 0x00007026181da981 */ /* 0x000ee2000c1e1100 */
[----:B-1----:R-:W-:-:S05]  /*18ff0*/  @!P2 IADD3 R30, P3, R12, R30, RZ ;  /* 0x0000001e0c1ea210 */ /* 0x002fca0007f7e0ff */
        /* <DEDUP_REMOVED lines=20> */
[----:B------:R-:W-:Y:S02]  /*19140*/  FFMA R29, R181, UR33, R29 ;  /* 0x00000021b51d7c23 */ /* 0x000fe4000800001d */
[----:B------:R-:W2:Y:S03]  /*19150*/  LDL.LU R181, [R1+0x2b0] ;  /* 0x0002b00001b57983 */ /* 0x000ea60000300800 */
[----:B------:R-:W-:Y:S02]  /*19160*/  F2FP.SATFINITE.E4M3.F32.PACK_AB_MERGE_C R93, RZ, R29, RZ ;  /* 0x0000001dff5d723e */ /* 0x000fe400048070ff */
[----:B------:R-:W-:-:S03]  /*19170*/  PRMT R29, RZ, 0x7610, R29 ;  /* 0x00007610ff1d7816 */ /* 0x000fc6000000001d */
[----:B------:R0:W-:Y:S04]  /*19180*/  @!P2 STG.E.U8 desc[UR38][R30.64+0x71], R93 ;  /* 0x0000715d1e00a986 */ /* 0x0001e8000c101126 */
[----:B------:R-:W4:Y:S02]  /*19190*/  @!P4 LDG.E.U8 R29, desc[UR38][R14.64+0x70] ;  /* 0x000070260e1dc981 */ /* 0x000f24000c1e1100 */
[----:B----4-:R-:W-:-:S04]  /*191a0*/  LOP3.LUT R29, R29, 0xff, RZ, 0xc0, !PT ;  /* 0x000000ff1d1d7812 */ /* 0x010fc800078ec0ff */
[----:B------:R-:W-:-:S05]  /*191b0*/  F2FP.F16.E4M3.UNPACK_B R29, R29 ;  /* 0x0000001dff1d723e */ /* 0x000fca00020006ff */
[----:B------:R-:W-:-:S05]  /*191c0*/  HADD2.F32 R29, -RZ, R29.H0_H0 ;  /* 0x2000001dff1d7230 */ /* 0x000fca0000004100 */
[----:B------:R-:W-:-:S04]  /*191d0*/  FMUL R29, R29, UR8 ;  /* 0x000000081d1d7c20 */ /* 0x000fc80008400000 */
[----:B------:R-:W-:-:S05]  /*191e0*/  FFMA R29, R183, UR33, R29 ;  /* 0x00000021b71d7c23 */ /* 0x000fca000800001d */
[----:B------:R-:W-:Y:S02]  /*191f0*/  F2FP.SATFINITE.E4M3.F32.PACK_AB_MERGE_C R95, RZ, R29, RZ ;  /* 0x0000001dff5f723e */ /* 0x000fe400048070ff */
[----:B------:R-:W-:-:S03]  /*19200*/  PRMT R29, RZ, 0x7610, R29 ;  /* 0x00007610ff1d7816 */ /* 0x000fc6000000001d */
[----:B------:R-:W-:Y:S04]  /*19210*/  @!P4 STG.E.U8 desc[UR38][R168.64+0x70], R95 ;  /* 0x0000705fa800c986 */ /* 0x000fe8000c101126 */
[----:B------:R-:W4:Y:S01]  /*19220*/  @!P3 LDG.E.U8 R29, desc[UR38][R14.64+0x71] ;  /* 0x000071260e1db981 */ /* 0x000f22000c1e1100 */
[----:B------:R-:W-:-:S13]  /*19230*/  ISETP.LT.OR P2, PT, R26, 0x79, !P0 ;  /* 0x000000791a00780c */ /* 0x000fda0004741670 */
[----:B0-----:R-:W0:Y:S01]  /*19240*/  @!P2 LDC.64 R30, c[0x0][0x5c0] ;  /* 0x00017000ff1eab82 */ /* 0x001e220000000a00 */
[----:B----4-:R-:W-:-:S04]  /*19250*/  LOP3.LUT R29, R29, 0xff, RZ, 0xc0, !PT ;  /* 0x000000ff1d1d7812 */ /* 0x010fc800078ec0ff */
[----:B------:R-:W-:-:S05]  /*19260*/  F2FP.F16.E4M3.UNPACK_B R29, R29 ;  /* 0x0000001dff1d723e */ /* 0x000fca00020006ff */
[----:B------:R-:W-:-:S05]  /*19270*/  HADD2.F32 R29, -RZ, R29.H0_H0 ;  /* 0x2000001dff1d7230 */ /* 0x000fca0000004100 */
[----:B------:R-:W-:-:S04]  /*19280*/  FMUL R29, R29, UR8 ;  /* 0x000000081d1d7c20 */ /* 0x000fc80008400000 */
[----:B---3--:R-:W-:Y:S02]  /*19290*/  FFMA R29, R182, UR33, R29 ;  /* 0x00000021b61d7c23 */ /* 0x008fe4000800001d */
[----:B------:R-:W3:Y:S03]  /*192a0*/  LDL.LU R182, [R1+0x2b4] ;  /* 0x0002b40001b67983 */ /* 0x000ee60000300800 */
[----:B------:R-:W-:Y:S01]  /*192b0*/  F2FP.SATFINITE.E4M3.F32.PACK_AB_MERGE_C R93, RZ, R29, RZ ;  /* 0x0000001dff5d723e */ /* 0x000fe200048070ff */
[----:B------:R-:W4:Y:S01]  /*192c0*/  LDL.LU R184, [R1+0x2b8] ;  /* 0x0002b80001b87983 */ /* 0x000f220000300800 */
[----:B------:R-:W-:-:S03]  /*192d0*/  PRMT R29, RZ, 0x7610, R29 ;  /* 0x00007610ff1d7816 */ /* 0x000fc6000000001d */
[----:B------:R1:W-:Y:S04]  /*192e0*/  @!P3 STG.E.U8 desc[UR38][R156.64+0x71], R93 ;  /* 0x0000715d9c00b986 */ /* 0x0003e8000c101126 */
        /* <DEDUP_REMOVED lines=10> */
[----:B-1----:R-:W-:Y:S01]  /*19390*/  F2FP.SATFINITE.E4M3.F32.PACK_AB_MERGE_C R93, RZ, R29, RZ ;  /* 0x0000001dff5d723e */ /* 0x002fe200048070ff */
[----:B------:R-:W2:Y:S04]  /*193a0*/  LDL.LU R183, [R1+0x2c0] ;  /* 0x0002c00001b77983 */ /* 0x000ea80000300800 */
[----:B------:R0:W-:Y:S01]  /*193b0*/  @!P2 STG.E.U8 desc[UR38][R30.64+0x78], R93 ;  /* 0x0000785d1e00a986 */ /* 0x0001e2000c101126 */
[----:B------:R-:W-:-:S02]  /*193c0*/  ISETP.LT.OR P2, PT, R26, 0x7a, !P0 ;  /* 0x0000007a1a00780c */ /* 0x000fc40004741670 */
[----:B------:R-:W-:-:S11]  /*193d0*/  PRMT R29, RZ, 0x7610, R29 ;  /* 0x00007610ff1d7816 */ /* 0x000fd6000000001d */
[----:B------:R-:W3:Y:S01]  /*193e0*/  @!P2 LDG.E.U8 R29, desc[UR38][R24.64+0x79] ;  /* 0x00007926181da981 */ /* 0x000ee2000c1e1100 */
[----:B0-----:R-:W0:Y:S02]  /*193f0*/  @!P2 LDC.64 R30, c[0x0][0x5c0] ;  /* 0x00017000ff1eab82 */ /* 0x001e240000000a00 */
        /* <DEDUP_REMOVED lines=11> */
[----:B------:R-:W-:Y:S02]  /*194b0*/  LOP3.LUT P2, RZ, R6, 0x8, RZ, 0xc0, !PT ;  /* 0x0000000806ff7812 */ /* 0x000fe4000784c0ff */
[----:B------:R-:W-:-:S11]  /*194c0*/  PRMT R29, RZ, 0x7610, R29 ;  /* 0x00007610ff1d7816 */ /* 0x000fd6000000001d */
        /* <DEDUP_REMOVED lines=9> */
[----:B------:R-:W4:Y:S02]  /*19560*/  @!P4 LDG.E.U8 R29, desc[UR38][R14.64+0x79] ;  /* 0x000079260e1dc981 */ /* 0x000f24000c1e1100 */
[----:B----4-:R-:W-:-:S04]  /*19570*/  LOP3.LUT R29, R29, 0xff, RZ, 0xc0, !PT ;  /* 0x000000ff1d1d7812 */ /* 0x010fc800078ec0ff */
[----:B------:R-:W-:-:S05]  /*19580*/  F2FP.F16.E4M3.UNPACK_B R29, R29 ;  /* 0x0000001dff1d723e */ /* 0x000fca00020006ff */
[----:B------:R-:W-:-:S05]  /*19590*/  HADD2.F32 R29, -RZ, R29.H0_H0 ;  /* 0x2000001dff1d7230 */ /* 0x000fca0000004100 */
[----:B------:R-:W-:-:S04]  /*195a0*/  FMUL R29, R29, UR8 ;  /* 0x000000081d1d7c20 */ /* 0x000fc80008400000 */
[----:B--2---:R-:W-:Y:S01]  /*195b0*/  FFMA R29, R181, UR33, R29 ;  /* 0x00000021b51d7c23 */ /* 0x004fe2000800001d */
[----:B------:R-:W-:Y:S01]  /*195c0*/  LOP3.LUT P5, RZ, R2, 0x20000000, RZ, 0xc0, !PT ;  /* 0x2000000002ff7812 */ /* 0x000fe200078ac0ff */
[----:B------:R-:W2:Y:S03]  /*195d0*/  LDL.LU R181, [R1+0x2c8] ;  /* 0x0002c80001b57983 */ /* 0x000ea60000300800 */
[----:B0-----:R-:W-:Y:S02]  /*195e0*/  F2FP.SATFINITE.E4M3.F32.PACK_AB_MERGE_C R31, RZ, R29, RZ ;  /* 0x0000001dff1f723e */ /* 0x001fe400048070ff */
[----:B------:R-:W-:-:S03]  /*195f0*/  PRMT R29, RZ, 0x7610, R29 ;  /* 0x00007610ff1d7816 */ /* 0x000fc6000000001d */
[----:B------:R0:W-:Y:S04]  /*19600*/  @!P4 STG.E.U8 desc[UR38][R148.64+0x79], R31 ;  /* 0x0000791f9400c986 */ /* 0x0001e8000c101126 */
[----:B------:R-:W4:Y:S02]  /*19610*/  @!P3 LDG.E.U8 R29, desc[UR38][R16.64+0x60] ;  /* 0x00006026101db981 */ /* 0x000f24000c1e1100 */
[----:B----4-:R-:W-:-:S04]  /*19620*/  LOP3.LUT R29, R29, 0xff, RZ, 0xc0, !PT ;  /* 0x000000ff1d1d7812 */ /* 0x010fc800078ec0ff */
[----:B------:R-:W-:-:S05]  /*19630*/  F2FP.F16.E4M3.UNPACK_B R29, R29 ;  /* 0x0000001dff1d723e */ /* 0x000fca00020006ff */
[----:B------:R-:W-:-:S05]  /*19640*/  HADD2.F32 R29, -RZ, R29.H0_H0 ;  /* 0x2000001dff1d7230 */ /* 0x000fca0000004100 */
[----:B------:R-:W-:-:S04]  /*19650*/  FMUL R29, R29, UR8 ;  /* 0x000000081d1d7c20 */ /* 0x000fc80008400000 */
[----:B------:R-:W-:Y:S01]  /*19660*/  FFMA R29, R183, UR33, R29 ;  /* 0x00000021b71d7c23 */ /* 0x000fe2000800001d */
[----:B------:R-:W-:Y:S01]  /*19670*/  ISETP.LT.OR P4, PT, R26, 0x61, !P1 ;  /* 0x000000611a00780c */ /* 0x000fe20004f81670 */
[----:B------:R-:W4:Y:S03]  /*19680*/  LDL.LU R183, [R1+0x2cc] ;  /* 0x0002cc0001b77983 */ /* 0x000f260000300800 */
[----:B------:R-:W-:Y:S02]  /*19690*/  F2FP.SATFINITE.E4M3.F32.PACK_AB_MERGE_C R93, RZ, R29, RZ ;  /* 0x0000001dff5d723e */ /* 0x000fe400048070ff */
[----:B------:R-:W-:-:S03]  /*196a0*/  PRMT R29, RZ, 0x7610, R29 ;  /* 0x00007610ff1d7816 */ /* 0x000fc6000000001d */
[----:B------:R-:W-:Y:S04]  /*196b0*/  @!P3 STG.E.U8 desc[UR38][R146.64+0x60], R93 ;  /* 0x0000605d9200b986 */ /* 0x000fe8000c101126 */
[----:B------:R-:W3:Y:S01]  /*196c0*/  @!P5 LDG.E.U8 R29, desc[UR38][R16.64+0x61] ;  /* 0x00006126101dd981 */ /* 0x000ee2000c1e1100 */
[----:B0-----:R-:W0:Y:S02]  /*196d0*/  @!P4 LDC.64 R30, c[0x0][0x5c0] ;  /* 0x00017000ff1ecb82 */ /* 0x001e240000000a00 */
[----:B0-----:R-:W-:-:S05]  /*196e0*/  @!P4 IADD3 R30, P2, R121, R30, RZ ;  /* 0x0000001e791ec210 */ /* 0x001fca0007f5e0ff */
[----:B------:R-:W-:Y:S01]  /*196f0*/  @!P4 IMAD.X R31, R145, 0x1, R31, P2 ;  /* 0x00000001911fc824 */ /* 0x000fe200010e061f */
[----:B------:R-:W-:Y:S02]  /*19700*/  ISETP.LT.OR P2, PT, R26, 0x61, !P1 ;  /* 0x000000611a00780c */ /* 0x000fe40004f41670 */
[----:B---3--:R-:W-:-:S04]  /*19710*/  LOP3.LUT R29, R29, 0xff, RZ, 0xc0, !PT ;  /* 0x000000ff1d1d7812 */ /* 0x008fc800078ec0ff */
[----:B------:R-:W-:-:S05]  /*19720*/  F2FP.F16.E4M3.UNPACK_B R29, R29 ;  /* 0x0000001dff1d723e */ /* 0x000fca00020006ff */
[----:B------:R-:W-:-:S05]  /*19730*/  HADD2.F32 R29, -RZ, R29.H0_H0 ;  /* 0x2000001dff1d7230 */ /* 0x000fca0000004100 */
[----:B------:R-:W-:-:S04]  /*19740*/  FMUL R29, R29, UR8 ;  /* 0x000000081d1d7c20 */ /* 0x000fc80008400000 */
[----:B------:R-:W-:Y:S01]  /*19750*/  FFMA R29, R182, UR33, R29 ;  /* 0x00000021b61d7c23 */ /* 0x000fe2000800001d */
[----:B------:R-:W-:Y:S01]  /*19760*/  ISETP.LT.OR P4, PT, R26, 0x62, !P1 ;  /* 0x000000621a00780c */ /* 0x000fe20004f81670 */
[----:B------:R-:W3:Y:S03]  /*19770*/  LDL.LU R182, [R1+0x2d0] ;  /* 0x0002d00001b67983 */ /* 0x000ee60000300800 */
[----:B------:R-:W-:Y:S02]  /*19780*/  F2FP.SATFINITE.E4M3.F32.PACK_AB_MERGE_C R95, RZ, R29, RZ ;  /* 0x0000001dff5f723e */ /* 0x000fe400048070ff */
[----:B------:R-:W-:-:S03]  /*19790*/  PRMT R29, RZ, 0x7610, R29 ;  /* 0x00007610ff1d7816 */ /* 0x000fc6000000001d */
[----:B------:R0:W-:Y:S04]  /*197a0*/  @!P5 STG.E.U8 desc[UR38][R86.64+0x61], R95 ;  /* 0x0000615f5600d986 */ /* 0x0001e8000c101126 */
        /* <DEDUP_REMOVED lines=8> */
[----:B0-----:R-:W-:Y:S02]  /*19830*/  F2FP.SATFINITE.E4M3.F32.PACK_AB_MERGE_C R87, RZ, R29, RZ ;  /* 0x0000001dff57723e */ /* 0x001fe400048070ff */
[----:B------:R-:W-:-:S03]  /*19840*/  PRMT R29, RZ, 0x7610, R29 ;  /* 0x00007610ff1d7816 */ /* 0x000fc6000000001d */
[----:B------:R0:W-:Y:S04]  /*19850*/  @!P2 STG.E.U8 desc[UR38][R30.64+0x60], R87 ;  /* 0x000060571e00a986 */ /* 0x0001e8000c101126 */
[----:B------:R-:W4:Y:S01]  /*19860*/  @!P4 LDG.E.U8 R29, desc[UR38][R18.64+0x61] ;  /* 0x00006126121dc981 */ /* 0x000f22000c1e1100 */
[----:B0-----:R-:W0:Y:S02]  /*19870*/  @!P4 LDC.64 R30, c[0x0][0x5c0] ;  /* 0x00017000ff1ecb82 */ /* 0x001e240000000a00 */
[----:B0-----:R-:W-:-:S05]  /*19880*/  @!P4 IADD3 R30, P2, R123, R30, RZ ;  /* 0x0000001e7b1ec210 */ /* 0x001fca0007f5e0ff */
        /* <DEDUP_REMOVED lines=10> */
[----:B------:R0:W-:Y:S04]  /*19930*/  @!P4 STG.E.U8 desc[UR38][R30.64+0x61], R87 ;  /* 0x000061571e00c986 */ /* 0x0001e8000c101126 */
        /* <DEDUP_REMOVED lines=10> */
[----:B------:R-:W-:Y:S04]  /*199e0*/  @!P3 STG.E.U8 desc[UR38][R90.64+0x68], R93 ;  /* 0x0000685d5a00b986 */ /* 0x000fe8000c101126 */
[----:B------:R-:W2:Y:S01]  /*199f0*/  @!P5 LDG.E.U8 R29, desc[UR38][R16.64+0x69] ;  /* 0x00006926101dd981 */ /* 0x000ea2000c1e1100 */
[----:B0-----:R-:W0:Y:S02]  /*19a00*/  @!P4 LDC.64 R30, c[0x0][0x5c0] ;  /* 0x00017000ff1ecb82 */ /* 0x001e240000000a00 */
[----:B0-----:R-:W-:-:S05]  /*19a10*/  @!P4 IADD3 R30, P2, R120, R30, RZ ;  /* 0x0000001e781ec210 */ /* 0x001fca0007f5e0ff */
[----:B------:R-:W-:Y:S01]  /*19a20*/  @!P4 IMAD.X R31, R127, 0x1, R31, P2 ;  /* 0x000000017f1fc824 */ /* 0x000fe200010e061f */
[----:B------:R-:W-:Y:S02]  /*19a30*/  ISETP.LT.OR P2, PT, R26, 0x69, !P1 ;  /* 0x000000691a00780c */ /* 0x000fe40004f41670 */
[----:B--2---:R-:W-:-:S04]  /*19a40*/  LOP3.LUT R29, R29, 0xff, RZ, 0xc0, !PT ;  /* 0x000000ff1d1d7812 */ /* 0x004fc800078ec0ff */
[----:B------:R-:W-:-:S05]  /*19a50*/  F2FP.F16.E4M3.UNPACK_B R29, R29 ;  /* 0x0000001dff1d723e */ /* 0x000fca00020006ff */
[----:B------:R-:W-:-:S05]  /*19a60*/  HADD2.F32 R29, -RZ, R29.H0_H0 ;  /* 0x2000001dff1d7230 */ /* 0x000fca0000004100 */
[----:B------:R-:W-:-:S04]  /*19a70*/  FMUL R29, R29, UR8 ;  /* 0x000000081d1d7c20 */ /* 0x000fc80008400000 */
[----:B------:R-:W-:Y:S01]  /*19a80*/  FFMA R29, R181, UR33, R29 ;  /* 0x00000021b51d7c23 */ /* 0x000fe2000800001d */
[----:B------:R-:W-:Y:S01]  /*19a90*/  ISETP.LT.OR P4, PT, R26, 0x6a, !P1 ;  /* 0x0000006a1a00780c */ /* 0x000fe20004f81670 */
        /* <DEDUP_REMOVED lines=12> */
[----:B0-----:R-:W-:Y:S02]  /*19b60*/  F2FP.SATFINITE.E4M3.F32.PACK_AB_MERGE_C R87, RZ, R29, RZ ;  /* 0x0000001dff57723e */ /* 0x001fe400048070ff */
[----:B------:R-:W-:-:S03]  /*19b70*/  PRMT R29, RZ, 0x7610, R29 ;  /* 0x00007610ff1d7816 */ /* 0x000fc6000000001d */
[----:B------:R0:W-:Y:S04]  /*19b80*/  @!P2 STG.E.U8 desc[UR38][R30.64+0x68], R87 ;  /* 0x000068571e00a986 */ /* 0x0001e8000c101126 */
        /* <DEDUP_REMOVED lines=24> */
[----:B------:R-:W-:Y:S04]  /*19d10*/  @!P3 STG.E.U8 desc[UR38][R84.64+0x70], R89 ;  /* 0x000070595400b986 */ /* 0x000fe8000c101126 */
[----:B------:R-:W4:Y:S01]  /*19d20*/  @!P5 LDG.E.U8 R29, desc[UR38][R16.64+0x71] ;  /* 0x00007126101dd981 */ /* 0x000f22000c1e1100 */
[----:B0-----:R-:W0:Y:S02]  /*19d30*/  @!P4 LDC.64 R30, c[0x0][0x5c0] ;  /* 0x00017000ff1ecb82 */ /* 0x001e240000000a00 */
[----:B0-----:R-:W-:-:S05]  /*19d40*/  @!P4 IADD3 R30, P2, R118, R30, RZ ;  /* 0x0000001e761ec210 */ /* 0x001fca0007f5e0ff */
[----:B------:R-:W-:Y:S01]  /*19d50*/  @!P4 IMAD.X R31, R122, 0x1, R31, P2 ;  /* 0x000000017a1fc824 */ /* 0x000fe200010e061f */
[----:B------:R-:W-:Y:S02]  /*19d60*/  ISETP.LT.OR P2, PT, R26, 0x71, !P1 ;  /* 0x000000711a00780c */ /* 0x000fe40004f41670 */
        /* <DEDUP_REMOVED lines=18> */
[----:B0-----:R-:W-:Y:S02]  /*19e90*/  F2FP.SATFINITE.E4M3.F32.PACK_AB_MERGE_C R83, RZ, R29, RZ ;  /* 0x0000001dff53723e */ /* 0x001fe400048070ff */
[----:B------:R-:W-:-:S03]  /*19ea0*/  PRMT R29, RZ, 0x7610, R29 ;  /* 0x00007610ff1d7816 */ /* 0x000fc6000000001d */
[----:B------:R0:W-:Y:S04]  /*19eb0*/  @!P2 STG.E.U8 desc[UR38][R30.64+0x70], R83 ;  /* 0x000070531e00a986 */ /* 0x0001e8000c101126 */
[----:B------:R-:W2:Y:S01]  /*19ec0*/  @!P4 LDG.E.U8 R29, desc[UR38][R18.64+0x71] ;  /* 0x00007126121dc981 */ /* 0x000ea2000c1e1100 */
[----:B0-----:R-:W0:Y:S02]  /*19ed0*/  @!P4 LDC.64 R30, c[0x0][0x5c0] ;  /* 0x00017000ff1ecb82 */ /* 0x001e240000000a00 */
        /* <DEDUP_REMOVED lines=24> */
[----:B0-----:R-:W0:Y:S01]  /*1a060*/  @!P4 LDC.64 R30, c[0x0][0x5c0] ;  /* 0x00017000ff1ecb82 */ /* 0x001e220000000a00 */
[----:B---3--:R-:W-:-:S04]  /*1a070*/  LOP3.LUT R29, R29, 0xff, RZ, 0xc0, !PT ;  /* 0x000000ff1d1d7812 */ /* 0x008fc800078ec0ff */
[----:B------:R-:W-:-:S05]  /*1a080*/  F2FP.F16.E4M3.UNPACK_B R29, R29 ;  /* 0x0000001dff1d723e */ /* 0x000fca00020006ff */
[----:B------:R-:W-:-:S05]  /*1a090*/  HADD2.F32 R29, -RZ, R29.H0_H0 ;  /* 0x2000001dff1d7230 */ /* 0x000fca0000004100 */
[----:B------:R-:W-:-:S04]  /*1a0a0*/  FMUL R29, R29, UR8 ;  /* 0x000000081d1d7c20 */ /* 0x000fc80008400000 */
[----:B------:R-:W-:Y:S01]  /*1a0b0*/  FFMA R29, R182, UR33, R29 ;  /* 0x00000021b61d7c23 */ /* 0x000fe2000800001d */
[----:B0-----:R-:W-:Y:S01]  /*1a0c0*/  @!P4 IADD3 R30, P2, R130, R30, RZ ;  /* 0x0000001e821ec210 */ /* 0x001fe20007f5e0ff */
[----:B------:R-:W3:Y:S03]  /*1a0d0*/  LDL.LU R182, [R1+0x300] ;  /* 0x0003000001b67983 */ /* 0x000ee60000300800 */
[----:B------:R-:W-:Y:S02]  /*1a0e0*/  F2FP.SATFINITE.E4M3.F32.PACK_AB_MERGE_C R83, RZ, R29, RZ ;  /* 0x0000001dff53723e */ /* 0x000fe400048070ff */
[----:B------:R-:W-:-:S03]  /*1a0f0*/  PRMT R29, RZ, 0x7610, R29 ;  /* 0x00007610ff1d7816 */ /* 0x000fc6000000001d */
[----:B------:R0:W-:Y:S04]  /*1a100*/  @!P5 STG.E.U8 desc[UR38][R78.64+0x79], R83 ;  /* 0x000079534e00d986 */ /* 0x0001e8000c101126 */
[----:B------:R-:W2:Y:S01]  /*1a110*/  @!P4 LDG.E.U8 R29, desc[UR38][R18.64+0x78] ;  /* 0x00007826121dc981 */ /* 0x000ea2000c1e1100 */
[----:B------:R-:W-:Y:S01]  /*1a120*/  ISETP.LT.OR P5, PT, R26, 0x7a, !P1 ;  /* 0x0000007a1a00780c */ /* 0x000fe20004fa1670 */
        /* <DEDUP_REMOVED lines=35> */
[----:B------:R-:W-:Y:S04]  /*1a360*/  @!P3 STG.E.U8 desc[UR38][R76.64+0x60], R81 ;  /* 0x000060514c00b986 */ /* 0x000fe8000c101126 */
[----:B------:R-:W2:Y:S01]  /*1a370*/  @!P2 LDG.E.U8 R29, desc[UR38][R20.64+0x61] ;  /* 0x00006126141da981 */ /* 0x000ea2000c1e1100 */
[----:B0-----:R-:W0:Y:S01]  /*1a380*/  @!P4 LDC.64 R30, c[0x0][0x5c0] ;  /* 0x00017000ff1ecb82 */ /* 0x001e220000000a00 */
        /* <DEDUP_REMOVED lines=10> */
[----:B------:R-:W4:Y:S01]  /*1a430*/  @!P4 LDG.E.U8 R29, desc[UR38][R22.64+0x60] ;  /* 0x00006026161dc981 */ /* 0x000f22000c1e1100 */
        /* <DEDUP_REMOVED lines=9> */
[----:B-1----:R-:W-:Y:S02]  /*1a4d0*/  F2FP.SATFINITE.E4M3.F32.PACK_AB_MERGE_C R75, RZ, R29, RZ ;  /* 0x0000001dff4b723e */ /* 0x002fe400048070ff */
        /* <DEDUP_REMOVED lines=26> */
[----:B------:R-:W-:Y:S04]  /*1a680*/  @!P3 STG.E.U8 desc[UR38][R72.64+0x68], R77 ;  /* 0x0000684d4800b986 */ /* 0x000fe8000c101126 */
[----:B------:R-:W4:Y:S01]  /*1a690*/  @!P2 LDG.E.U8 R29, desc[UR38][R20.64+0x69] ;  /* 0x00006926141da981 */ /* 0x000f22000c1e1100 */
[----:B0-----:R-:W0:Y:S01]  /*1a6a0*/  @!P4 LDC.64 R30, c[0x0][0x5c0] ;  /* 0x00017000ff1ecb82 */ /* 0x001e220000000a00 */
        /* <DEDUP_REMOVED lines=20> */
[----:B-1----:R-:W-:Y:S02]  /*1a7f0*/  F2FP.SATFINITE.E4M3.F32.PACK_AB_MERGE_C R71, RZ, R29, RZ ;  /* 0x0000001dff47723e */ /* 0x002fe400048070ff */
        /* <DEDUP_REMOVED lines=39> */
[----:B------:R-:W2:Y:S01]  /*1aa70*/  @!P4 LDG.E.U8 R29, desc[UR38][R22.64+0x70] ;  /* 0x00007026161dc981 */ /* 0x000ea2000c1e1100 */
[----:B0-----:R-:W-:-:S05]  /*1aa80*/  @!P4 IADD3 R30, P2, R140, R30, RZ ;  /* 0x0000001e8c1ec210 */ /* 0x001fca0007f5e0ff */
[----:B------:R-:W-:Y:S01]  /*1aa90*/  @!P4 IMAD.X R31, R139, 0x1, R31, P2 ;  /* 0x000000018b1fc824 */ /* 0x000fe200010e061f */
[----:B-1----:R-:W0:Y:S01]  /*1aaa0*/  @!P5 LDC.64 R66, c[0x0][0x5c0] ;  /* 0x00017000ff42db82 */ /* 0x002e220000000a00 */
        /* <DEDUP_REMOVED lines=47> */
[----:B0-----:R-:W-:Y:S01]  /*1ada0*/  @!P4 IADD3 R30, P2, R117, R30, RZ ;  /* 0x0000001e751ec210 */ /* 0x001fe20007f5e0ff */
[----:B-1----:R-:W0:Y:S04]  /*1adb0*/  @!P3 LDC.64 R64, c[0x0][0x5c0] ;  /* 0x00017000ff40bb82 */ /* 0x002e280000000a00 */
[----:B------:R-:W-:Y:S01]  /*1adc0*/  @!P4 IMAD.X R31, R111, 0x1, R31, P2 ;  /* 0x000000016f1fc824 */ /* 0x000fe200010e061f */
[----:B----4-:R-:W-:-:S04]  /*1add0*/  LOP3.LUT R29, R29, 0xff, RZ, 0xc0, !PT ;  /* 0x000000ff1d1d7812 */ /* 0x010fc800078ec0ff */
[----:B------:R-:W-:-:S05]  /*1ade0*/  F2FP.F16.E4M3.UNPACK_B R29, R29 ;  /* 0x0000001dff1d723e */ /* 0x000fca00020006ff */
[----:B------:R-:W-:-:S05]  /*1adf0*/  HADD2.F32 R29, -RZ, R29.H0_H0 ;  /* 0x2000001dff1d7230 */ /* 0x000fca0000004100 */
[----:B------:R-:W-:-:S04]  /*1ae00*/  FMUL R29, R29, UR8 ;  /* 0x000000081d1d7c20 */ /* 0x000fc80008400000 */
[----:B------:R-:W-:Y:S01]  /*1ae10*/  FFMA R29, R183, UR33, R29 ;  /* 0x00000021b71d7c23 */ /* 0x000fe2000800001d */
[----:B0-----:R-:W-:Y:S01]  /*1ae20*/  @!P3 IADD3 R110, P2, R110, R64, RZ ;  /* 0x000000406e6eb210 */ /* 0x001fe20007f5e0ff */
[----:B------:R-:W4:Y:S03]  /*1ae30*/  LDL.LU R183, [R1+0x344] ;  /* 0x0003440001b77983 */ /* 0x000f260000300800 */
[----:B---3--:R-:W-:Y:S02]  /*1ae40*/  F2FP.SATFINITE.E4M3.F32.PACK_AB_MERGE_C R63, RZ, R29, RZ ;  /* 0x0000001dff3f723e */ /* 0x008fe400048070ff */
[----:B------:R-:W-:-:S03]  /*1ae50*/  PRMT R29, RZ, 0x7610, R29 ;  /* 0x00007610ff1d7816 */ /* 0x000fc6000000001d */
[----:B------:R0:W-:Y:S04]  /*1ae60*/  @!P4 STG.E.U8 desc[UR38][R30.64+0x78], R63 ;  /* 0x0000783f1e00c986 */ /* 0x0001e8000c101126 */
[----:B------:R-:W3:Y:S01]  /*1ae70*/  @!P3 LDG.E.U8 R29, desc[UR38][R22.64+0x79] ;  /* 0x00007926161db981 */ /* 0x000ee2000c1e1100 */
[----:B------:R-:W-:Y:S01]  /*1ae80*/  @!P3 IMAD.X R111, R107, 0x1, R65, P2 ;  /* 0x000000016b6fb824 */ /* 0x000fe200010e0641 */
[----:B------:R-:W-:-:S13]  /*1ae90*/  ISETP.LT.OR P2, PT, R26, 0x81, !P0 ;  /* 0x000000811a00780c */ /* 0x000fda0004741670 */
[----:B0-----:R-:W0:Y:S01]  /*1aea0*/  @!P2 LDC.64 R30, c[0x0][0x5c0] ;  /* 0x00017000ff1eab82 */ /* 0x001e220000000a00 */
[----:B---3--:R-:W-:-:S04]  /*1aeb0*/  LOP3.LUT R29, R29, 0xff, RZ, 0xc0, !PT ;  /* 0x000000ff1d1d7812 */ /* 0x008fc800078ec0ff */
[----:B------:R-:W-:-:S05]  /*1aec0*/  F2FP.F16.E4M3.UNPACK_B R29, R29 ;  /* 0x0000001dff1d723e */ /* 0x000fca00020006ff */
[----:B------:R-:W-:-:S05]  /*1aed0*/  HADD2.F32 R29, -RZ, R29.H0_H0 ;  /* 0x2000001dff1d7230 */ /* 0x000fca0000004100 */
[----:B------:R-:W-:-:S04]  /*1aee0*/  FMUL R29, R29, UR8 ;  /* 0x000000081d1d7c20 */ /* 0x000fc80008400000 */
[----:B------:R-:W-:Y:S02]  /*1aef0*/  FFMA R29, R182, UR33, R29 ;  /* 0x00000021b61d7c23 */ /* 0x000fe4000800001d */
[----:B------:R-:W3:Y:S03]  /*1af00*/  LDL.LU R182, [R1+0x348] ;  /* 0x0003480001b67983 */ /* 0x000ee60000300800 */
[----:B------:R-:W-:Y:S02]  /*1af10*/  F2FP.SATFINITE.E4M3.F32.PACK_AB_MERGE_C R63, RZ, R29, RZ ;  /* 0x0000001dff3f723e */ /* 0x000fe400048070ff */
        /* <DEDUP_REMOVED lines=15> */
[----:B------:R-:W-:-:S11]  /*1b010*/  PRMT R29, RZ, 0x7610, R29 ;  /* 0x00007610ff1d7816 */ /* 0x000fd6000000001d */
[----:B------:R-:W4:Y:S01]  /*1b020*/  @!P2 LDG.E.U8 R29, desc[UR38][R24.64+0x81] ;  /* 0x00008126181da981 */ /* 0x000f22000c1e1100 */
[----:B-1----:R-:W1:Y:S02]  /*1b030*/  @!P2 LDC.64 R62, c[0x0][0x5c0] ;  /* 0x00017000ff3eab82 */ /* 0x002e640000000a00 */
[----:B-1----:R-:W-:-:S05]  /*1b040*/  @!P2 IADD3 R62, P3, R12, R62, RZ ;  /* 0x0000003e0c3ea210 */ /* 0x002fca0007f7e0ff */
[----:B------:R-:W-:Y:S01]  /*1b050*/  @!P2 IMAD.X R63, R28, 0x1, R63, P3 ;  /* 0x000000011c3fa824 */ /* 0x000fe200018e063f */
[----:B------:R-:W-:Y:S02]  /*1b060*/  LOP3.LUT P3, RZ, R2, 0x400, RZ, 0xc0, !PT ;  /* 0x0000040002ff7812 */ /* 0x000fe4000786c0ff */
[----:B----4-:R-:W-:-:S04]  /*1b070*/  LOP3.LUT R29, R29, 0xff, RZ, 0xc0, !PT ;  /* 0x000000ff1d1d7812 */ /* 0x010fc800078ec0ff */
[----:B------:R-:W-:-:S05]  /*1b080*/  F2FP.F16.E4M3.UNPACK_B R29, R29 ;  /* 0x0000001dff1d723e */ /* 0x000fca00020006ff */
[----:B------:R-:W-:-:S05]  /*1b090*/  HADD2.F32 R29, -RZ, R29.H0_H0 ;  /* 0x2000001dff1d7230 */ /* 0x000fca0000004100 */
[----:B------:R-:W-:-:S04]  /*1b0a0*/  FMUL R29, R29, UR8 ;  /* 0x000000081d1d7c20 */ /* 0x000fc80008400000 */
[----:B------:R-:W-:Y:S02]  /*1b0b0*/  FFMA R29, R183, UR33, R29 ;  /* 0x00000021b71d7c23 */ /* 0x000fe4000800001d */
[----:B------:R-:W4:Y:S03]  /*1b0c0*/  LDL.LU R183, [R1+0x350] ;  /* 0x0003500001b77983 */ /* 0x000f260000300800 */
[----:B0-----:R-:W-:Y:S02]  /*1b0d0*/  F2FP.SATFINITE.E4M3.F32.PACK_AB_MERGE_C R31, RZ, R29, RZ ;  /* 0x0000001dff1f723e */ /* 0x001fe400048070ff */
        /* <DEDUP_REMOVED lines=20> */
[----:B0-----:R-:W-:Y:S01]  /*1b220*/  @!P2 IADD3 R30, P3, R12, R30, RZ ;  /* 0x0000001e0c1ea210 */ /* 0x001fe20007f7e0ff */
[----:B------:R-:W2:Y:S03]  /*1b230*/  LDL.LU R181, [R1+0x358] ;  /* 0x0003580001b57983 */ /* 0x000ea60000300800 */
[----:B------:R-:W-:Y:S02]  /*1b240*/  F2FP.SATFINITE.E4M3.F32.PACK_AB_MERGE_C R63, RZ, R29, RZ ;  /* 0x0000001dff3f723e */ /* 0x000fe400048070ff */
[----:B------:R-:W-:-:S03]  /*1b250*/  PRMT R29, RZ, 0x7610, R29 ;  /* 0x00007610ff1d7816 */ /* 0x000fc6000000001d */
[----:B------:R0:W-:Y:S04]  /*1b260*/  @!P4 STG.E.U8 desc[UR38][R58.64+0x81], R63 ;  /* 0x0000813f3a00c986 */ /* 0x0001e8000c101126 */
        /* <DEDUP_REMOVED lines=9> */
[----:B-1----:R-:W-:-:S05]  /*1b300*/  F2FP.SATFINITE.E4M3.F32.PACK_AB_MERGE_C R61, RZ, R29, RZ ;  /* 0x0000001dff3d723e */ /* 0x002fca00048070ff */
[----:B------:R1:W-:Y:S01]  /*1b310*/  @!P2 STG.E.U8 desc[UR38][R30.64+0x88], R61 ;  /* 0x0000883d1e00a986 */ /* 0x0003e2000c101126 */
[----:B------:R-:W-:Y:S02]  /*1b320*/  ISETP.LT.OR P2, PT, R26, 0x8a, !P0 ;  /* 0x0000008a1a00780c */ /* 0x000fe40004741670 */
[----:B------:R-:W-:-:S11]  /*1b330*/  PRMT R29, RZ, 0x7610, R29 ;  /* 0x00007610ff1d7816 */ /* 0x000fd6000000001d */
[----:B------:R-:W3:Y:S01]  /*1b340*/  @!P2 LDG.E.U8 R29, desc[UR38][R24.64+0x89] ;  /* 0x00008926181da981 */ /* 0x000ee2000c1e1100 */
[----:B0-----:R-:W0:Y:S02]  /*1b350*/  @!P2 LDC.64 R58, c[0x0][0x5c0] ;  /* 0x00017000ff3aab82 */ /* 0x001e240000000a00 */
[----:B0-----:R-:W-:-:S05]  /*1b360*/  @!P2 IADD3 R58, P3, R12, R58, RZ ;  /* 0x0000003a0c3aa210 */ /* 0x001fca0007f7e0ff */
[----:B------:R-:W-:Y:S01]  /*1b370*/  @!P2 IMAD.X R59, R28, 0x1, R59, P3 ;  /* 0x000000011c3ba824 */ /* 0x000fe200018e063b */
[----:B------:R-:W-:Y:S02]  /*1b380*/  LOP3.LUT P3, RZ, R2, 0x100, RZ, 0xc0, !PT ;  /* 0x0000010002ff7812 */ /* 0x000fe4000786c0ff */
[----:B---3--:R-:W-:-:S04]  /*1b390*/  LOP3.LUT R29, R29, 0xff, RZ, 0xc0, !PT ;  /* 0x000000ff1d1d7812 */ /* 0x008fc800078ec0ff */
[----:B------:R-:W-:-:S05]  /*1b3a0*/  F2FP.F16.E4M3.UNPACK_B R29, R29 ;  /* 0x0000001dff1d723e */ /* 0x000fca00020006ff */
[----:B------:R-:W-:-:S05]  /*1b3b0*/  HADD2.F32 R29, -RZ, R29.H0_H0 ;  /* 0x2000001dff1d7230 */ /* 0x000fca0000004100 */
[----:B------:R-:W-:-:S04]  /*1b3c0*/  FMUL R29, R29, UR8 ;  /* 0x000000081d1d7c20 */ /* 0x000fc80008400000 */
[----:B------:R-:W-:Y:S02]  /*1b3d0*/  FFMA R29, R182, UR33, R29 ;  /* 0x00000021b61d7c23 */ /* 0x000fe4000800001d */
[----:B------:R-:W3:Y:S03]  /*1b3e0*/  LDL.LU R182, [R1+0x360] ;  /* 0x0003600001b67983 */ /* 0x000ee60000300800 */
[----:B-1----:R-:W-:Y:S02]  /*1b3f0*/  F2FP.SATFINITE.E4M3.F32.PACK_AB_MERGE_C R31, RZ, R29, RZ ;  /* 0x0000001dff1f723e */ /* 0x002fe400048070ff */
        /* <DEDUP_REMOVED lines=13> */
[----:B------:R-:W4:Y:S01]  /*1b4d0*/  @!P4 LDG.E.U8 R29, desc[UR38][R14.64+0x89] ;  /* 0x000089260e1dc981 */ /* 0x000f22000c1e1100 */
[----:B0-----:R-:W0:Y:S01]  /*1b4e0*/  @!P2 LDC.64 R30, c[0x0][0x5c0] ;  /* 0x00017000ff1eab82 */ /* 0x001e220000000a00 */
[----:B----4-:R-:W-:-:S04]  /*1b4f0*/  LOP3.LUT R29, R29, 0xff, RZ, 0xc0, !PT ;  /* 0x000000ff1d1d7812 */ /* 0x010fc800078ec0ff */
[----:B------:R-:W-:-:S05]  /*1b500*/  F2FP.F16.E4M3.UNPACK_B R29, R29 ;  /* 0x0000001dff1d723e */ /* 0x000fca00020006ff */
[----:B------:R-:W-:-:S05]  /*1b510*/  HADD2.F32 R29, -RZ, R29.H0_H0 ;  /* 0x2000001dff1d7230 */ /* 0x000fca0000004100 */
[----:B------:R-:W-:-:S04]  /*1b520*/  FMUL R29, R29, UR8 ;  /* 0x000000081d1d7c20 */ /* 0x000fc80008400000 */
[----:B------:R-:W-:Y:S01]  /*1b530*/  FFMA R29, R183, UR33, R29 ;  /* 0x00000021b71d7c23 */ /* 0x000fe2000800001d */
[----:B0-----:R-:W-:Y:S01]  /*1b540*/  @!P2 IADD3 R30, P3, R12, R30, RZ ;  /* 0x0000001e0c1ea210 */ /* 0x001fe20007f7e0ff */
[----:B------:R-:W4:Y:S03]  /*1b550*/  LDL.LU R183, [R1+0x368] ;  /* 0x0003680001b77983 */ /* 0x000f260000300800 */
[----:B------:R-:W-:Y:S02]  /*1b560*/  F2FP.SATFINITE.E4M3.F32.PACK_AB_MERGE_C R59, RZ, R29, RZ ;  /* 0x0000001dff3b723e */ /* 0x000fe400048070ff */
[----:B------:R-:W-:-:S03]  /*1b570*/  PRMT R29, RZ, 0x7610, R29 ;  /* 0x00007610ff1d7816 */ /* 0x000fc6000000001d */
[----:B------:R0:W-:Y:S04]  /*1b580*/  @!P4 STG.E.U8 desc[UR38][R54.64+0x89], R59 ;  /* 0x0000893b3600c986 */ /* 0x0001e8000c101126 */
[----:B------:R-:W3:Y:S01]  /*1b590*/  @!P2 LDG.E.U8 R29, desc[UR38][R24.64+0x90] ;  /* 0x00009026181da981 */ /* 0x000ee2000c1e1100 */
        /* <DEDUP_REMOVED lines=8> */
[----:B-1----:R-:W-:-:S05]  /*1b620*/  F2FP.SATFINITE.E4M3.F32.PACK_AB_MERGE_C R57, RZ, R29, RZ ;  /* 0x0000001dff39723e */ /* 0x002fca00048070ff */
[----:B------:R1:W-:Y:S01]  /*1b630*/  @!P2 STG.E.U8 desc[UR38][R30.64+0x90], R57 ;  /* 0x000090391e00a986 */ /* 0x0003e2000c101126 */
[----:B------:R-:W-:Y:S02]  /*1b640*/  ISETP.LT.OR P2, PT, R26, 0x92, !P0 ;  /* 0x000000921a00780c */ /* 0x000fe40004741670 */
[----:B------:R-:W-:-:S11]  /*1b650*/  PRMT R29, RZ, 0x7610, R29 ;  /* 0x00007610ff1d7816 */ /* 0x000fd6000000001d */
[----:B------:R-:W2:Y:S01]  /*1b660*/  @!P2 LDG.E.U8 R29, desc[UR38][R24.64+0x91] ;  /* 0x00009126181da981 */ /* 0x000ea2000c1e1100 */
[----:B0-----:R-:W0:Y:S02]  /*1b670*/  @!P2 LDC.64 R54, c[0x0][0x5c0] ;  /* 0x00017000ff36ab82 */ /* 0x001e240000000a00 */
[----:B0-----:R-:W-:-:S05]  /*1b680*/  @!P2 IADD3 R54, P3, R12, R54, RZ ;  /* 0x000000360c36a210 */ /* 0x001fca0007f7e0ff */
[----:B------:R-:W-:Y:S01]  /*1b690*/  @!P2 IMAD.X R55, R28, 0x1, R55, P3 ;  /* 0x000000011c37a824 */ /* 0x000fe200018e0637 */
[----:B------:R-:W-:Y:S02]  /*1b6a0*/  LOP3.LUT P3, RZ, R2, 0x80, RZ, 0xc0, !PT ;  /* 0x0000008002ff7812 */ /* 0x000fe4000786c0ff */
[----:B--2---:R-:W-:-:S04]  /*1b6b0*/  LOP3.LUT R29, R29, 0xff, RZ, 0xc0, !PT ;  /* 0x000000ff1d1d7812 */ /* 0x004fc800078ec0ff */
[----:B------:R-:W-:-:S05]  /*1b6c0*/  F2FP.F16.E4M3.UNPACK_B R29, R29 ;  /* 0x0000001dff1d723e */ /* 0x000fca00020006ff */
[----:B------:R-:W-:-:S05]  /*1b6d0*/  HADD2.F32 R29, -RZ, R29.H0_H0 ;  /* 0x2000001dff1d7230 */ /* 0x000fca0000004100 */
[----:B------:R-:W-:-:S04]  /*1b6e0*/  FMUL R29, R29, UR8 ;  /* 0x000000081d1d7c20 */ /* 0x000fc80008400000 */
[----:B------:R-:W-:Y:S02]  /*1b6f0*/  FFMA R29, R181, UR33, R29 ;  /* 0x00000021b51d7c23 */ /* 0x000fe4000800001d */
[----:B------:R-:W2:Y:S03]  /*1b700*/  LDL.LU R181, [R1+0x370] ;  /* 0x0003700001b57983 */ /* 0x000ea60000300800 */
[----:B-1----:R-:W-:Y:S02]  /*1b710*/  F2FP.SATFINITE.E4M3.F32.PACK_AB_MERGE_C R31, RZ, R29, RZ ;  /* 0x0000001dff1f723e */ /* 0x002fe400048070ff */
        /* <DEDUP_REMOVED lines=10> */
[----:B------:R1:W-:Y:S04]  /*1b7c0*/  @!P3 STG.E.U8 desc[UR38][R52.64+0x90], R57 ;  /* 0x000090393400b986 */ /* 0x0003e8000c101126 */
[----:B------:R-:W4:Y:S01]  /*1b7d0*/  @!P4 LDG.E.U8 R29, desc[UR38][R14.64+0x91] ;  /* 0x000091260e1dc981 */ /* 0x000f22000c1e1100 */
[----:B------:R-:W-:-:S13]  /*1b7e0*/  ISETP.LT.OR P2, PT, R26, 0x99, !P0 ;  /* 0x000000991a00780c */ /* 0x000fda0004741670 */
[----:B0-----:R-:W0:Y:S01]  /*1b7f0*/  @!P2 LDC.64 R30, c[0x0][0x5c0] ;  /* 0x00017000ff1eab82 */ /* 0x001e220000000a00 */
        /* <DEDUP_REMOVED lines=9> */
[----:B------:R-:W-:Y:S01]  /*1b890*/  PRMT R29, RZ, 0x7610, R29 ;  /* 0x00007610ff1d7816 */ /* 0x000fe2000000001d */
[----:B------:R-:W4:Y:S04]  /*1b8a0*/  LDL.LU R184, [R1+0x378] ;  /* 0x0003780001b87983 */ /* 0x000f280000300800 */
        /* <DEDUP_REMOVED lines=23> */
[----:B------:R-:W-:Y:S01]  /*1ba20*/  PRMT R24, RZ, 0x7610, R24 ;  /* 0x00007610ff187816 */ /* 0x000fe20000000018 */
[----:B------:R-:W3:Y:S03]  /*1ba30*/  LDL.LU R182, [R1+0x384] ;  /* 0x0003840001b67983 */ /* 0x000ee60000300800 */
[----:B-1----:R-:W-:Y:S02]  /*1ba40*/  F2FP.SATFINITE.E4M3.F32.PACK_AB_MERGE_C R31, RZ, R29, RZ ;  /* 0x0000001dff1f723e */ /* 0x002fe400048070ff */
[----:B------:R-:W-:-:S03]  /*1ba50*/  PRMT R29, RZ, 0x7610, R29 ;  /* 0x00007610ff1d7816 */ /* 0x000fc6000000001d */
[----:B------:R0:W-:Y:S04]  /*1ba60*/  @!P2 STG.E.U8 desc[UR38][R50.64+0x99], R31 ;  /* 0x0000991f3200a986 */ /* 0x0001e8000c101126 */
        /* <DEDUP_REMOVED lines=8> */
[----:B------:R-:W-:Y:S04]  /*1baf0*/  @!P4 STG.E.U8 desc[UR38][R48.64+0x98], R29 ;  /* 0x0000981d3000c986 */ /* 0x000fe8000c101126 */
[----:B------:R-:W4:Y:S01]  /*1bb00*/  @!P2 LDG.E.U8 R24, desc[UR38][R14.64+0x99] ;  /* 0x000099260e18a981 */ /* 0x000f22000c1e1100 */
        /* <DEDUP_REMOVED lines=8> */
[----:B------:R-:W-:Y:S02]  /*1bb90*/  F2FP.SATFINITE.E4M3.F32.PACK_AB_MERGE_C R25, RZ, R24, RZ ;  /* 0x00000018ff19723e */ /* 0x000fe400048070ff */
[----:B------:R-:W-:-:S03]  /*1bba0*/  PRMT R24, RZ, 0x7610, R24 ;  /* 0x00007610ff187816 */ /* 0x000fc60000000018 */
[----:B------:R1:W-:Y:S04]  /*1bbb0*/  @!P2 STG.E.U8 desc[UR38][R46.64+0x99], R25 ;  /* 0x000099192e00a986 */ /* 0x0003e8000c101126 */
[----:B------:R-:W4:Y:S01]  /*1bbc0*/  @!P0 LDG.E.U8 R24, desc[UR38][R16.64+0x80] ;  /* 0x0000802610188981 */ /* 0x000f22000c1e1100 */
[----:B------:R-:W-:Y:S02]  /*1bbd0*/  PRMT R14, RZ, 0x7610, R14 ;  /* 0x00007610ff0e7816 */ /* 0x000fe4000000000e */
        /* <DEDUP_REMOVED lines=8> */
[----:B------:R-:W-:-:S13]  /*1bc60*/  ISETP.LT.OR P0, PT, R26, 0x81, !P1 ;  /* 0x000000811a00780c */ /* 0x000fda0004f01670 */
        /* <DEDUP_REMOVED lines=8> */
[----:B---3--:R-:W-:Y:S01]  /*1bcf0*/  FFMA R14, R182, UR33, R14 ;  /* 0x00000021b60e7c23 */ /* 0x008fe2000800000e */
[----:B------:R-:W-:Y:S01]  /*1bd00*/  ISETP.LT.OR P0, PT, R26, 0x82, !P1 ;  /* 0x000000821a00780c */ /* 0x000fe20004f01670 */
[----:B------:R-:W3:Y:S03]  /*1bd10*/  LDL.LU R182, [R1+0x38c] ;  /* 0x00038c0001b67983 */ /* 0x000ee60000300800 */
[----:B-1----:R-:W-:Y:S01]  /*1bd20*/  F2FP.SATFINITE.E4M3.F32.PACK_AB_MERGE_C R25, RZ, R14, RZ ;  /* 0x0000000eff19723e */ /* 0x002fe200048070ff */
[----:B------:R-:W4:Y:S01]  /*1bd30*/  LDL.LU R183, [R1+0x390] ;  /* 0x0003900001b77983 */ /* 0x000f220000300800 */
        /* <DEDUP_REMOVED lines=14> */
[----:B------:R-:W3:Y:S01]  /*1be20*/  @!P0 LDG.E.U8 R14, desc[UR38][R18.64+0x81] ;  /* 0x00008126120e8981 */ /* 0x000ee2000c1e1100 */
        /* <DEDUP_REMOVED lines=23> */
[----:B------:R-:W2:Y:S01]  /*1bfa0*/  @!P3 LDG.E.U8 R14, desc[UR38][R16.64+0x89] ;  /* 0x00008926100eb981 */ /* 0x000ea2000c1e1100 */
[----:B------:R-:W0:Y:S02]  /*1bfb0*/  @!P0 LDC.64 R30, c[0x0][0x5c0] ;  /* 0x00017000ff1e8b82 */ /* 0x000e240000000a00 */
        /* <DEDUP_REMOVED lines=14> */
[----:B-1----:R-:W1:Y:S01]  /*1c0a0*/  @!P4 LDC.64 R24, c[0x0][0x5c0] ;  /* 0x00017000ff18cb82 */ /* 0x002e620000000a00 */
        /* <DEDUP_REMOVED lines=10> */
[----:B------:R-:W4:Y:S01]  /*1c150*/  @!P4 LDG.E.U8 R14, desc[UR38][R18.64+0x89] ;  /* 0x00008926120ec981 */ /* 0x000f22000c1e1100 */
[----:B-1----:R-:W-:-:S05]  /*1c160*/  @!P4 IADD3 R100, P2, R100, R24, RZ ;  /* 0x000000186464c210 */ /* 0x002fca0007f5e0ff */
[----:B------:R-:W-:Y:S01]  /*1c170*/  @!P4 IMAD.X R101, R99, 0x1, R25, P2 ;  /* 0x000000016365c824 */ /* 0x000fe200010e0619 */
[----:B------:R-:W-:Y:S02]  /*1c180*/  LOP3.LUT P2, RZ, R0, 0x40000000, RZ, 0xc0, !PT ;  /* 0x4000000000ff7812 */ /* 0x000fe4000784c0ff */
        /* <DEDUP_REMOVED lines=9> */
[----:B------:R-:W-:Y:S04]  /*1c220*/  @!P4 STG.E.U8 desc[UR38][R100.64+0x89], R15 ;  /* 0x0000890f6400c986 */ /* 0x000fe8000c101126 */
[----:B------:R-:W2:Y:S01]  /*1c230*/  @!P2 LDG.E.U8 R14, desc[UR38][R16.64+0x90] ;  /* 0x00009026100ea981 */ /* 0x000ea2000c1e1100 */
[----:B------:R-:W0:Y:S01]  /*1c240*/  @!P5 LDC.64 R30, c[0x0][0x5c0] ;  /* 0x00017000ff1edb82 */ /* 0x000e220000000a00 */
        /* <DEDUP_REMOVED lines=41> */
[----:B------:R-:W-:Y:S01]  /*1c4e0*/  ISETP.GE.AND P3, PT, R11, 0x81, PT ;  /* 0x000000810b00780c */ /* 0x000fe20003f66270 */
[----:B------:R-:W2:Y:S03]  /*1c4f0*/  LDL.LU R181, [R1+0x3b8] ;  /* 0x0003b80001b57983 */ /* 0x000ea60000300800 */
[----:B------:R-:W-:Y:S02]  /*1c500*/  F2FP.SATFINITE.E4M3.F32.PACK_AB_MERGE_C R25, RZ, R14, RZ ;  /* 0x0000000eff19723e */ /* 0x000fe400048070ff */
[----:B------:R-:W-:-:S03]  /*1c510*/  PRMT R14, RZ, 0x7610, R14 ;  /* 0x00007610ff0e7816 */ /* 0x000fc6000000000e */
[----:B------:R0:W-:Y:S04]  /*1c520*/  @!P6 STG.E.U8 desc[UR38][R92.64+0x91], R25 ;  /* 0x000091195c00e986 */ /* 0x0001e8000c101126 */
[----:B------:R-:W3:Y:S01]  /*1c530*/  @!P4 LDG.E.U8 R14, desc[UR38][R16.64+0x98] ;  /* 0x00009826100ec981 */ /* 0x000ee2000c1e1100 */
        /* <DEDUP_REMOVED lines=11> */
[----:B------:R4:W2:Y:S02]  /*1c5f0*/  @!P3 LDG.E.U8 R14, desc[UR38][R16.64+0x99] ;  /* 0x00009926100eb981 */ /* 0x0008a4000c1e1100 */
[----:B----4-:R-:W-:Y:S02]  /*1c600*/  PRMT R16, RZ, 0x7610, R16 ;  /* 0x00007610ff107816 */ /* 0x010fe40000000010 */
[----:B--2---:R-:W-:-:S04]  /*1c610*/  LOP3.LUT R14, R14, 0xff, RZ, 0xc0, !PT ;  /* 0x000000ff0e0e7812 */ /* 0x004fc800078ec0ff */
[----:B------:R-:W-:-:S05]  /*1c620*/  F2FP.F16.E4M3.UNPACK_B R14, R14 ;  /* 0x0000000eff0e723e */ /* 0x000fca00020006ff */
[----:B------:R-:W-:Y:S01]  /*1c630*/  HADD2.F32 R15, -RZ, R14.H0_H0 ;  /* 0x2000000eff0f7230 */ /* 0x000fe20000004100 */
[----:B0-----:R-:W-:-:S04]  /*1c640*/  @!P3 IADD3 R14, P2, P4, R12, R24, R8 ;  /* 0x000000180c0eb210 */ /* 0x001fc80007c5e008 */
[----:B------:R-:W-:Y:S01]  /*1c650*/  FMUL R24, R15, UR8 ;  /* 0x000000080f187c20 */ /* 0x000fe20008400000 */
[----:B------:R-:W-:Y:S02]  /*1c660*/  @!P3 IADD3.X R15, R28, R25, R7, P2, P4 ;  /* 0x000000191c0fb210 */ /* 0x000fe400017e8407 */
[C---:B------:R-:W-:Y:S01]  /*1c670*/  ISETP.LT.OR P2, PT, R26.reuse, 0x99, !P1 ;  /* 0x000000991a00780c */ /* 0x040fe20004f41670 */
[----:B------:R-:W-:Y:S01]  /*1c680*/  FFMA R24, R183, UR33, R24 ;  /* 0x00000021b7187c23 */ /* 0x000fe20008000018 */
[----:B------:R-:W-:Y:S01]  /*1c690*/  ISETP.LT.OR P1, PT, R26, 0x9a, !P1 ;  /* 0x0000009a1a00780c */ /* 0x000fe20004f21670 */
[----:B------:R-:W2:Y:S03]  /*1c6a0*/  LDL.LU R183, [R1+0x3c0] ;  /* 0x0003c00001b77983 */ /* 0x000ea60000300800 */
[----:B------:R-:W-:-:S05]  /*1c6b0*/  F2FP.SATFINITE.E4M3.F32.PACK_AB_MERGE_C R25, RZ, R24, RZ ;  /* 0x00000018ff19723e */ /* 0x000fca00048070ff */
[----:B------:R0:W-:Y:S02]  /*1c6c0*/  @!P3 STG.E.U8 desc[UR38][R14.64+0x99], R25 ;  /* 0x000099190e00b986 */ /* 0x0001e4000c101126 */
[----:B------:R-:W4:Y:S02]  /*1c6d0*/  @!P2 LDC.64 R30, c[0x0][0x5c0] ;  /* 0x00017000ff1eab82 */ /* 0x000f240000000a00 */
[----:B------:R-:W3:Y:S01]  /*1c6e0*/  @!P2 LDG.E.U8 R16, desc[UR38][R18.64+0x98] ;  /* 0x000098261210a981 */ /* 0x000ee2000c1e1100 */
[----:B-1----:R-:W-:-:S04]  /*1c6f0*/  @!P2 IADD3 R27, P3, P4, R3, R12, R8 ;  /* 0x0000000c031ba210 */ /* 0x002fc80007c7e008 */
[----:B------:R-:W-:Y:S02]  /*1c700*/  @!P2 IADD3.X R24, R4, R28, R7, P3, P4 ;  /* 0x0000001c0418a210 */ /* 0x000fe40001fe8407 */
[----:B---3--:R-:W-:-:S04]  /*1c710*/  LOP3.LUT R16, R16, 0xff, RZ, 0xc0, !PT ;  /* 0x000000ff10107812 */ /* 0x008fc800078ec0ff */
[----:B------:R-:W-:-:S05]  /*1c720*/  F2FP.F16.E4M3.UNPACK_B R16, R16 ;  /* 0x00000010ff10723e */ /* 0x000fca00020006ff */
[----:B------:R-:W-:-:S05]  /*1c730*/  HADD2.F32 R16, -RZ, R16.H0_H0 ;  /* 0x20000010ff107230 */ /* 0x000fca0000004100 */
[----:B------:R-:W-:Y:S01]  /*1c740*/  FMUL R17, R16, UR8 ;  /* 0x0000000810117c20 */ /* 0x000fe20008400000 */
[----:B----4-:R-:W-:-:S03]  /*1c750*/  @!P2 IADD3 R16, P3, R27, R30, RZ ;  /* 0x0000001e1b10a210 */ /* 0x010fc60007f7e0ff */
[----:B0-----:R-:W-:Y:S02]  /*1c760*/  FFMA R14, R181, UR33, R17 ;  /* 0x00000021b50e7c23 */ /* 0x001fe40008000011 */
[----:B------:R-:W-:Y:S01]  /*1c770*/  @!P2 IMAD.X R17, R24, 0x1, R31, P3 ;  /* 0x000000011811a824 */ /* 0x000fe200018e061f */
[----:B------:R-:W-:Y:S01]  /*1c780*/  ISETP.GE.AND P5, PT, R11, 0x101, PT ;  /* 0x000001010b00780c */ /* 0x000fe20003fa6270 */
[----:B------:R-:W0:Y:S01]  /*1c790*/  @!P1 LDC.64 R30, c[0x0][0x5c0] ;  /* 0x00017000ff1e9b82 */ /* 0x000e220000000a00 */
[----:B------:R-:W-:Y:S01]  /*1c7a0*/  F2FP.SATFINITE.E4M3.F32.PACK_AB_MERGE_C R15, RZ, R14, RZ ;  /* 0x0000000eff0f723e */ /* 0x000fe200048070ff */
[----:B------:R-:W3:Y:S01]  /*1c7b0*/  LDL.LU R181, [R1+0x3c4] ;  /* 0x0003c40001b57983 */ /* 0x000ee20000300800 */
[----:B------:R-:W-:-:S03]  /*1c7c0*/  PRMT R14, RZ, 0x7610, R14 ;  /* 0x00007610ff0e7816 */ /* 0x000fc6000000000e */
[----:B------:R1:W-:Y:S04]  /*1c7d0*/  @!P2 STG.E.U8 desc[UR38][R16.64+0x98], R15 ;  /* 0x0000980f1000a986 */ /* 0x0003e8000c101126 */
[----:B------:R-:W4:Y:S01]  /*1c7e0*/  @!P1 LDG.E.U8 R14, desc[UR38][R18.64+0x99] ;  /* 0x00009926120e9981 */ /* 0x000f22000c1e1100 */
[----:B------:R-:W-:Y:S02]  /*1c7f0*/  @!P1 IADD3 R25, P3, P4, R3, R12, R8 ;  /* 0x0000000c03199210 */ /* 0x000fe40007c7e008 */
[----:B------:R-:W-:Y:S02]  /*1c800*/  ISETP.LT.OR P2, PT, R26, 0x81, !P5 ;  /* 0x000000811a00780c */ /* 0x000fe40006f41670 */
[----:B------:R-:W-:-:S11]  /*1c810*/  @!P1 IADD3.X R24, R4, R28, R7, P3, P4 ;  /* 0x0000001c04189210 */ /* 0x000fd60001fe8407 */
[----:B-1----:R-:W1:Y:S01]  /*1c820*/  @!P2 LDC.64 R16, c[0x0][0x5c0] ;  /* 0x00017000ff10ab82 */ /* 0x002e620000000a00 */
[----:B----4-:R-:W-:-:S04]  /*1c830*/  LOP3.LUT R14, R14, 0xff, RZ, 0xc0, !PT ;  /* 0x000000ff0e0e7812 */ /* 0x010fc800078ec0ff */
[----:B------:R-:W-:-:S05]  /*1c840*/  F2FP.F16.E4M3.UNPACK_B R14, R14 ;  /* 0x0000000eff0e723e */ /* 0x000fca00020006ff */
[----:B------:R-:W-:-:S05]  /*1c850*/  HADD2.F32 R14, -RZ, R14.H0_H0 ;  /* 0x2000000eff0e7230 */ /* 0x000fca0000004100 */
[----:B------:R-:W-:-:S04]  /*1c860*/  FMUL R14, R14, UR8 ;  /* 0x000000080e0e7c20 */ /* 0x000fc80008400000 */
[----:B------:R-:W-:Y:S01]  /*1c870*/  FFMA R11, R182, UR33, R14 ;  /* 0x00000021b60b7c23 */ /* 0x000fe2000800000e */
[----:B0-----:R-:W-:Y:S01]  /*1c880*/  @!P1 IADD3 R14, P3, R25, R30, RZ ;  /* 0x0000001e190e9210 */ /* 0x001fe20007f7e0ff */
[----:B------:R-:W4:Y:S03]  /*1c890*/  LDL.LU R182, [R1+0x3c8] ;  /* 0x0003c80001b67983 */ /* 0x000f260000300800 */
[----:B------:R-:W-:Y:S01]  /*1c8a0*/  F2FP.SATFINITE.E4M3.F32.PACK_AB_MERGE_C R19, RZ, R11, RZ ;  /* 0x0000000bff13723e */ /* 0x000fe200048070ff */
[----:B------:R-:W-:Y:S01]  /*1c8b0*/  @!P1 IMAD.X R15, R24, 0x1, R31, P3 ;  /* 0x00000001180f9824 */ /* 0x000fe200018e061f */
[----:B------:R-:W-:-:S04]  /*1c8c0*/  PRMT R11, RZ, 0x7610, R11 ;  /* 0x00007610ff0b7816 */ /* 0x000fc8000000000b */
[----:B------:R0:W-:Y:S04]  /*1c8d0*/  @!P1 STG.E.U8 desc[UR38][R14.64+0x99], R19 ;  /* 0x000099130e009986 */ /* 0x0001e8000c101126 */
[----:B------:R-:W2:Y:S01]  /*1c8e0*/  @!P2 LDG.E.U8 R11, desc[UR38][R20.64+0x80] ;  /* 0x00008026140ba981 */ /* 0x000ea2000c1e1100 */
[----:B------:R-:W-:Y:S02]  /*1c8f0*/  ISETP.LT.OR P1, PT, R26, 0x82, !P5 ;  /* 0x000000821a00780c */ /* 0x000fe40006f21670 */
[----:B-1----:R-:W-:-:S04]  /*1c900*/  @!P2 IADD3 R16, P3, P4, R12, R16, R10 ;  /* 0x000000100c10a210 */ /* 0x002fc80007c7e00a */
[----:B------:R-:W-:-:S07]  /*1c910*/  @!P2 IADD3.X R17, R28, R17, R9, P3, P4 ;  /* 0x000000111c11a210 */ /* 0x000fce0001fe8409 */
[----:B0-----:R-:W0:Y:S01]  /*1c920*/  @!P1 LDC.64 R14, c[0x0][0x5c0] ;  /* 0x00017000ff0e9b82 */ /* 0x001e220000000a00 */
[----:B--2---:R-:W-:-:S04]  /*1c930*/  LOP3.LUT R11, R11, 0xff, RZ, 0xc0, !PT ;  /* 0x000000ff0b0b7812 */ /* 0x004fc800078ec0ff */
[----:B------:R-:W-:-:S05]  /*1c940*/  F2FP.F16.E4M3.UNPACK_B R11, R11 ;  /* 0x0000000bff0b723e */ /* 0x000fca00020006ff */
[----:B------:R-:W-:-:S05]  /*1c950*/  HADD2.F32 R11, -RZ, R11.H0_H0 ;  /* 0x2000000bff0b7230 */ /* 0x000fca0000004100 */
[----:B------:R-:W-:-:S04]  /*1c960*/  FMUL R11, R11, UR8 ;  /* 0x000000080b0b7c20 */ /* 0x000fc80008400000 */
[----:B------:R-:W-:-:S05]  /*1c970*/  FFMA R11, R183, UR33, R11 ;  /* 0x00000021b70b7c23 */ /* 0x000fca000800000b */
[----:B------:R-:W-:Y:S02]  /*1c980*/  F2FP.SATFINITE.E4M3.F32.PACK_AB_MERGE_C R19, RZ, R11, RZ ;  /* 0x0000000bff13723e */ /* 0x000fe400048070ff */
[----:B------:R-:W-:-:S03]  /*1c990*/  PRMT R11, RZ, 0x7610, R11 ;  /* 0x00007610ff0b7816 */ /* 0x000fc6000000000b */
[----:B------:R1:W-:Y:S04]  /*1c9a0*/  @!P2 STG.E.U8 desc[UR38][R16.64+0x80], R19 ;  /* 0x000080131000a986 */ /* 0x0003e8000c101126 */
[----:B------:R-:W2:Y:S01]  /*1c9b0*/  @!P1 LDG.E.U8 R11, desc[UR38][R20.64+0x81] ;  /* 0x00008126140b9981 */ /* 0x000ea2000c1e1100 */
[----:B------:R-:W-:-:S04]  /*1c9c0*/  LOP3.LUT P0, RZ, R5, 0x100000, RZ, 0xc0, !PT ;  /* 0x0010000005ff7812 */ /* 0x000fc8000780c0ff */
[----:B------:R-:W-:Y:S02]  /*1c9d0*/  ISETP.LT.OR P2, PT, R26, 0x81, !P0 ;  /* 0x000000811a00780c */ /* 0x000fe40004741670 */
[----:B0-----:R-:W-:-:S04]  /*1c9e0*/  @!P1 IADD3 R14, P3, P4, R12, R14, R10 ;  /* 0x0000000e0c0e9210 */ /* 0x001fc80007c7e00a */
[----:B------:R-:W-:-:S07]  /*1c9f0*/  @!P1 IADD3.X R15, R28, R15, R9, P3, P4 ;  /* 0x0000000f1c0f9210 */ /* 0x000fce0001fe8409 */
[----:B------:R-:W0:Y:S01]  /*1ca00*/  @!P2 LDC.64 R24, c[0x0][0x5c0] ;  /* 0x00017000ff18ab82 */ /* 0x000e220000000a00 */
[----:B--2---:R-:W-:-:S04]  /*1ca10*/  LOP3.LUT R11, R11, 0xff, RZ, 0xc0, !PT ;  /* 0x000000ff0b0b7812 */ /* 0x004fc800078ec0ff */
[----:B------:R-:W-:-:S05]  /*1ca20*/  F2FP.F16.E4M3.UNPACK_B R11, R11 ;  /* 0x0000000bff0b723e */ /* 0x000fca00020006ff */
[----:B------:R-:W-:-:S05]  /*1ca30*/  HADD2.F32 R11, -RZ, R11.H0_H0 ;  /* 0x2000000bff0b7230 */ /* 0x000fca0000004100 */
[----:B------:R-:W-:-:S04]  /*1ca40*/  FMUL R11, R11, UR8 ;  /* 0x000000080b0b7c20 */ /* 0x000fc80008400000 */
[----:B---3--:R-:W-:Y:S01]  /*1ca50*/  FFMA R11, R181, UR33, R11 ;  /* 0x00000021b50b7c23 */ /* 0x008fe2000800000b */
[----:B-1----:R-:W-:Y:S01]  /*1ca60*/  @!P2 IADD3 R17, P3, P4, R3, R12, R10 ;  /* 0x0000000c0311a210 */ /* 0x002fe20007c7e00a */
[----:B------:R-:W2:Y:S03]  /*1ca70*/  LDL.LU R181, [R1+0x3cc] ;  /* 0x0003cc0001b57983 */ /* 0x000ea60000300800 */
[----:B------:R-:W-:Y:S01]  /*1ca80*/  F2FP.SATFINITE.E4M3.F32.PACK_AB_MERGE_C R19, RZ, R11, RZ ;  /* 0x0000000bff13723e */ /* 0x000fe200048070ff */
[----:B------:R-:W3:Y:S01]  /*1ca90*/  LDL.LU R183, [R1+0x3d0] ;  /* 0x0003d00001b77983 */ /* 0x000ee20000300800 */
[----:B------:R-:W-:-:S03]  /*1caa0*/  PRMT R11, RZ, 0x7610, R11 ;  /* 0x00007610ff0b7816 */ /* 0x000fc6000000000b */
[----:B------:R1:W-:Y:S04]  /*1cab0*/  @!P1 STG.E.U8 desc[UR38][R14.64+0x81], R19 ;  /* 0x000081130e009986 */ /* 0x0003e8000c101126 */
[----:B------:R-:W4:Y:S01]  /*1cac0*/  @!P2 LDG.E.U8 R11, desc[UR38][R22.64+0x80] ;  /* 0x00008026160ba981 */ /* 0x000f22000c1e1100 */
[----:B------:R-:W-:Y:S02]  /*1cad0*/  ISETP.LT.OR P1, PT, R26, 0x82, !P0 ;  /* 0x000000821a00780c */ /* 0x000fe40004721670 */
[----:B------:R-:W-:Y:S02]  /*1cae0*/  @!P2 IADD3.X R18, R4, R28, R9, P3, P4 ;  /* 0x0000001c0412a210 */ /* 0x000fe40001fe8409 */
[----:B0-----:R-:W-:-:S05]  /*1caf0*/  @!P2 IADD3 R16, P3, R17, R24, RZ ;  /* 0x000000181110a210 */ /* 0x001fca0007f7e0ff */
[----:B------:R-:W-:-:S04]  /*1cb00*/  @!P2 IMAD.X R17, R18, 0x1, R25, P3 ;  /* 0x000000011211a824 */ /* 0x000fc800018e0619 */
[----:B------:R-:W0:Y:S01]  /*1cb10*/  @!P1 LDC.64 R24, c[0x0][0x5c0] ;  /* 0x00017000ff189b82 */ /* 0x000e220000000a00 */
[----:B----4-:R-:W-:-:S04]  /*1cb20*/  LOP3.LUT R11, R11, 0xff, RZ, 0xc0, !PT ;  /* 0x000000ff0b0b7812 */ /* 0x010fc800078ec0ff */
[----:B------:R-:W-:-:S05]  /*1cb30*/  F2FP.F16.E4M3.UNPACK_B R11, R11 ;  /* 0x0000000bff0b723e */ /* 0x000fca00020006ff */
[----:B------:R-:W-:-:S05]  /*1cb40*/  HADD2.F32 R11, -RZ, R11.H0_H0 ;  /* 0x2000000bff0b7230 */ /* 0x000fca0000004100 */
[----:B------:R-:W-:-:S04]  /*1cb50*/  FMUL R11, R11, UR8 ;  /* 0x000000080b0b7c20 */ /* 0x000fc80008400000 */
[----:B------:R-:W-:Y:S01]  /*1cb60*/  FFMA R11, R182, UR33, R11 ;  /* 0x00000021b60b7c23 */ /* 0x000fe2000800000b */
[----:B-1----:R-:W-:Y:S01]  /*1cb70*/  @!P1 IADD3 R15, P3, P4, R3, R12, R10 ;  /* 0x0000000c030f9210 */ /* 0x002fe20007c7e00a */
[----:B------:R-:W4:Y:S03]  /*1cb80*/  LDL.LU R182, [R1+0x3d4] ;  /* 0x0003d40001b67983 */ /* 0x000f260000300800 */
[----:B------:R-:W-:Y:S02]  /*1cb90*/  F2FP.SATFINITE.E4M3.F32.PACK_AB_MERGE_C R19, RZ, R11, RZ ;  /* 0x0000000bff13723e */ /* 0x000fe400048070ff */
[----:B------:R-:W-:-:S03]  /*1cba0*/  PRMT R11, RZ, 0x7610, R11 ;  /* 0x00007610ff0b7816 */ /* 0x000fc6000000000b */
[----:B------:R1:W-:Y:S04]  /*1cbb0*/  @!P2 STG.E.U8 desc[UR38][R16.64+0x80], R19 ;  /* 0x000080131000a986 */ /* 0x0003e8000c101126 */
[----:B------:R-:W2:Y:S01]  /*1cbc0*/  @!P1 LDG.E.U8 R11, desc[UR38][R22.64+0x81] ;  /* 0x00008126160b9981 */ /* 0x000ea2000c1e1100 */
[----:B------:R-:W-:Y:S02]  /*1cbd0*/  ISETP.LT.OR P2, PT, R26, 0x89, !P5 ;  /* 0x000000891a00780c */ /* 0x000fe40006f41670 */
[----:B------:R-:W-:Y:S02]  /*1cbe0*/  @!P1 IADD3.X R18, R4, R28, R9, P3, P4 ;  /* 0x0000001c04129210 */ /* 0x000fe40001fe8409 */
[----:B0-----:R-:W-:-:S05]  /*1cbf0*/  @!P1 IADD3 R14, P3, R15, R24, RZ ;  /* 0x000000180f0e9210 */ /* 0x001fca0007f7e0ff */
[----:B------:R-:W-:-:S04]  /*1cc00*/  @!P1 IMAD.X R15, R18, 0x1, R25, P3 ;  /* 0x00000001120f9824 */ /* 0x000fc800018e0619 */
[----:B-1----:R-:W0:Y:S01]  /*1cc10*/  @!P2 LDC.64 R16, c[0x0][0x5c0] ;  /* 0x00017000ff10ab82 */ /* 0x002e220000000a00 */
[----:B--2---:R-:W-:-:S04]  /*1cc20*/  LOP3.LUT R11, R11, 0xff, RZ, 0xc0, !PT ;  /* 0x000000ff0b0b7812 */ /* 0x004fc800078ec0ff */
[----:B------:R-:W-:-:S05]  /*1cc30*/  F2FP.F16.E4M3.UNPACK_B R11, R11 ;  /* 0x0000000bff0b723e */ /* 0x000fca00020006ff */
[----:B------:R-:W-:-:S05]  /*1cc40*/  HADD2.F32 R11, -RZ, R11.H0_H0 ;  /* 0x2000000bff0b7230 */ /* 0x000fca0000004100 */
[----:B------:R-:W-:-:S04]  /*1cc50*/  FMUL R11, R11, UR8 ;  /* 0x000000080b0b7c20 */ /* 0x000fc80008400000 */
[----:B------:R-:W-:Y:S01]  /*1cc60*/  FFMA R11, R181, UR33, R11 ;  /* 0x00000021b50b7c23 */ /* 0x000fe2000800000b */
[----:B0-----:R-:W-:Y:S01]  /*1cc70*/  @!P2 IADD3 R16, P3, P4, R12, R16, R10 ;  /* 0x000000100c10a210 */ /* 0x001fe20007c7e00a */
[----:B------:R-:W2:Y:S03]  /*1cc80*/  LDL.LU R181, [R1+0x3d8] ;  /* 0x0003d80001b57983 */ /* 0x000ea60000300800 */
[----:B------:R-:W-:Y:S02]  /*1cc90*/  F2FP.SATFINITE.E4M3.F32.PACK_AB_MERGE_C R19, RZ, R11, RZ ;  /* 0x0000000bff13723e */ /* 0x000fe400048070ff */
[----:B------:R-:W-:-:S03]  /*1cca0*/  PRMT R11, RZ, 0x7610, R11 ;  /* 0x00007610ff0b7816 */ /* 0x000fc6000000000b */
[----:B------:R0:W-:Y:S04]  /*1ccb0*/  @!P1 STG.E.U8 desc[UR38][R14.64+0x81], R19 ;  /* 0x000081130e009986 */ /* 0x0001e8000c101126 */
[----:B------:R-:W3:Y:S01]  /*1ccc0*/  @!P2 LDG.E.U8 R11, desc[UR38][R20.64+0x88] ;  /* 0x00008826140ba981 */ /* 0x000ee2000c1e1100 */
[----:B------:R-:W-:Y:S02]  /*1ccd0*/  ISETP.LT.OR P1, PT, R26, 0x8a, !P5 ;  /* 0x0000008a1a00780c */ /* 0x000fe40006f21670 */
[----:B------:R-:W-:-:S11]  /*1cce0*/  @!P2 IADD3.X R17, R28, R17, R9, P3, P4 ;  /* 0x000000111c11a210 */ /* 0x000fd60001fe8409 */
[----:B0-----:R-:W0:Y:S01]  /*1ccf0*/  @!P1 LDC.64 R14, c[0x0][0x5c0] ;  /* 0x00017000ff0e9b82 */ /* 0x001e220000000a00 */
[----:B---3--:R-:W-:-:S04]  /*1cd00*/  LOP3.LUT R11, R11, 0xff, RZ, 0xc0, !PT ;  /* 0x000000ff0b0b7812 */ /* 0x008fc800078ec0ff */
[----:B------:R-:W-:-:S05]  /*1cd10*/  F2FP.F16.E4M3.UNPACK_B R11, R11 ;  /* 0x0000000bff0b723e */ /* 0x000fca00020006ff */
[----:B------:R-:W-:-:S05]  /*1cd20*/  HADD2.F32 R11, -RZ, R11.H0_H0 ;  /* 0x2000000bff0b7230 */ /* 0x000fca0000004100 */
[----:B------:R-:W-:-:S04]  /*1cd30*/  FMUL R11, R11, UR8 ;  /* 0x000000080b0b7c20 */ /* 0x000fc80008400000 */
[----:B------:R-:W-:-:S05]  /*1cd40*/  FFMA R11, R183, UR33, R11 ;  /* 0x00000021b70b7c23 */ /* 0x000fca000800000b */
[----:B------:R-:W-:Y:S02]  /*1cd50*/  F2FP.SATFINITE.E4M3.F32.PACK_AB_MERGE_C R19, RZ, R11, RZ ;  /* 0x0000000bff13723e */ /* 0x000fe400048070ff */
[----:B------:R-:W-:-:S03]  /*1cd60*/  PRMT R11, RZ, 0x7610, R11 ;  /* 0x00007610ff0b7816 */ /* 0x000fc6000000000b */
[----:B------:R1:W-:Y:S04]  /*1cd70*/  @!P2 STG.E.U8 desc[UR38][R16.64+0x88], R19 ;  /* 0x000088131000a986 */ /* 0x0003e8000c101126 */
[----:B------:R-:W3:Y:S01]  /*1cd80*/  @!P1 LDG.E.U8 R11, desc[UR38][R20.64+0x89] ;  /* 0x00008926140b9981 */ /* 0x000ee2000c1e1100 */
[----:B------:R-:W-:Y:S02]  /*1cd90*/  ISETP.LT.OR P2, PT, R26, 0x89, !P0 ;  /* 0x000000891a00780c */ /* 0x000fe40004741670 */
[----:B0-----:R-:W-:-:S04]  /*1cda0*/  @!P1 IADD3 R14, P3, P4, R12, R14, R10 ;  /* 0x0000000e0c0e9210 */ /* 0x001fc80007c7e00a */
[----:B------:R-:W-:-:S07]  /*1cdb0*/  @!P1 IADD3.X R15, R28, R15, R9, P3, P4 ;  /* 0x0000000f1c0f9210 */ /* 0x000fce0001fe8409 */
[----:B------:R-:W0:Y:S01]  /*1cdc0*/  @!P2 LDC.64 R24, c[0x0][0x5c0] ;  /* 0x00017000ff18ab82 */ /* 0x000e220000000a00 */
[----:B---3--:R-:W-:-:S04]  /*1cdd0*/  LOP3.LUT R11, R11, 0xff, RZ, 0xc0, !PT ;  /* 0x000000ff0b0b7812 */ /* 0x008fc800078ec0ff */
[----:B------:R-:W-:-:S05]  /*1cde0*/  F2FP.F16.E4M3.UNPACK_B R11, R11 ;  /* 0x0000000bff0b723e */ /* 0x000fca00020006ff */
[----:B------:R-:W-:-:S05]  /*1cdf0*/  HADD2.F32 R11, -RZ, R11.H0_H0 ;  /* 0x2000000bff0b7230 */ /* 0x000fca0000004100 */
[----:B------:R-:W-:-:S04]  /*1ce00*/  FMUL R11, R11, UR8 ;  /* 0x000000080b0b7c20 */ /* 0x000fc80008400000 */
[----:B----4-:R-:W-:Y:S01]  /*1ce10*/  FFMA R11, R182, UR33, R11 ;  /* 0x00000021b60b7c23 */ /* 0x010fe2000800000b */
[----:B-1----:R-:W-:Y:S01]  /*1ce20*/  @!P2 IADD3 R17, P3, P4, R3, R12, R10 ;  /* 0x0000000c0311a210 */ /* 0x002fe20007c7e00a */
[----:B------:R-:W3:Y:S03]  /*1ce30*/  LDL.LU R182, [R1+0x3dc] ;  /* 0x0003dc0001b67983 */ /* 0x000ee60000300800 */
[----:B------:R-:W-:Y:S01]  /*1ce40*/  F2FP.SATFINITE.E4M3.F32.PACK_AB_MERGE_C R19, RZ, R11, RZ ;  /* 0x0000000bff13723e */ /* 0x000fe200048070ff */
[----:B------:R-:W4:Y:S01]  /*1ce50*/  LDL.LU R183, [R1+0x3e0] ;  /* 0x0003e00001b77983 */ /* 0x000f220000300800 */
[----:B------:R-:W-:-:S03]  /*1ce60*/  PRMT R11, RZ, 0x7610, R11 ;  /* 0x00007610ff0b7816 */ /* 0x000fc6000000000b */
[----:B------:R1:W-:Y:S04]  /*1ce70*/  @!P1 STG.E.U8 desc[UR38][R14.64+0x89], R19 ;  /* 0x000089130e009986 */ /* 0x0003e8000c101126 */
[----:B------:R-:W2:Y:S01]  /*1ce80*/  @!P2 LDG.E.U8 R11, desc[UR38][R22.64+0x88] ;  /* 0x00008826160ba981 */ /* 0x000ea2000c1e1100 */
[----:B------:R-:W-:Y:S02]  /*1ce90*/  ISETP.LT.OR P1, PT, R26, 0x8a, !P0 ;  /* 0x0000008a1a00780c */ /* 0x000fe40004721670 */
[----:B------:R-:W-:Y:S02]  /*1cea0*/  @!P2 IADD3.X R18, R4, R28, R9, P3, P4 ;  /* 0x0000001c0412a210 */ /* 0x000fe40001fe8409 */
[----:B0-----:R-:W-:-:S05]  /*1ceb0*/  @!P2 IADD3 R16, P3, R17, R24, RZ ;  /* 0x000000181110a210 */ /* 0x001fca0007f7e0ff */
[----:B------:R-:W-:-:S04]  /*1cec0*/  @!P2 IMAD.X R17, R18, 0x1, R25, P3 ;  /* 0x000000011211a824 */ /* 0x000fc800018e0619 */
[----:B------:R-:W0:Y:S01]  /*1ced0*/  @!P1 LDC.64 R24, c[0x0][0x5c0] ;  /* 0x00017000ff189b82 */ /* 0x000e220000000a00 */
[----:B--2---:R-:W-:-:S04]  /*1cee0*/  LOP3.LUT R11, R11, 0xff, RZ, 0xc0, !PT ;  /* 0x000000ff0b0b7812 */ /* 0x004fc800078ec0ff */
[----:B------:R-:W-:-:S05]  /*1cef0*/  F2FP.F16.E4M3.UNPACK_B R11, R11 ;  /* 0x0000000bff0b723e */ /* 0x000fca00020006ff */
[----:B------:R-:W-:-:S05]  /*1cf00*/  HADD2.F32 R11, -RZ, R11.H0_H0 ;  /* 0x2000000bff0b7230 */ /* 0x000fca0000004100 */
[----:B------:R-:W-:-:S04]  /*1cf10*/  FMUL R11, R11, UR8 ;  /* 0x000000080b0b7c20 */ /* 0x000fc80008400000 */
[----:B------:R-:W-:Y:S01]  /*1cf20*/  FFMA R11, R181, UR33, R11 ;  /* 0x00000021b50b7c23 */ /* 0x000fe2000800000b */
[----:B-1----:R-:W-:Y:S01]  /*1cf30*/  @!P1 IADD3 R15, P3, P4, R3, R12, R10 ;  /* 0x0000000c030f9210 */ /* 0x002fe20007c7e00a */
[----:B------:R-:W2:Y:S03]  /*1cf40*/  LDL.LU R181, [R1+0x3e4] ;  /* 0x0003e40001b57983 */ /* 0x000ea60000300800 */
[----:B------:R-:W-:Y:S02]  /*1cf50*/  F2FP.SATFINITE.E4M3.F32.PACK_AB_MERGE_C R19, RZ, R11, RZ ;  /* 0x0000000bff13723e */ /* 0x000fe400048070ff */
[----:B------:R-:W-:-:S03]  /*1cf60*/  PRMT R11, RZ, 0x7610, R11 ;  /* 0x00007610ff0b7816 */ /* 0x000fc6000000000b */
[----:B------:R1:W-:Y:S04]  /*1cf70*/  @!P2 STG.E.U8 desc[UR38][R16.64+0x88], R19 ;  /* 0x000088131000a986 */ /* 0x0003e8000c101126 */
[----:B------:R-:W3:Y:S01]  /*1cf80*/  @!P1 LDG.E.U8 R11, desc[UR38][R22.64+0x89] ;  /* 0x00008926160b9981 */ /* 0x000ee2000c1e1100 */
[----:B------:R-:W-:Y:S02]  /*1cf90*/  ISETP.LT.OR P2, PT, R26, 0x91, !P5 ;  /* 0x000000911a00780c */ /* 0x000fe40006f41670 */
[----:B------:R-:W-:Y:S02]  /*1cfa0*/  @!P1 IADD3.X R18, R4, R28, R9, P3, P4 ;  /* 0x0000001c04129210 */ /* 0x000fe40001fe8409 */
[----:B0-----:R-:W-:-:S05]  /*1cfb0*/  @!P1 IADD3 R14, P3, R15, R24, RZ ;  /* 0x000000180f0e9210 */ /* 0x001fca0007f7e0ff */
[----:B------:R-:W-:-:S04]  /*1cfc0*/  @!P1 IMAD.X R15, R18, 0x1, R25, P3 ;  /* 0x00000001120f9824 */ /* 0x000fc800018e0619 */
[----:B-1----:R-:W0:Y:S01]  /*1cfd0*/  @!P2 LDC.64 R16, c[0x0][0x5c0] ;  /* 0x00017000ff10ab82 */ /* 0x002e220000000a00 */
[----:B---3--:R-:W-:-:S04]  /*1cfe0*/  LOP3.LUT R11, R11, 0xff, RZ, 0xc0, !PT ;  /* 0x000000ff0b0b7812 */ /* 0x008fc800078ec0ff */
[----:B------:R-:W-:-:S05]  /*1cff0*/  F2FP.F16.E4M3.UNPACK_B R11, R11 ;  /* 0x0000000bff0b723e */ /* 0x000fca00020006ff */
[----:B------:R-:W-:-:S05]  /*1d000*/  HADD2.F32 R11, -RZ, R11.H0_H0 ;  /* 0x2000000bff0b7230 */ /* 0x000fca0000004100 */
[----:B------:R-:W-:-:S04]  /*1d010*/  FMUL R11, R11, UR8 ;  /* 0x000000080b0b7c20 */ /* 0x000fc80008400000 */
[----:B------:R-:W-:Y:S01]  /*1d020*/  FFMA R11, R182, UR33, R11 ;  /* 0x00000021b60b7c23 */ /* 0x000fe2000800000b */
[----:B0-----:R-:W-:Y:S01]  /*1d030*/  @!P2 IADD3 R16, P3, P4, R12, R16, R10 ;  /* 0x000000100c10a210 */ /* 0x001fe20007c7e00a */
[----:B------:R-:W3:Y:S03]  /*1d040*/  LDL.LU R182, [R1+0x3e8] ;  /* 0x0003e80001b67983 */ /* 0x000ee60000300800 */
[----:B------:R-:W-:Y:S02]  /*1d050*/  F2FP.SATFINITE.E4M3.F32.PACK_AB_MERGE_C R19, RZ, R11, RZ ;  /* 0x0000000bff13723e */ /* 0x000fe400048070ff */
[----:B------:R-:W-:-:S03]  /*1d060*/  PRMT R11, RZ, 0x7610, R11 ;  /* 0x00007610ff0b7816 */ /* 0x000fc6000000000b */
[----:B------:R0:W-:Y:S04]  /*1d070*/  @!P1 STG.E.U8 desc[UR38][R14.64+0x89], R19 ;  /* 0x000089130e009986 */ /* 0x0001e8000c101126 */
[----:B------:R-:W4:Y:S01]  /*1d080*/  @!P2 LDG.E.U8 R11, desc[UR38][R20.64+0x90] ;  /* 0x00009026140ba981 */ /* 0x000f22000c1e1100 */
[----:B------:R-:W-:Y:S02]  /*1d090*/  ISETP.LT.OR P1, PT, R26, 0x92, !P5 ;  /* 0x000000921a00780c */ /* 0x000fe40006f21670 */
[----:B------:R-:W-:-:S11]  /*1d0a0*/  @!P2 IADD3.X R17, R28, R17, R9, P3, P4 ;  /* 0x000000111c11a210 */ /* 0x000fd60001fe8409 */
[----:B0-----:R-:W0:Y:S01]  /*1d0b0*/  @!P1 LDC.64 R14, c[0x0][0x5c0] ;  /* 0x00017000ff0e9b82 */ /* 0x001e220000000a00 */
        /* <DEDUP_REMOVED lines=9> */
[----:B------:R-:W-:Y:S02]  /*1d150*/  ISETP.LT.OR P2, PT, R26, 0x91, !P0 ;  /* 0x000000911a00780c */ /* 0x000fe40004741670 */
[----:B0-----:R-:W-:-:S04]  /*1d160*/  @!P1 IADD3 R14, P3, P4, R12, R14, R10 ;  /* 0x0000000e0c0e9210 */ /* 0x001fc80007c7e00a */
[----:B------:R-:W-:-:S07]  /*1d170*/  @!P1 IADD3.X R15, R28, R15, R9, P3, P4 ;  /* 0x0000000f1c0f9210 */ /* 0x000fce0001fe8409 */
[----:B------:R-:W0:Y:S01]  /*1d180*/  @!P2 LDC.64 R24, c[0x0][0x5c0] ;  /* 0x00017000ff18ab82 */ /* 0x000e220000000a00 */
[----:B----4-:R-:W-:-:S04]  /*1d190*/  LOP3.LUT R11, R11, 0xff, RZ, 0xc0, !PT ;  /* 0x000000ff0b0b7812 */ /* 0x010fc800078ec0ff */
[----:B------:R-:W-:-:S05]  /*1d1a0*/  F2FP.F16.E4M3.UNPACK_B R11, R11 ;  /* 0x0000000bff0b723e */ /* 0x000fca00020006ff */
[----:B------:R-:W-:-:S05]  /*1d1b0*/  HADD2.F32 R11, -RZ, R11.H0_H0 ;  /* 0x2000000bff0b7230 */ /* 0x000fca0000004100 */
[----:B------:R-:W-:-:S04]  /*1d1c0*/  FMUL R11, R11, UR8 ;  /* 0x000000080b0b7c20 */ /* 0x000fc80008400000 */
[----:B--2---:R-:W-:Y:S01]  /*1d1d0*/  FFMA R11, R181, UR33, R11 ;  /* 0x00000021b50b7c23 */ /* 0x004fe2000800000b */
[----:B-1----:R-:W-:Y:S01]  /*1d1e0*/  @!P2 IADD3 R17, P3, P4, R3, R12, R10 ;  /* 0x0000000c0311a210 */ /* 0x002fe20007c7e00a */
[----:B------:R-:W2:Y:S03]  /*1d1f0*/  LDL.LU R181, [R1+0x3ec] ;  /* 0x0003ec0001b57983 */ /* 0x000ea60000300800 */
[----:B------:R-:W-:Y:S01]  /*1d200*/  F2FP.SATFINITE.E4M3.F32.PACK_AB_MERGE_C R19, RZ, R11, RZ ;  /* 0x0000000bff13723e */ /* 0x000fe200048070ff */
[----:B------:R-:W4:Y:S01]  /*1d210*/  LDL.LU R183, [R1+0x3f0] ;  /* 0x0003f00001b77983 */ /* 0x000f220000300800 */
[----:B------:R-:W-:-:S03]  /*1d220*/  PRMT R11, RZ, 0x7610, R11 ;  /* 0x00007610ff0b7816 */ /* 0x000fc6000000000b */
[----:B------:R1:W-:Y:S04]  /*1d230*/  @!P1 STG.E.U8 desc[UR38][R14.64+0x91], R19 ;  /* 0x000091130e009986 */ /* 0x0003e8000c101126 */
[----:B------:R-:W3:Y:S01]  /*1d240*/  @!P2 LDG.E.U8 R11, desc[UR38][R22.64+0x90] ;  /* 0x00009026160ba981 */ /* 0x000ee2000c1e1100 */
[----:B------:R-:W-:Y:S02]  /*1d250*/  ISETP.LT.OR P1, PT, R26, 0x92, !P0 ;  /* 0x000000921a00780c */ /* 0x000fe40004721670 */
[----:B------:R-:W-:Y:S02]  /*1d260*/  @!P2 IADD3.X R18, R4, R28, R9, P3, P4 ;  /* 0x0000001c0412a210 */ /* 0x000fe40001fe8409 */
[----:B0-----:R-:W-:-:S05]  /*1d270*/  @!P2 IADD3 R16, P3, R17, R24, RZ ;  /* 0x000000181110a210 */ /* 0x001fca0007f7e0ff */
[----:B------:R-:W-:-:S04]  /*1d280*/  @!P2 IMAD.X R17, R18, 0x1, R25, P3 ;  /* 0x000000011211a824 */ /* 0x000fc800018e0619 */
[----:B------:R-:W0:Y:S01]  /*1d290*/  @!P1 LDC.64 R24, c[0x0][0x5c0] ;  /* 0x00017000ff189b82 */ /* 0x000e220000000a00 */
[----:B---3--:R-:W-:-:S04]  /*1d2a0*/  LOP3.LUT R11, R11, 0xff, RZ, 0xc0, !PT ;  /* 0x000000ff0b0b7812 */ /* 0x008fc800078ec0ff */
[----:B------:R-:W-:-:S05]  /*1d2b0*/  F2FP.F16.E4M3.UNPACK_B R11, R11 ;  /* 0x0000000bff0b723e */ /* 0x000fca00020006ff */
[----:B------:R-:W-:-:S05]  /*1d2c0*/  HADD2.F32 R11, -RZ, R11.H0_H0 ;  /* 0x2000000bff0b7230 */ /* 0x000fca0000004100 */
[----:B------:R-:W-:-:S04]  /*1d2d0*/  FMUL R11, R11, UR8 ;  /* 0x000000080b0b7c20 */ /* 0x000fc80008400000 */
[----:B------:R-:W-:Y:S01]  /*1d2e0*/  FFMA R11, R182, UR33, R11 ;  /* 0x00000021b60b7c23 */ /* 0x000fe2000800000b */
[----:B-1----:R-:W-:Y:S01]  /*1d2f0*/  @!P1 IADD3 R15, P3, P4, R3, R12, R10 ;  /* 0x0000000c030f9210 */ /* 0x002fe20007c7e00a */
[----:B------:R-:W3:Y:S03]  /*1d300*/  LDL.LU R182, [R1+0x3f4] ;  /* 0x0003f40001b67983 */ /* 0x000ee60000300800 */
        /* <DEDUP_REMOVED lines=31> */
[----:B------:R4:W3:Y:S01]  /*1d500*/  @!P1 LDG.E.U8 R11, desc[UR38][R20.64+0x99] ;  /* 0x00009926140b9981 */ /* 0x0008e2000c1e1100 */
[----:B------:R-:W-:Y:S02]  /*1d510*/  ISETP.LT.OR P2, PT, R26, 0x99, !P0 ;  /* 0x000000991a00780c */ /* 0x000fe40004741670 */
[----:B0-----:R-:W-:-:S04]  /*1d520*/  @!P1 IADD3 R14, P3, P4, R12, R14, R10 ;  /* 0x0000000e0c0e9210 */ /* 0x001fc80007c7e00a */
[----:B------:R-:W-:-:S07]  /*1d530*/  @!P1 IADD3.X R15, R28, R15, R9, P3, P4 ;  /* 0x0000000f1c0f9210 */ /* 0x000fce0001fe8409 */
[----:B----4-:R-:W0:Y:S01]  /*1d540*/  @!P2 LDC.64 R20, c[0x0][0x5c0] ;  /* 0x00017000ff14ab82 */ /* 0x010e220000000a00 */
[----:B---3--:R-:W-:-:S04]  /*1d550*/  LOP3.LUT R11, R11, 0xff, RZ, 0xc0, !PT ;  /* 0x000000ff0b0b7812 */ /* 0x008fc800078ec0ff */
[----:B------:R-:W-:-:S05]  /*1d560*/  F2FP.F16.E4M3.UNPACK_B R11, R11 ;  /* 0x0000000bff0b723e */ /* 0x000fca00020006ff */
[----:B------:R-:W-:-:S05]  /*1d570*/  HADD2.F32 R11, -RZ, R11.H0_H0 ;  /* 0x2000000bff0b7230 */ /* 0x000fca0000004100 */
[----:B------:R-:W-:-:S04]  /*1d580*/  FMUL R11, R11, UR8 ;  /* 0x000000080b0b7c20 */ /* 0x000fc80008400000 */
[----:B------:R-:W-:-:S05]  /*1d590*/  FFMA R11, R182, UR33, R11 ;  /* 0x00000021b60b7c23 */ /* 0x000fca000800000b */
[----:B-1----:R-:W-:Y:S02]  /*1d5a0*/  F2FP.SATFINITE.E4M3.F32.PACK_AB_MERGE_C R19, RZ, R11, RZ ;  /* 0x0000000bff13723e */ /* 0x002fe400048070ff */
[----:B------:R-:W-:-:S03]  /*1d5b0*/  PRMT R11, RZ, 0x7610, R11 ;  /* 0x00007610ff0b7816 */ /* 0x000fc6000000000b */
[----:B------:R1:W-:Y:S04]  /*1d5c0*/  @!P1 STG.E.U8 desc[UR38][R14.64+0x99], R19 ;  /* 0x000099130e009986 */ /* 0x0003e8000c101126 */
[----:B------:R-:W3:Y:S01]  /*1d5d0*/  @!P2 LDG.E.U8 R11, desc[UR38][R22.64+0x98] ;  /* 0x00009826160ba981 */ /* 0x000ee2000c1e1100 */
[----:B------:R-:W-:-:S04]  /*1d5e0*/  @!P2 IADD3 R17, P1, P3, R3, R12, R10 ;  /* 0x0000000c0311a210 */ /* 0x000fc80007b3e00a */
[----:B0-----:R-:W-:Y:S02]  /*1d5f0*/  @!P2 IADD3 R16, P4, R17, R20, RZ ;  /* 0x000000141110a210 */ /* 0x001fe40007f9e0ff */
[----:B------:R-:W-:-:S05]  /*1d600*/  @!P2 IADD3.X R18, R4, R28, R9, P1, P3 ;  /* 0x0000001c0412a210 */ /* 0x000fca0000fe6409 */
[----:B------:R-:W-:Y:S01]  /*1d610*/  @!P2 IMAD.X R17, R18, 0x1, R21, P4 ;  /* 0x000000011211a824 */ /* 0x000fe200020e0615 */
[----:B------:R-:W-:Y:S01]  /*1d620*/  ISETP.LT.OR P0, PT, R26, 0x9a, !P0 ;  /* 0x0000009a1a00780c */ /* 0x000fe20004701670 */
[----:B------:R-:W-:Y:S01]  /*1d630*/  BSSY B1, `(.L_x_40) ;  /* 0x000000b000017945 */ /* 0x000fe20003800000 */
[----:B---3--:R-:W-:-:S04]  /*1d640*/  LOP3.LUT R11, R11, 0xff, RZ, 0xc0, !PT ;  /* 0x000000ff0b0b7812 */ /* 0x008fc800078ec0ff */
[----:B------:R-:W-:-:S05]  /*1d650*/  F2FP.F16.E4M3.UNPACK_B R11, R11 ;  /* 0x0000000bff0b723e */ /* 0x000fca00020006ff */
[----:B------:R-:W-:-:S05]  /*1d660*/  HADD2.F32 R11, -RZ, R11.H0_H0 ;  /* 0x2000000bff0b7230 */ /* 0x000fca0000004100 */
[----:B------:R-:W-:-:S04]  /*1d670*/  FMUL R11, R11, UR8 ;  /* 0x000000080b0b7c20 */ /* 0x000fc80008400000 */
[----:B--2---:R-:W-:-:S05]  /*1d680*/  FFMA R11, R181, UR33, R11 ;  /* 0x00000021b50b7c23 */ /* 0x004fca000800000b */
[----:B-1----:R-:W-:-:S05]  /*1d690*/  F2FP.SATFINITE.E4M3.F32.PACK_AB_MERGE_C R15, RZ, R11, RZ ;  /* 0x0000000bff0f723e */ /* 0x002fca00048070ff */
[----:B------:R0:W-:Y:S01]  /*1d6a0*/  @!P2 STG.E.U8 desc[UR38][R16.64+0x98], R15 ;  /* 0x0000980f1000a986 */ /* 0x0001e2000c101126 */
[----:B------:R-:W-:Y:S01]  /*1d6b0*/  PRMT R11, RZ, 0x7610, R11 ;  /* 0x00007610ff0b7816 */ /* 0x000fe2000000000b */
[----:B------:R-:W-:Y:S06]  /*1d6c0*/  @P0 BRA `(.L_x_41) ;  /* 0x0000000000040947 */ /* 0x000fec0003800000 */
[----:B------:R1:W5:Y:S02]  /*1d6d0*/  LDG.E.U8 R11, desc[UR38][R22.64+0x99] ;  /* 0x00009926160b7981 */ /* 0x000364000c1e1100 */
.L_x_41:
[----:B------:R-:W-:Y:S05]  /*1d6e0*/  BSYNC B1 ;  /* 0x0000000000017941 */ /* 0x000fea0003800000 */
.L_x_40:
[----:B------:R-:W-:Y:S05]  /*1d6f0*/  @P0 BRA `(.L_x_42) ;  /* 0x000000a4000c0947 */ /* 0x000fea0003800000 */
[----:B------:R-:W2:Y:S01]  /*1d700*/  LDL.LU R14, [R1+0x3fc] ;  /* 0x0003fc00010e7983 */ /* 0x000ea20000300800 */
[----:B-----5:R-:W-:Y:S01]  /*1d710*/  LOP3.LUT R11, R11, 0xff, RZ, 0xc0, !PT ;  /* 0x000000ff0b0b7812 */ /* 0x020fe200078ec0ff */
[----:B------:R-:W-:Y:S01]  /*1d720*/  ULDC.64 UR12, c[0x0][0x5c0] ;  /* 0x00017000000c7ab9 */ /* 0x000fe20000000a00 */
[----:B------:R-:W-:Y:S02]  /*1d730*/  IADD3 R12, P0, P1, R3, R12, R10 ;  /* 0x0000000c030c7210 */ /* 0x000fe4000791e00a */
[----:B------:R-:W-:Y:S02]  /*1d740*/  F2FP.F16.E4M3.UNPACK_B R11, R11 ;  /* 0x0000000bff0b723e */ /* 0x000fe400020006ff */
[----:B------:R-:W-:Y:S02]  /*1d750*/  IADD3.X R28, R4, R28, R9, P0, P1 ;  /* 0x0000001c041c7210 */ /* 0x000fe400007e2409 */
[----:B------:R-:W-:Y:S01]  /*1d760*/  IADD3 R12, P0, R12, UR12, RZ ;  /* 0x0000000c0c0c7c10 */ /* 0x000fe2000ff1e0ff */
[----:B------:R-:W-:-:S03]  /*1d770*/  HADD2.F32 R11, -RZ, R11.H0_H0 ;  /* 0x2000000bff0b7230 */ /* 0x000fc60000004100 */
[----:B------:R-:W-:Y:S02]  /*1d780*/  IADD3.X R13, R28, UR13, RZ, P0, !PT ;  /* 0x0000000d1c0d7c10 */ /* 0x000fe400087fe4ff */
[----:B------:R-:W-:-:S04]  /*1d790*/  FMUL R11, R11, UR8 ;  /* 0x000000080b0b7c20 */ /* 0x000fc80008400000 */
[----:B--2---:R-:W-:-:S05]  /*1d7a0*/  FFMA R11, R14, UR33, R11 ;  /* 0x000000210e0b7c23 */ /* 0x004fca000800000b */
[----:B------:R-:W-:-:S05]  /*1d7b0*/  F2FP.SATFINITE.E4M3.F32.PACK_AB_MERGE_C R11, RZ, R11, RZ ;  /* 0x0000000bff0b723e */ /* 0x000fca00048070ff */
[----:B------:R2:W-:Y:S01]  /*1d7c0*/  STG.E.U8 desc[UR38][R12.64+0x99], R11 ;  /* 0x0000990b0c007986 */ /* 0x0005e2000c101126 */
[----:B------:R-:W-:Y:S05]  /*1d7d0*/  BRA `(.L_x_42) ;  /* 0x000000a000d47947 */ /* 0x000fea0003800000 */
.L_x_39:
[----:B------:R-:W-:Y:S01]  /*1d7e0*/  ISETP.GE.AND P6, PT, R11, 0x1, PT ;  /* 0x000000010b00780c */ /* 0x000fe20003fc6270 */
[----:B------:R-:W2:Y:S03]  /*1d7f0*/  LDL.LU R29, [R1+0x80] ;  /* 0x00008000011d7983 */ /* 0x000ea60000300800 */
[----:B------:R-:W-:Y:S01]  /*1d800*/  ISETP.LT.OR P0, PT, R26, 0x1, !P6 ;  /* 0x000000011a00780c */ /* 0x000fe20007701670 */
[----:B------:R-:W-:Y:S01]  /*1d810*/  FMUL R14, R14, UR33 ;  /* 0x000000210e0e7c20 */ /* 0x000fe20008400000 */
        /* <DEDUP_REMOVED lines=8> */
[----:B-----5:R-:W-:Y:S01]  /*1d8a0*/  LOP3.LUT R0, R0, 0xfffffffe, RZ, 0xc0, !PT ;  /* 0xfffffffe00007812 */ /* 0x020fe200078ec0ff */
[----:B------:R-:W-:Y:S01]  /*1d8b0*/  FMUL R23, R23, UR33 ;  /* 0x0000002117177c20 */ /* 0x000fe20008400000 */
[----:B------:R-:W3:Y:S01]  /*1d8c0*/  LDL.LU R27, [R1+0x84] ;  /* 0x00008400011b7983 */ /* 0x000ee20000300800 */
[----:B------:R-:W0:Y:S01]  /*1d8d0*/  @!P0 LDC.64 R24, c[0x0][0x5c0] ;  /* 0x00017000ff188b82 */ /* 0x000e220000000a00 */
[----:B------:R-:W-:Y:S01]  /*1d8e0*/  F2FP.SATFINITE.E4M3.F32.PACK_AB_MERGE_C R14, RZ, R14, RZ ;  /* 0x0000000eff0e723e */ /* 0x000fe200048070ff */
[----:B------:R-:W-:Y:S01]  /*1d8f0*/  FMUL R232, R232, UR33 ;  /* 0x00000021e8e87c20 */ /* 0x000fe20008400000 */
        /* <DEDUP_REMOVED lines=10> */
[----:B------:R-:W-:-:S02]  /*1d9a0*/  F2FP.SATFINITE.E4M3.F32.PACK_AB_MERGE_C R20, RZ, R20, RZ ;  /* 0x00000014ff14723e */ /* 0x000fc400048070ff */
[----:B------:R-:W-:Y:S02]  /*1d9b0*/  F2FP.SATFINITE.E4M3.F32.PACK_AB_MERGE_C R21, RZ, R21, RZ ;  /* 0x00000015ff15723e */ /* 0x000fe400048070ff */
[----:B------:R-:W-:Y:S02]  /*1d9c0*/  F2FP.SATFINITE.E4M3.F32.PACK_AB_MERGE_C R22, RZ, R22, RZ ;  /* 0x00000016ff16723e */ /* 0x000fe400048070ff */
[----:B------:R-:W-:Y:S02]  /*1d9d0*/  F2FP.SATFINITE.E4M3.F32.PACK_AB_MERGE_C R23, RZ, R23, RZ ;  /* 0x00000017ff17723e */ /* 0x000fe400048070ff */
[----:B------:R-:W-:Y:S02]  /*1d9e0*/  F2FP.SATFINITE.E4M3.F32.PACK_AB_MERGE_C R232, RZ, R232, RZ ;  /* 0x000000e8ffe8723e */ /* 0x000fe400048070ff */
[----:B------:R-:W-:Y:S02]  /*1d9f0*/  LOP3.LUT R5, R5, 0xfeffffff, RZ, 0xc0, !PT ;  /* 0xfeffffff05057812 */ /* 0x000fe400078ec0ff */
[----:B0-----:R-:W-:-:S02]  /*1da00*/  @!P0 IADD3 R24, P1, R12, R24, RZ ;  /* 0x000000180c188210 */ /* 0x001fc40007f3e0ff */
[----:B------:R-:W-:Y:S02]  /*1da10*/  F2FP.SATFINITE.E4M3.F32.PACK_AB_MERGE_C R233, RZ, R233, RZ ;  /* 0x000000e9ffe9723e */ /* 0x000fe400048070ff */
[----:B------:R-:W-:Y:S01]  /*1da20*/  F2FP.SATFINITE.E4M3.F32.PACK_AB_MERGE_C R234, RZ, R234, RZ ;  /* 0x000000eaffea723e */ /* 0x000fe200048070ff */
[----:B------:R-:W-:Y:S01]  /*1da30*/  @!P0 IMAD.X R25, R28, 0x1, R25, P1 ;  /* 0x000000011c198824 */ /* 0x000fe200008e0619 */
[----:B------:R-:W-:Y:S02]  /*1da40*/  F2FP.SATFINITE.E4M3.F32.PACK_AB_MERGE_C R235, RZ, R235, RZ ;  /* 0x000000ebffeb723e */ /* 0x000fe400048070ff */
[----:B------:R-:W-:Y:S02]  /*1da50*/  F2FP.SATFINITE.E4M3.F32.PACK_AB_MERGE_C R236, RZ, R236, RZ ;  /* 0x000000ecffec723e */ /* 0x000fe400048070ff */
[----:B------:R0:W-:Y:S01]  /*1da60*/  @!P0 STG.E.U8 desc[UR38][R24.64], R14 ;  /* 0x0000000e18008986 */ /* 0x0001e2000c101126 */
[----:B------:R-:W-:Y:S02]  /*1da70*/  ISETP.LT.OR P0, PT, R26, 0x2, !P6 ;  /* 0x000000021a00780c */ /* 0x000fe40007701670 */
[----:B------:R-:W-:-:S11]  /*1da80*/  F2FP.SATFINITE.E4M3.F32.PACK_AB_MERGE_C R237, RZ, R237, RZ ;  /* 0x000000edffed723e */ /* 0x000fd600048070ff */
[----:B0-----:R-:W0:Y:S02]  /*1da90*/  @!P0 LDC.64 R24, c[0x0][0x5c0] ;  /* 0x00017000ff188b82 */ /* 0x001e240000000a00 */
[----:B0-----:R-:W-:-:S05]  /*1daa0*/  @!P0 IADD3 R14, P1, R12, R24, RZ ;  /* 0x000000180c0e8210 */ /* 0x001fca0007f3e0ff */
[----:B------:R-:W-:Y:S01]  /*1dab0*/  @!P0 IMAD.X R15, R28, 0x1, R25, P1 ;  /* 0x000000011c0f8824 */ /* 0x000fe200008e0619 */
[----:B------:R-:W-:-:S04]  /*1dac0*/  ISETP.GE.AND P1, PT, R11, 0x9, PT ;  /* 0x000000090b00780c */ /* 0x000fc80003f26270 */
[----:B------:R0:W-:Y:S01]  /*1dad0*/  @!P0 STG.E.U8 desc[UR38][R14.64+0x1], R13 ;  /* 0x0000010d0e008986 */ /* 0x0001e2000c101126 */
[----:B------:R-:W-:-:S08]  /*1dae0*/  ISETP.LT.OR P0, PT, R26, 0x1, !P1 ;  /* 0x000000011a00780c */ /* 0x000fd00004f01670 */
[----:B------:R-:W-:-:S04]  /*1daf0*/  @P1 LOP3.LUT R5, R5, 0x1000000, RZ, 0xfc, !PT ;  /* 0x0100000005051812 */ /* 0x000fc800078efcff */
[----:B------:R-:W-:Y:S01]  /*1db00*/  LOP3.LUT R5, R5, 0xfbffffff, RZ, 0xc0, !PT ;  /* 0xfbffffff05057812 */ /* 0x000fe200078ec0ff */
[----:B0-----:R-:W0:Y:S02]  /*1db10*/  @!P0 LDC.64 R14, c[0x0][0x5c0] ;  /* 0x00017000ff0e8b82 */ /* 0x001e240000000a00 */
[----:B0-----:R-:W-:-:S04]  /*1db20*/  @!P0 IADD3 R14, P2, P3, R12, R14, R3 ;  /* 0x0000000e0c0e8210 */ /* 0x001fc80007b5e003 */
[----:B------:R-:W-:Y:S02]  /*1db30*/  @!P0 IADD3.X R15, R28, R15, R4, P2, P3 ;  /* 0x0000000f1c0f8210 */ /* 0x000fe400017e6404 */
[----:B------:R-:W-:-:S03]  /*1db40*/  ISETP.LT.OR P2, PT, R26, 0x2, !P1 ;  /* 0x000000021a00780c */ /* 0x000fc60004f41670 */
[----:B------:R0:W-:Y:S01]  /*1db50*/  @!P0 STG.E.U8 desc[UR38][R14.64], R16 ;  /* 0x000000100e008986 */ /* 0x0001e2000c101126 */
[----:B------:R-:W-:-:S09]  /*1db60*/  ISETP.LT.OR P0, PT, R26, 0x9, !P6 ;  /* 0x000000091a00780c */ /* 0x000fd20007701670 */
[----:B0-----:R-:W0:Y:S02]  /*1db70*/  @!P2 LDC.64 R14, c[0x0][0x5c0] ;  /* 0x00017000ff0eab82 */ /* 0x001e240000000a00 */
[----:B0-----:R-:W-:-:S04]  /*1db80*/  @!P2 IADD3 R14, P3, P4, R12, R14, R3 ;  /* 0x0000000e0c0ea210 */ /* 0x001fc80007c7e003 */
[----:B------:R-:W-:-:S05]  /*1db90*/  @!P2 IADD3.X R15, R28, R15, R4, P3, P4 ;  /* 0x0000000f1c0fa210 */ /* 0x000fca0001fe8404 */
[----:B------:R0:W-:Y:S01]  /*1dba0*/  @!P2 STG.E.U8 desc[UR38][R14.64+0x1], R17 ;  /* 0x000001110e00a986 */ /* 0x0001e2000c101126 */
[----:B------:R-:W-:Y:S01]  /*1dbb0*/  ISETP.LT.OR P2, PT, R26, 0xa, !P6 ;  /* 0x0000000a1a00780c */ /* 0x000fe20007741670 */
[----:B0-----:R-:W0:Y:S02]  /*1dbc0*/  @!P0 LDC.64 R14, c[0x0][0x5c0] ;  /* 0x00017000ff0e8b82 */ /* 0x001e240000000a00 */
[----:B0-----:R-:W-:-:S05]  /*1dbd0*/  @!P0 IADD3 R14, P3, R12, R14, RZ ;  /* 0x0000000e0c0e8210 */ /* 0x001fca0007f7e0ff */
[----:B------:R-:W-:Y:S01]  /*1dbe0*/  @!P0 IMAD.X R15, R28, 0x1, R15, P3 ;  /* 0x000000011c0f8824 */ /* 0x000fe200018e060f */
[----:B------:R-:W-:-:S04]  /*1dbf0*/  ISETP.LT.OR P3, PT, R26, 0x9, !P1 ;  /* 0x000000091a00780c */ /* 0x000fc80004f61670 */
[----:B------:R0:W-:Y:S09]  /*1dc00*/  @!P0 STG.E.U8 desc[UR38][R14.64+0x8], R18 ;  /* 0x000008120e008986 */ /* 0x0001f2000c101126 */
[----:B------:R-:W1:Y:S08]  /*1dc10*/  @!P3 LDC.64 R16, c[0x0][0x5c0] ;  /* 0x00017000ff10bb82 */ /* 0x000e700000000a00 */
[----:B0-----:R-:W0:Y:S02]  /*1dc20*/  @!P2 LDC.64 R14, c[0x0][0x5c0] ;  /* 0x00017000ff0eab82 */ /* 0x001e240000000a00 */
[----:B0-----:R-:W-:-:S05]  /*1dc30*/  @!P2 IADD3 R14, P0, R12, R14, RZ ;  /* 0x0000000e0c0ea210 */ /* 0x001fca0007f1e0ff */
[----:B------:R-:W-:-:S05]  /*1dc40*/  @!P2 IMAD.X R15, R28, 0x1, R15, P0 ;  /* 0x000000011c0fa824 */ /* 0x000fca00000e060f */
[----:B------:R1:W-:Y:S01]  /*1dc50*/  @!P2 STG.E.U8 desc[UR38][R14.64+0x9], R19 ;  /* 0x000009130e00a986 */ /* 0x0003e2000c101126 */
[----:B------:R-:W-:Y:S02]  /*1dc60*/  ISETP.LT.OR P2, PT, R26, 0xa, !P1 ;  /* 0x0000000a1a00780c */ /* 0x000fe40004f41670 */
[----:B-1----:R-:W-:Y:S01]  /*1dc70*/  @!P3 IADD3 R14, P0, P4, R12, R16, R3 ;  /* 0x000000100c0eb210 */ /* 0x002fe20007c1e003 */
[----:B--2---:R-:W-:Y:S02]  /*1dc80*/  FMUL R13, R29, UR33 ;  /* 0x000000211d0d7c20 */ /* 0x004fe40008400000 */
[----:B------:R-:W2:Y:S01]  /*1dc90*/  LDL.LU R29, [R1+0x88] ;  /* 0x00008800011d7983 */ /* 0x000ea20000300800 */
[----:B------:R-:W-:Y:S02]  /*1dca0*/  @!P3 IADD3.X R15, R28, R17, R4, P0, P4 ;  /* 0x000000111c0fb210 */ /* 0x000fe400007e8404 */
[----:B------:R-:W-:-:S05]  /*1dcb0*/  ISETP.LT.OR P0, PT, R26, 0x11, !P1 ;  /* 0x000000111a00780c */ /* 0x000fca0004f01670 */
[----:B------:R-:W0:Y:S01]  /*1dcc0*/  @!P2 LDC.64 R16, c[0x0][0x5c0] ;  /* 0x00017000ff10ab82 */ /* 0x000e220000000a00 */
[----:B------:R-:W4:Y:S04]  /*1dcd0*/  LDL.LU R38, [R1+0x8c] ;  /* 0x00008c0001267983 */ /* 0x000f280000300800 */
[----:B------:R1:W-:Y:S03]  /*1dce0*/  @!P3 STG.E.U8 desc[UR38][R14.64+0x8], R20 ;  /* 0x000008140e00b986 */ /* 0x0003e6000c101126 */
[----:B-1----:R-:W1:Y:S01]  /*1dcf0*/  @!P0 LDC.64 R14, c[0x0][0x5c0] ;  /* 0x00017000ff0e8b82 */ /* 0x002e620000000a00 */
[----:B0-----:R-:W-:-:S04]  /*1dd00*/  @!P2 IADD3 R16, P3, P4, R12, R16, R3 ;  /* 0x000000100c10a210 */ /* 0x001fc80007c7e003 */
[----:B------:R-:W-:-:S05]  /*1dd10*/  @!P2 IADD3.X R17, R28, R17, R4, P3, P4 ;  /* 0x000000111c11a210 */ /* 0x000fca0001fe8404 */
[----:B------:R-:W-:Y:S01]  /*1dd20*/  @!P2 STG.E.U8 desc[UR38][R16.64+0x9], R21 ;  /* 0x000009151000a986 */ /* 0x000fe2000c101126 */
[----:B-1----:R-:W-:-:S04]  /*1dd30*/  @!P0 IADD3 R18, P3, P4, R12, R14, R3 ;  /* 0x0000000e0c128210 */ /* 0x002fc80007c7e003 */
[----:B------:R-:W-:Y:S02]  /*1dd40*/  @!P0 IADD3.X R19, R28, R15, R4, P3, P4 ;  /* 0x0000000f1c138210 */ /* 0x000fe40001fe8404 */
[----:B------:R-:W-:-:S13]  /*1dd50*/  ISETP.LT.OR P4, PT, R26, 0x12, !P1 ;  /* 0x000000121a00780c */ /* 0x000fda0004f81670 */
[----:B------:R-:W0:Y:S02]  /*1dd60*/  @!P4 LDC.64 R14, c[0x0][0x5c0] ;  /* 0x00017000ff0ecb82 */ /* 0x000e240000000a00 */
[----:B0-----:R-:W-:-:S04]  /*1dd70*/  @!P4 IADD3 R30, P3, P5, R12, R14, R3 ;  /* 0x0000000e0c1ec210 */ /* 0x001fc80007d7e003 */
[----:B------:R-:W-:Y:S02]  /*1dd80*/  @!P4 IADD3.X R31, R28, R15, R4, P3, P5 ;  /* 0x0000000f1c1fc210 */ /* 0x000fe40001fea404 */
[C---:B------:R-:W-:Y:S02]  /*1dd90*/  ISETP.LT.OR P3, PT, R26.reuse, 0x11, !P6 ;  /* 0x000000111a00780c */ /* 0x040fe40007761670 */
[----:B------:R-:W-:-:S11]  /*1dda0*/  ISETP.LT.OR P5, PT, R26, 0x19, !P1 ;  /* 0x000000191a00780c */ /* 0x000fd60004fa1670 */
[----:B------:R-:W0:Y:S02]  /*1ddb0*/  @!P3 LDC.64 R14, c[0x0][0x5c0] ;  /* 0x00017000ff0ebb82 */ /* 0x000e240000000a00 */
[----:B------:R-:W-:Y:S02]  /*1ddc0*/  @P5 LOP3.LUT R0, R0, 0x1, RZ, 0xfc, !PT ;  /* 0x0000000100005812 */ /* 0x000fe400078efcff */
[----:B0-----:R-:W-:-:S05]  /*1ddd0*/  @!P3 IADD3 R14, P2, R12, R14, RZ ;  /* 0x0000000e0c0eb210 */ /* 0x001fca0007f5e0ff */
[----:B------:R-:W-:-:S05]  /*1dde0*/  @!P3 IMAD.X R15, R28, 0x1, R15, P2 ;  /* 0x000000011c0fb824 */ /* 0x000fca00010e060f */
[----:B------:R0:W-:Y:S02]  /*1ddf0*/  @!P3 STG.E.U8 desc[UR38][R14.64+0x10], R22 ;  /* 0x000010160e00b986 */ /* 0x0001e4000c101126 */
[----:B0-----:R-:W0:Y:S02]  /*1de00*/  @!P5 LDC.64 R14, c[0x0][0x5c0] ;  /* 0x00017000ff0edb82 */ /* 0x001e240000000a00 */
[----:B0-----:R-:W-:-:S04]  /*1de10*/  @!P5 IADD3 R32, P2, P3, R12, R14, R3 ;  /* 0x0000000e0c20d210 */ /* 0x001fc80007b5e003 */
[----:B------:R-:W-:Y:S02]  /*1de20*/  @!P5 IADD3.X R33, R28, R15, R4, P2, P3 ;  /* 0x0000000f1c21d210 */ /* 0x000fe400017e6404 */
[C---:B------:R-:W-:Y:S02]  /*1de30*/  ISETP.LT.OR P2, PT, R26.reuse, 0x12, !P6 ;  /* 0x000000121a00780c */ /* 0x040fe40007741670 */
[----:B------:R-:W-:Y:S02]  /*1de40*/  ISETP.LT.OR P5, PT, R26, 0x1a, !P1 ;  /* 0x0000001a1a00780c */ /* 0x000fe40004fa1670 */
[C---:B------:R-:W-:Y:S02]  /*1de50*/  LOP3.LUT P1, RZ, R0.reuse, 0x1, RZ, 0xc0, !PT ;  /* 0x0000000100ff7812 */ /* 0x040fe4000782c0ff */
[----:B------:R-:W-:-:S07]  /*1de60*/  LOP3.LUT R0, R0, 0xfffffffb, RZ, 0xc0, !PT ;  /* 0xfffffffb00007812 */ /* 0x000fce00078ec0ff */
[----:B------:R-:W0:Y:S04]  /*1de70*/  @!P2 LDC.64 R14, c[0x0][0x5c0] ;  /* 0x00017000ff0eab82 */ /* 0x000e280000000a00 */
[----:B------:R-:W-:-:S04]  /*1de80*/  @P1 LOP3.LUT R5, R5, 0x4000000, RZ, 0xfc, !PT ;  /* 0x0400000005051812 */ /* 0x000fc800078efcff */
[----:B------:R-:W-:-:S04]  /*1de90*/  LOP3.LUT R5, R5, 0xf7ffffff, RZ, 0xc0, !PT ;  /* 0xf7ffffff05057812 */ /* 0x000fc800078ec0ff */
[----:B------:R-:W-:Y:S02]  /*1dea0*/  @P5 LOP3.LUT R5, R5, 0x8000000, RZ, 0xfc, !PT ;  /* 0x0800000005055812 */ /* 0x000fe400078efcff */
[----:B0-----:R-:W-:-:S05]  /*1deb0*/  @!P2 IADD3 R14, P3, R12, R14, RZ ;  /* 0x0000000e0c0ea210 */ /* 0x001fca0007f7e0ff */
[----:B------:R-:W-:-:S05]  /*1dec0*/  @!P2 IMAD.X R15, R28, 0x1, R15, P3 ;  /* 0x000000011c0fa824 */ /* 0x000fca00018e060f */
[----:B------:R0:W-:Y:S04]  /*1ded0*/  @!P2 STG.E.U8 desc[UR38][R14.64+0x11], R23 ;  /* 0x000011170e00a986 */ /* 0x0001e8000c101126 */
[----:B------:R-:W-:Y:S04]  /*1dee0*/  @!P0 STG.E.U8 desc[UR38][R18.64+0x10], R232 ;  /* 0x000010e812008986 */ /* 0x000fe8000c101126 */
[----:B------:R-:W-:Y:S01]  /*1def0*/  @!P4 STG.E.U8 desc[UR38][R30.64+0x11], R233 ;  /* 0x000011e91e00c986 */ /* 0x000fe2000c101126 */
[----:B0-----:R-:W0:Y:S02]  /*1df00*/  @!P5 LDC.64 R14, c[0x0][0x5c0] ;  /* 0x00017000ff0edb82 */ /* 0x001e240000000a00 */
[----:B0-----:R-:W-:-:S04]  /*1df10*/  @!P5 IADD3 R24, P2, P3, R12, R14, R3 ;  /* 0x0000000e0c18d210 */ /* 0x001fc80007b5e003 */
[----:B------:R-:W-:Y:S02]  /*1df20*/  @!P5 IADD3.X R25, R28, R15, R4, P2, P3 ;  /* 0x0000000f1c19d210 */ /* 0x000fe400017e6404 */
[----:B------:R-:W-:-:S04]  /*1df30*/  ISETP.GE.AND P3, PT, R11, 0x81, PT ;  /* 0x000000810b00780c */ /* 0x000fc80003f66270 */
[C---:B------:R-:W-:Y:S02]  /*1df40*/  ISETP.LT.OR P0, PT, R26.reuse, 0x1, !P3 ;  /* 0x000000011a00780c */ /* 0x040fe40005f01670 */
[----:B------:R-:W-:-:S11]  /*1df50*/  ISETP.LT.OR P5, PT, R26, 0x9, !P3 ;  /* 0x000000091a00780c */ /* 0x000fd60005fa1670 */
[----:B------:R-:W0:Y:S02]  /*1df60*/  @!P0 LDC.64 R14, c[0x0][0x5c0] ;  /* 0x00017000ff0e8b82 */ /* 0x000e240000000a00 */
[----:B------:R-:W-:-:S04]  /*1df70*/  @P5 LOP3.LUT R0, R0, 0x4, RZ, 0xfc, !PT ;  /* 0x0000000400005812 */ /* 0x000fc800078efcff */
[----:B------:R-:W-:Y:S02]  /*1df80*/  LOP3.LUT R0, R0, 0xfffffffd, RZ, 0xc0, !PT ;  /* 0xfffffffd00007812 */ /* 0x000fe400078ec0ff */
[----:B0-----:R-:W-:-:S04]  /*1df90*/  @!P0 IADD3 R20, P2, P6, R12, R14, R8 ;  /* 0x0000000e0c148210 */ /* 0x001fc80007e5e008 */
[----:B------:R-:W-:Y:S02]  /*1dfa0*/  @!P0 IADD3.X R21, R28, R15, R7, P2, P6 ;  /* 0x0000000f1c158210 */ /* 0x000fe400017ec407 */
[----:B------:R-:W-:-:S13]  /*1dfb0*/  ISETP.LT.OR P2, PT, R26, 0x2, !P3 ;  /* 0x000000021a00780c */ /* 0x000fda0005f41670 */
[----:B------:R-:W0:Y:S02]  /*1dfc0*/  @!P2 LDC.64 R14, c[0x0][0x5c0] ;  /* 0x00017000ff0eab82 */ /* 0x000e240000000a00 */
[----:B0-----:R-:W-:-:S04]  /*1dfd0*/  @!P2 IADD3 R16, P1, P6, R12, R14, R8 ;  /* 0x0000000e0c10a210 */ /* 0x001fc80007e3e008 */
[----:B------:R-:W-:Y:S02]  /*1dfe0*/  @!P2 IADD3.X R17, R28, R15, R7, P1, P6 ;  /* 0x0000000f1c11a210 */ /* 0x000fe40000fec407 */
[----:B------:R-:W-:-:S04]  /*1dff0*/  ISETP.GE.AND P1, PT, R11, 0x1, PT ;  /* 0x000000010b00780c */ /* 0x000fc80003f26270 */
[----:B------:R-:W-:-:S13]  /*1e000*/  ISETP.LT.OR P4, PT, R26, 0x19, !P1 ;  /* 0x000000191a00780c */ /* 0x000fda0004f81670 */
[----:B------:R-:W0:Y:S02]  /*1e010*/  @!P4 LDC.64 R14, c[0x0][0x5c0] ;  /* 0x00017000ff0ecb82 */ /* 0x000e240000000a00 */
        /* <DEDUP_REMOVED lines=8> */
[----:B------:R-:W-:-:S09]  /*1e0a0*/  LOP3.LUT P5, RZ, R5, 0x8000000, RZ, 0xc0, !PT ;  /* 0x0800000005ff7812 */ /* 0x000fd200078ac0ff */
[----:B------:R-:W0:Y:S02]  /*1e0b0*/  @!P4 LDC.64 R14, c[0x0][0x5c0] ;  /* 0x00017000ff0ecb82 */ /* 0x000e240000000a00 */
[----:B------:R-:W-:Y:S02]  /*1e0c0*/  @P1 LOP3.LUT R0, R0, 0x2, RZ, 0xfc, !PT ;  /* 0x0000000200001812 */ /* 0x000fe400078efcff */
[----:B------:R-:W-:Y:S02]  /*1e0d0*/  F2FP.SATFINITE.E4M3.F32.PACK_AB_MERGE_C R13, RZ, R13, RZ ;  /* 0x0000000dff0d723e */ /* 0x000fe400048070ff */
[----:B------:R-:W-:Y:S02]  /*1e0e0*/  LOP3.LUT R0, R0, 0xffffffef, RZ, 0xc0, !PT ;  /* 0xffffffef00007812 */ /* 0x000fe400078ec0ff */
[----:B0-----:R-:W-:-:S05]  /*1e0f0*/  @!P4 IADD3 R14, P6, R12, R14, RZ ;  /* 0x0000000e0c0ec210 */ /* 0x001fca0007fde0ff */
[----:B------:R-:W-:-:S05]  /*1e100*/  @!P4 IMAD.X R15, R28, 0x1, R15, P6 ;  /* 0x000000011c0fc824 */ /* 0x000fca00030e060f */
[----:B------:R0:W-:Y:S02]  /*1e110*/  @!P4 STG.E.U8 desc[UR38][R14.64+0x19], R235 ;  /* 0x000019eb0e00c986 */ /* 0x0001e4000c101126 */
[----:B0-----:R-:W0:Y:S02]  /*1e120*/  @!P1 LDC.64 R14, c[0x0][0x5c0] ;  /* 0x00017000ff0e9b82 */ /* 0x001e240000000a00 */
[----:B0-----:R-:W-:-:S04]  /*1e130*/  @!P1 IADD3 R18, P4, P6, R12, R14, R8 ;  /* 0x0000000e0c129210 */ /* 0x001fc80007e9e008 */
[----:B------:R-:W-:Y:S02]  /*1e140*/  @!P1 IADD3.X R19, R28, R15, R7, P4, P6 ;  /* 0x0000000f1c139210 */ /* 0x000fe400027ec407 */
[C---:B------:R-:W-:Y:S02]  /*1e150*/  LOP3.LUT P1, RZ, R5.reuse, 0x4000000, RZ, 0xc0, !PT ;  /* 0x0400000005ff7812 */ /* 0x040fe4000782c0ff */
[----:B------:R-:W-:-:S11]  /*1e160*/  LOP3.LUT R5, R5, 0xfdffffff, RZ, 0xc0, !PT ;  /* 0xfdffffff05057812 */ /* 0x000fd600078ec0ff */
[----:B------:R-:W-:Y:S01]  /*1e170*/  @!P1 STG.E.U8 desc[UR38][R32.64+0x18], R236 ;  /* 0x000018ec20009986 */ /* 0x000fe2000c101126 */
[----:B------:R-:W-:-:S03]  /*1e180*/  ISETP.LT.OR P1, PT, R26, 0x11, !P3 ;  /* 0x000000111a00780c */ /* 0x000fc60005f21670 */
[----:B------:R-:W-:Y:S04]  /*1e190*/  @!P5 STG.E.U8 desc[UR38][R24.64+0x19], R237 ;  /* 0x000019ed1800d986 */ /* 0x000fe8000c101126 */
[----:B------:R3:W-:Y:S06]  /*1e1a0*/  @!P0 STG.E.U8 desc[UR38][R20.64], R13 ;  /* 0x0000000d14008986 */ /* 0x0007ec000c101126 */
[----:B------:R-:W0:Y:S01]  /*1e1b0*/  @!P1 LDC.64 R14, c[0x0][0x5c0] ;  /* 0x00017000ff0e9b82 */ /* 0x000e220000000a00 */
[----:B------:R-:W-:Y:S01]  /*1e1c0*/  @P1 LOP3.LUT R5, R5, 0x2000000, RZ, 0xfc, !PT ;  /* 0x0200000005051812 */ /* 0x000fe200078efcff */
[----:B---3--:R-:W-:-:S02]  /*1e1d0*/  FMUL R13, R27, UR33 ;  /* 0x000000211b0d7c20 */ /* 0x008fc40008400000 */
[----:B------:R-:W3:Y:S03]  /*1e1e0*/  LDL.LU R27, [R1+0x90] ;  /* 0x00009000011b7983 */ /* 0x000ee60000300800 */
[----:B------:R-:W-:-:S05]  /*1e1f0*/  F2FP.SATFINITE.E4M3.F32.PACK_AB_MERGE_C R13, RZ, R13, RZ ;  /* 0x0000000dff0d723e */ /* 0x000fca00048070ff */
[----:B------:R2:W-:Y:S01]  /*1e200*/  @!P2 STG.E.U8 desc[UR38][R16.64+0x1], R13 ;  /* 0x0000010d1000a986 */ /* 0x0005e2000c101126 */
[----:B0-----:R-:W-:Y:S01]  /*1e210*/  @!P1 IADD3 R32, P4, P6, R12, R14, R8 ;  /* 0x0000000e0c209210 */ /* 0x001fe20007e9e008 */
[----:B--2---:R-:W-:-:S03]  /*1e220*/  FMUL R13, R29, UR33 ;  /* 0x000000211d0d7c20 */ /* 0x004fc60008400000 */
[----:B------:R-:W-:Y:S01]  /*1e230*/  @!P1 IADD3.X R33, R28, R15, R7, P4, P6 ;  /* 0x0000000f1c219210 */ /* 0x000fe200027ec407 */
[----:B------:R-:W2:Y:S01]  /*1e240*/  LDL.LU R29, [R1+0x94] ;  /* 0x00009400011d7983 */ /* 0x000ea20000300800 */
[C---:B------:R-:W-:Y:S02]  /*1e250*/  ISETP.LT.OR P1, PT, R26.reuse, 0x12, !P3 ;  /* 0x000000121a00780c */ /* 0x040fe40005f21670 */
[----:B------:R-:W-:Y:S01]  /*1e260*/  ISETP.LT.OR P0, PT, R26, 0x1a, !P3 ;  /* 0x0000001a1a00780c */ /* 0x000fe20005f01670 */
[----:B------:R-:W2:Y:S10]  /*1e270*/  LDL.LU R40, [R1+0x98] ;  /* 0x0000980001287983 */ /* 0x000eb40000300800 */
[----:B------:R-:W0:Y:S01]  /*1e280*/  @!P1 LDC.64 R14, c[0x0][0x5c0] ;  /* 0x00017000ff0e9b82 */ /* 0x000e220000000a00 */
[----:B------:R-:W-:-:S04]  /*1e290*/  @P1 LOP3.LUT R0, R0, 0x10, RZ, 0xfc, !PT ;  /* 0x0000001000001812 */ /* 0x000fc800078efcff */
[----:B------:R-:W-:Y:S02]  /*1e2a0*/  LOP3.LUT R0, R0, 0xffffffdf, RZ, 0xc0, !PT ;  /* 0xffffffdf00007812 */ /* 0x000fe400078ec0ff */
        /* <DEDUP_REMOVED lines=8> */
[----:B------:R-:W-:Y:S02]  /*1e330*/  @P3 LOP3.LUT R5, R5, 0x100000, RZ, 0xfc, !PT ;  /* 0x0010000005053812 */ /* 0x000fe400078efcff */
[----:B------:R-:W-:Y:S02]  /*1e340*/  LOP3.LUT P3, RZ, R0, 0x40, RZ, 0xc0, !PT ;  /* 0x0000004000ff7812 */ /* 0x000fe4000786c0ff */
[----:B0-----:R-:W-:-:S04]  /*1e350*/  @!P1 IADD3 R34, P4, P5, R12, R14, R8 ;  /* 0x0000000e0c229210 */ /* 0x001fc80007d9e008 */
[----:B------:R-:W-:-:S07]  /*1e360*/  @!P1 IADD3.X R35, R28, R15, R7, P4, P5 ;  /* 0x0000000f1c239210 */ /* 0x000fce00027ea407 */
[----:B------:R-:W0:Y:S02]  /*1e370*/  @!P3 LDC.64 R14, c[0x0][0x5c0] ;  /* 0x00017000ff0ebb82 */ /* 0x000e240000000a00 */
[----:B0-----:R-:W-:-:S04]  /*1e380*/  @!P3 IADD3 R20, P0, P4, R12, R14, R8 ;  /* 0x0000000e0c14b210 */ /* 0x001fc80007c1e008 */
[----:B------:R-:W-:Y:S02]  /*1e390*/  @!P3 IADD3.X R21, R28, R15, R7, P0, P4 ;  /* 0x0000000f1c15b210 */ /* 0x000fe400007e8407 */
[----:B------:R-:W-:-:S04]  /*1e3a0*/  ISETP.GE.AND P0, PT, R11, 0x89, PT ;  /* 0x000000890b00780c */ /* 0x000fc80003f06270 */
[----:B------:R-:W-:Y:S02]  /*1e3b0*/  ISETP.LT.OR P4, PT, R26, 0x1, !P0 ;  /* 0x000000011a00780c */ /* 0x000fe40004781670 */
[----:B------:R-:W-:-:S11]  /*1e3c0*/  ISETP.GE.AND P1, PT, R11, 0x101, PT ;  /* 0x000001010b00780c */ /* 0x000fd60003f26270 */
[----:B------:R-:W0:Y:S01]  /*1e3d0*/  @!P4 LDC.64 R16, c[0x0][0x5c0] ;  /* 0x00017000ff10cb82 */ /* 0x000e220000000a00 */
[----:B------:R-:W-:Y:S02]  /*1e3e0*/  ISETP.LT.OR P1, PT, R26, 0x1, !P1 ;  /* 0x000000011a00780c */ /* 0x000fe40004f21670 */
[----:B------:R-:W-:-:S04]  /*1e3f0*/  @!P4 IADD3 R14, P5, P6, R3, R12, R8 ;  /* 0x0000000c030ec210 */ /* 0x000fc80007ebe008 */
[----:B------:R-:W-:Y:S02]  /*1e400*/  @!P4 IADD3.X R24, R4, R28, R7, P5, P6 ;  /* 0x0000001c0418c210 */ /* 0x000fe40002fec407 */
[----:B------:R-:W-:Y:S02]  /*1e410*/  F2FP.SATFINITE.E4M3.F32.PACK_AB_MERGE_C R13, RZ, R13, RZ ;  /* 0x0000000dff0d723e */ /* 0x000fe400048070ff */
[----:B0-----:R-:W-:-:S03]  /*1e420*/  @!P4 IADD3 R16, P2, R14, R16, RZ ;  /* 0x000000100e10c210 */ /* 0x001fc60007f5e0ff */
[----:B------:R-:W0:Y:S02]  /*1e430*/  @!P1 LDC.64 R14, c[0x0][0x5c0] ;  /* 0x00017000ff0e9b82 */ /* 0x000e240000000a00 */
[----:B------:R-:W-:-:S05]  /*1e440*/  @!P4 IMAD.X R17, R24, 0x1, R17, P2 ;  /* 0x000000011811c824 */ /* 0x000fca00010e0611 */
[----:B------:R1:W-:Y:S01]  /*1e450*/  @!P4 STG.E.U8 desc[UR38][R16.64], R13 ;  /* 0x0000000d1000c986 */ /* 0x0003e2000c101126 */
[----:B------:R-:W-:Y:S02]  /*1e460*/  ISETP.LT.OR P4, PT, R26, 0x2, !P0 ;  /* 0x000000021a00780c */ /* 0x000fe40004781670 */
[----:B0-----:R-:W-:-:S04]  /*1e470*/  @!P1 IADD3 R36, P5, P6, R12, R14, R10 ;  /* 0x0000000e0c249210 */ /* 0x001fc80007ebe00a */
[----:B------:R-:W-:-:S07]  /*1e480*/  @!P1 IADD3.X R37, R28, R15, R9, P5, P6 ;  /* 0x0000000f1c259210 */ /* 0x000fce0002fec409 */
[----:B------:R-:W0:Y:S01]  /*1e490*/  @!P4 LDC.64 R14, c[0x0][0x5c0] ;  /* 0x00017000ff0ecb82 */ /* 0x000e220000000a00 */
[----:B-1----:R-:W-:-:S04]  /*1e4a0*/  @!P4 IADD3 R16, P2, P5, R3, R12, R8 ;  /* 0x0000000c0310c210 */ /* 0x002fc80007d5e008 */
[----:B------:R-:W-:Y:S02]  /*1e4b0*/  @!P4 IADD3.X R13, R4, R28, R7, P2, P5 ;  /* 0x0000001c040dc210 */ /* 0x000fe400017ea407 */
[----:B------:R-:W-:-:S04]  /*1e4c0*/  LOP3.LUT R5, R5, 0xffbfffff, RZ, 0xc0, !PT ;  /* 0xffbfffff05057812 */ /* 0x000fc800078ec0ff */
[----:B------:R-:W-:Y:S02]  /*1e4d0*/  @P3 LOP3.LUT R5, R5, 0x400000, RZ, 0xfc, !PT ;  /* 0x0040000005053812 */ /* 0x000fe400078efcff */
[----:B0-----:R-:W-:-:S05]  /*1e4e0*/  @!P4 IADD3 R16, P2, R16, R14, RZ ;  /* 0x0000000e1010c210 */ /* 0x001fca0007f5e0ff */
[----:B------:R-:W-:Y:S02]  /*1e4f0*/  @!P4 IMAD.X R17, R13, 0x1, R15, P2 ;  /* 0x000000010d11c824 */ /* 0x000fe400010e060f */
[----:B----4-:R-:W-:Y:S01]  /*1e500*/  FMUL R13, R38, UR33 ;  /* 0x00000021260d7c20 */ /* 0x010fe20008400000 */
[----:B------:R-:W-:-:S04]  /*1e510*/  LOP3.LUT P3, RZ, R0, 0x4, RZ, 0xc0, !PT ;  /* 0x0000000400ff7812 */ /* 0x000fc8000786c0ff */
[----:B------:R-:W-:-:S05]  /*1e520*/  F2FP.SATFINITE.E4M3.F32.PACK_AB_MERGE_C R13, RZ, R13, RZ ;  /* 0x0000000dff0d723e */ /* 0x000fca00048070ff */
[----:B------:R3:W-:Y:S02]  /*1e530*/  @!P4 STG.E.U8 desc[UR38][R16.64+0x1], R13 ;  /* 0x0000010d1000c986 */ /* 0x0007e4000c101126 */
[----:B---3--:R-:W-:-:S05]  /*1e540*/  FMUL R13, R27, UR33 ;  /* 0x000000211b0d7c20 */ /* 0x008fca0008400000 */
[----:B------:R-:W-:-:S05]  /*1e550*/  F2FP.SATFINITE.E4M3.F32.PACK_AB_MERGE_C R13, RZ, R13, RZ ;  /* 0x0000000dff0d723e */ /* 0x000fca00048070ff */
[----:B------:R2:W-:Y:S02]  /*1e560*/  @!P3 STG.E.U8 desc[UR38][R22.64+0x8], R13 ;  /* 0x0000080d1600b986 */ /* 0x0005e4000c101126 */
[----:B--2---:R-:W-:Y:S02]  /*1e570*/  FMUL R13, R29, UR33 ;  /* 0x000000211d0d7c20 */ /* 0x004fe40008400000 */
[----:B------:R-:W2:Y:S01]  /*1e580*/  LDL.LU R29, [R1+0x9c] ;  /* 0x00009c00011d7983 */ /* 0x000ea20000300800 */
[----:B------:R-:W-:Y:S02]  /*1e590*/  ISETP.GE.AND P6, PT, R11, 0x101, PT ;  /* 0x000001010b00780c */ /* 0x000fe40003fc6270 */
[----:B------:R-:W-:Y:S01]  /*1e5a0*/  LOP3.LUT R5, R5, 0xffdfffff, RZ, 0xc0, !PT ;  /* 0xffdfffff05057812 */ /* 0x000fe200078ec0ff */
[----:B------:R-:W3:Y:S01]  /*1e5b0*/  LDL.LU R45, [R1+0xa0] ;  /* 0x0000a000012d7983 */ /* 0x000ee20000300800 */
[----:B------:R-:W-:Y:S02]  /*1e5c0*/  ISETP.LT.OR P2, PT, R26, 0x2, !P6 ;  /* 0x000000021a00780c */ /* 0x000fe40007741670 */
[----:B------:R-:W-:Y:S01]  /*1e5d0*/  LOP3.LUT R0, R0, 0xffffff7f, RZ, 0xc0, !PT ;  /* 0xffffff7f00007812 */ /* 0x000fe200078ec0ff */
[----:B------:R-:W4:Y:S10]  /*1e5e0*/  LDL.LU R44, [R1+0xa4] ;  /* 0x0000a400012c7983 */ /* 0x000f340000300800 */
[----:B------:R-:W0:Y:S01]  /*1e5f0*/  @!P2 LDC.64 R14, c[0x0][0x5c0] ;  /* 0x00017000ff0eab82 */ /* 0x000e220000000a00 */
[----:B------:R-:W-:-:S02]  /*1e600*/  @P2 LOP3.LUT R5, R5, 0x200000, RZ, 0xfc, !PT ;  /* 0x0020000005052812 */ /* 0x000fc400078efcff */
[----:B0-----:R-:W-:-:S04]  /*1e610*/  @!P2 IADD3 R24, P5, P6, R12, R14, R10 ;  /* 0x0000000e0c18a210 */ /* 0x001fc80007ebe00a */
[----:B------:R-:W-:Y:S02]  /*1e620*/  @!P2 IADD3.X R25, R28, R15, R9, P5, P6 ;  /* 0x0000000f1c19a210 */ /* 0x000fe40002fec409 */
[----:B------:R-:W-:-:S04]  /*1e630*/  ISETP.GE.AND P2, PT, R11, 0x101, PT ;  /* 0x000001010b00780c */ /* 0x000fc80003f46270 */
[----:B------:R-:W-:-:S13]  /*1e640*/  ISETP.LT.OR P6, PT, R26, 0x9, !P2 ;  /* 0x000000091a00780c */ /* 0x000fda00057c1670 */
[----:B------:R-:W0:Y:S01]  /*1e650*/  @!P6 LDC.64 R14, c[0x0][0x5c0] ;  /* 0x00017000ff0eeb82 */ /* 0x000e220000000a00 */
[----:B------:R-:W-:Y:S02]  /*1e660*/  ISETP.LT.OR P3, PT, R26, 0xa, !P2 ;  /* 0x0000000a1a00780c */ /* 0x000fe40005761670 */
[----:B0-----:R-:W-:-:S04]  /*1e670*/  @!P6 IADD3 R38, P4, P5, R12, R14, R10 ;  /* 0x0000000e0c26e210 */ /* 0x001fc80007d9e00a */
[----:B------:R-:W-:-:S07]  /*1e680*/  @!P6 IADD3.X R39, R28, R15, R9, P4, P5 ;  /* 0x0000000f1c27e210 */ /* 0x000fce00027ea409 */
[----:B------:R-:W0:Y:S01]  /*1e690*/  @!P3 LDC.64 R14, c[0x0][0x5c0] ;  /* 0x00017000ff0ebb82 */ /* 0x000e220000000a00 */
[----:B------:R-:W-:-:S04]  /*1e6a0*/  @P1 LOP3.LUT R0, R0, 0x80, RZ, 0xfc, !PT ;  /* 0x0000008000001812 */ /* 0x000fc800078efcff */
[C---:B------:R-:W-:Y:S02]  /*1e6b0*/  LOP3.LUT P1, RZ, R0.reuse, 0x2, RZ, 0xc0, !PT ;  /* 0x0000000200ff7812 */ /* 0x040fe4000782c0ff */
[----:B------:R-:W-:Y:S02]  /*1e6c0*/  LOP3.LUT R0, R0, 0xfffffeff, RZ, 0xc0, !PT ;  /* 0xfffffeff00007812 */ /* 0x000fe400078ec0ff */
[----:B0-----:R-:W-:-:S04]  /*1e6d0*/  @!P3 IADD3 R22, P4, P5, R12, R14, R10 ;  /* 0x0000000e0c16b210 */ /* 0x001fc80007d9e00a */
[----:B------:R-:W-:Y:S02]  /*1e6e0*/  @!P3 IADD3.X R23, R28, R15, R9, P4, P5 ;  /* 0x0000000f1c17b210 */ /* 0x000fe400027ea409 */
[----:B------:R-:W-:Y:S02]  /*1e6f0*/  ISETP.LT.OR P4, PT, R26, 0x9, !P0 ;  /* 0x000000091a00780c */ /* 0x000fe40004781670 */
[----:B------:R-:W-:-:S04]  /*1e700*/  @P6 LOP3.LUT R0, R0, 0x100, RZ, 0xfc, !PT ;  /* 0x0000010000006812 */ /* 0x000fc800078efcff */
[----:B------:R-:W-:-:S07]  /*1e710*/  LOP3.LUT R0, R0, 0xfffffffb, RZ, 0xc0, !PT ;  /* 0xfffffffb00007812 */ /* 0x000fce00078ec0ff */
[----:B------:R-:W0:Y:S01]  /*1e720*/  @!P4 LDC.64 R16, c[0x0][0x5c0] ;  /* 0x00017000ff10cb82 */ /* 0x000e220000000a00 */
[----:B------:R-:W-:Y:S02]  /*1e730*/  @P3 LOP3.LUT R0, R0, 0x4, RZ, 0xfc, !PT ;  /* 0x0000000400003812 */ /* 0x000fe400078efcff */
[----:B------:R-:W-:Y:S02]  /*1e740*/  ISETP.LT.OR P3, PT, R26, 0x11, !P2 ;  /* 0x000000111a00780c */ /* 0x000fe40005761670 */
[----:B------:R-:W-:Y:S02]  /*1e750*/  F2FP.SATFINITE.E4M3.F32.PACK_AB_MERGE_C R13, RZ, R13, RZ ;  /* 0x0000000dff0d723e */ /* 0x000fe400048070ff */
[----:B------:R-:W-:-:S03]  /*1e760*/  @!P4 IADD3 R14, P5, P6, R3, R12, R8 ;  /* 0x0000000c030ec210 */ /* 0x000fc60007ebe008 */
[----:B------:R1:W-:Y:S01]  /*1e770*/  @!P1 STG.E.U8 desc[UR38][R18.64+0x9], R13 ;  /* 0x0000090d12009986 */ /* 0x0003e2000c101126 */
[----:B------:R-:W-:Y:S02]  /*1e780*/  @!P4 IADD3.X R27, R4, R28, R7, P5, P6 ;  /* 0x0000001c041bc210 */ /* 0x000fe40002fec407 */
[----:B0-----:R-:W-:-:S03]  /*1e790*/  @!P4 IADD3 R16, P1, R14, R16, RZ ;  /* 0x000000100e10c210 */ /* 0x001fc60007f3e0ff */
[----:B------:R-:W0:Y:S01]  /*1e7a0*/  @!P3 LDC.64 R14, c[0x0][0x5c0] ;  /* 0x00017000ff0ebb82 */ /* 0x000e220000000a00 */
[----:B-1----:R-:W-:Y:S01]  /*1e7b0*/  FMUL R13, R40, UR33 ;  /* 0x00000021280d7c20 */ /* 0x002fe20008400000 */
[----:B------:R-:W-:-:S04]  /*1e7c0*/  @!P4 IMAD.X R17, R27, 0x1, R17, P1 ;  /* 0x000000011b11c824 */ /* 0x000fc800008e0611 */
[----:B------:R-:W-:-:S05]  /*1e7d0*/  F2FP.SATFINITE.E4M3.F32.PACK_AB_MERGE_C R13, RZ, R13, RZ ;  /* 0x0000000dff0d723e */ /* 0x000fca00048070ff */
[----:B------:R1:W-:Y:S01]  /*1e7e0*/  @!P4 STG.E.U8 desc[UR38][R16.64+0x8], R13 ;  /* 0x0000080d1000c986 */ /* 0x0003e2000c101126 */
[----:B------:R-:W-:Y:S02]  /*1e7f0*/  ISETP.LT.OR P4, PT, R26, 0xa, !P0 ;  /* 0x0000000a1a00780c */ /* 0x000fe40004781670 */
[----:B0-----:R-:W-:-:S04]  /*1e800*/  @!P3 IADD3 R42, P5, P6, R12, R14, R10 ;  /* 0x0000000e0c2ab210 */ /* 0x001fc80007ebe00a */
[----:B------:R-:W-:-:S07]  /*1e810*/  @!P3 IADD3.X R43, R28, R15, R9, P5, P6 ;  /* 0x0000000f1c2bb210 */ /* 0x000fce0002fec409 */
[----:B------:R-:W0:Y:S01]  /*1e820*/  @!P4 LDC.64 R14, c[0x0][0x5c0] ;  /* 0x00017000ff0ecb82 */ /* 0x000e220000000a00 */
[----:B-1----:R-:W-:-:S04]  /*1e830*/  @!P4 IADD3 R16, P5, P6, R3, R12, R8 ;  /* 0x0000000c0310c210 */ /* 0x002fc80007ebe008 */
[----:B------:R-:W-:Y:S02]  /*1e840*/  @!P4 IADD3.X R13, R4, R28, R7, P5, P6 ;  /* 0x0000001c040dc210 */ /* 0x000fe40002fec407 */
[----:B0-----:R-:W-:-:S05]  /*1e850*/  @!P4 IADD3 R16, P5, R16, R14, RZ ;  /* 0x0000000e1010c210 */ /* 0x001fca0007fbe0ff */
[----:B------:R-:W-:Y:S02]  /*1e860*/  @!P4 IMAD.X R17, R13, 0x1, R15, P5 ;  /* 0x000000010d11c824 */ /* 0x000fe400028e060f */
[----:B--2---:R-:W-:Y:S02]  /*1e870*/  FMUL R13, R29, UR33 ;  /* 0x000000211d0d7c20 */ /* 0x004fe40008400000 */
[----:B------:R-:W2:Y:S01]  /*1e880*/  LDL.LU R29, [R1+0xa8] ;  /* 0x0000a800011d7983 */ /* 0x000ea20000300800 */
[----:B------:R-:W-:-:S13]  /*1e890*/  ISETP.LT.OR P1, PT, R26, 0x12, !P2 ;  /* 0x000000121a00780c */ /* 0x000fda0005721670 */
[----:B------:R-:W0:Y:S01]  /*1e8a0*/  @!P1 LDC.64 R14, c[0x0][0x5c0] ;  /* 0x00017000ff0e9b82 */ /* 0x000e220000000a00 */
[----:B------:R-:W-:-:S04]  /*1e8b0*/  LOP3.LUT R0, R0, 0xfffffbff, RZ, 0xc0, !PT ;  /* 0xfffffbff00007812 */ /* 0x000fc800078ec0ff */
[----:B------:R-:W-:-:S04]  /*1e8c0*/  @P3 LOP3.LUT R0, R0, 0x400, RZ, 0xfc, !PT ;  /* 0x0000040000003812 */ /* 0x000fc800078efcff */
[C---:B------:R-:W-:Y:S02]  /*1e8d0*/  LOP3.LUT P3, RZ, R0.reuse, 0x10, RZ, 0xc0, !PT ;  /* 0x0000001000ff7812 */ /* 0x040fe4000786c0ff */
[----:B------:R-:W-:Y:S02]  /*1e8e0*/  LOP3.LUT R0, R0, 0xfffffffd, RZ, 0xc0, !PT ;  /* 0xfffffffd00007812 */ /* 0x000fe400078ec0ff */
[----:B------:R-:W-:Y:S02]  /*1e8f0*/  F2FP.SATFINITE.E4M3.F32.PACK_AB_MERGE_C R13, RZ, R13, RZ ;  /* 0x0000000dff0d723e */ /* 0x000fe400048070ff */
[----:B------:R-:W-:Y:S02]  /*1e900*/  @P1 LOP3.LUT R0, R0, 0x2, RZ, 0xfc, !PT ;  /* 0x0000000200001812 */ /* 0x000fe400078efcff */
[----:B0-----:R-:W-:Y:S01]  /*1e910*/  @!P1 IADD3 R18, P5, P6, R12, R14, R10 ;  /* 0x0000000e0c129210 */ /* 0x001fe20007ebe00a */
[----:B------:R3:W-:Y:S03]  /*1e920*/  @!P4 STG.E.U8 desc[UR38][R16.64+0x9], R13 ;  /* 0x0000090d1000c986 */ /* 0x0007e6000c101126 */
[----:B------:R-:W-:-:S02]  /*1e930*/  @!P1 IADD3.X R19, R28, R15, R9, P5, P6 ;  /* 0x0000000f1c139210 */ /* 0x000fc40002fec409 */
[----:B------:R-:W-:Y:S01]  /*1e940*/  LOP3.LUT P1, RZ, R5, 0x2000000, RZ, 0xc0, !PT ;  /* 0x0200000005ff7812 */ /* 0x000fe2000782c0ff */
[----:B---3--:R-:W-:Y:S02]  /*1e950*/  FMUL R13, R45, UR33 ;  /* 0x000000212d0d7c20 */ /* 0x008fe40008400000 */
[----:B------:R-:W3:Y:S03]  /*1e960*/  LDL.LU R45, [R1+0xac] ;  /* 0x0000ac00012d7983 */ /* 0x000ee60000300800 */
[----:B------:R-:W-:-:S07]  /*1e970*/  F2FP.SATFINITE.E4M3.F32.PACK_AB_MERGE_C R13, RZ, R13, RZ ;  /* 0x0000000dff0d723e */ /* 0x000fce00048070ff */
[----:B------:R4:W-:Y:S02]  /*1e980*/  @!P1 STG.E.U8 desc[UR38][R32.64+0x10], R13 ;  /* 0x0000100d20009986 */ /* 0x0009e4000c101126 */
[----:B----4-:R-:W-:Y:S02]  /*1e990*/  FMUL R13, R44, UR33 ;  /* 0x000000212c0d7c20 */ /* 0x010fe40008400000 */
[----:B------:R-:W4:Y:S03]  /*1e9a0*/  LDL.LU R44, [R1+0xb0] ;  /* 0x0000b000012c7983 */ /* 0x000f260000300800 */
[----:B------:R-:W-:-:S05]  /*1e9b0*/  F2FP.SATFINITE.E4M3.F32.PACK_AB_MERGE_C R13, RZ, R13, RZ ;  /* 0x0000000dff0d723e */ /* 0x000fca00048070ff */
[----:B------:R2:W-:Y:S01]  /*1e9c0*/  @!P3 STG.E.U8 desc[UR38][R30.64+0x11], R13 ;  /* 0x0000110d1e00b986 */ /* 0x0005e2000c101126 */
[----:B------:R-:W-:-:S13]  /*1e9d0*/  ISETP.LT.OR P6, PT, R26, 0x19, !P2 ;  /* 0x000000191a00780c */ /* 0x000fda00057c1670 */
[----:B------:R-:W0:Y:S01]  /*1e9e0*/  @!P6 LDC.64 R14, c[0x0][0x5c0] ;  /* 0x00017000ff0eeb82 */ /* 0x000e220000000a00 */
[----:B------:R-:W-:Y:S02]  /*1e9f0*/  ISETP.LT.OR P2, PT, R26, 0x1a, !P2 ;  /* 0x0000001a1a00780c */ /* 0x000fe40005741670 */
[----:B0-----:R-:W-:-:S04]  /*1ea00*/  @!P6 IADD3 R40, P4, P5, R12, R14, R10 ;  /* 0x0000000e0c28e210 */ /* 0x001fc80007d9e00a */
[----:B------:R-:W-:-:S07]  /*1ea10*/  @!P6 IADD3.X R41, R28, R15, R9, P4, P5 ;  /* 0x0000000f1c29e210 */ /* 0x000fce00027ea409 */
[----:B------:R-:W0:Y:S01]  /*1ea20*/  @!P2 LDC.64 R14, c[0x0][0x5c0] ;  /* 0x00017000ff0eab82 */ /* 0x000e220000000a00 */
[----:B--2---:R-:W-:Y:S02]  /*1ea30*/  FMUL R13, R29, UR33 ;  /* 0x000000211d0d7c20 */ /* 0x004fe40008400000 */
[----:B------:R-:W2:Y:S01]  /*1ea40*/  LDL.LU R29, [R1+0xb4] ;  /* 0x0000b400011d7983 */ /* 0x000ea20000300800 */
[----:B------:R-:W-:Y:S02]  /*1ea50*/  LOP3.LUT R0, R0, 0xffffefff, RZ, 0xc0, !PT ;  /* 0xffffefff00007812 */ /* 0x000fe400078ec0ff */
[----:B0-----:R-:W-:Y:S01]  /*1ea60*/  @!P2 IADD3 R32, P4, P5, R12, R14, R10 ;  /* 0x0000000e0c20a210 */ /* 0x001fe20007d9e00a */
[----:B------:R-:W2:Y:S01]  /*1ea70*/  LDL.LU R47, [R1+0xb8] ;  /* 0x0000b800012f7983 */ /* 0x000ea20000300800 */
[----:B------:R-:W-:Y:S02]  /*1ea80*/  @P6 LOP3.LUT R0, R0, 0x1000, RZ, 0xfc, !PT ;  /* 0x0000100000006812 */ /* 0x000fe400078efcff */
[----:B------:R-:W-:Y:S01]  /*1ea90*/  @!P2 IADD3.X R33, R28, R15, R9, P4, P5 ;  /* 0x0000000f1c21a210 */ /* 0x000fe200027ea409 */
[----:B------:R-:W2:Y:S01]  /*1eaa0*/  LDL.LU R46, [R1+0xbc] ;  /* 0x0000bc00012e7983 */ /* 0x000ea20000300800 */
[----:B------:R-:W-:-:S02]  /*1eab0*/  ISETP.LT.OR P4, PT, R26, 0x11, !P0 ;  /* 0x000000111a00780c */ /* 0x000fc40004781670 */
[----:B------:R-:W-:-:S04]  /*1eac0*/  LOP3.LUT R0, R0, 0xfffff7ff, RZ, 0xc0, !PT ;  /* 0xfffff7ff00007812 */ /* 0x000fc800078ec0ff */
[----:B------:R-:W-:-:S04]  /*1ead0*/  @P2 LOP3.LUT R0, R0, 0x800, RZ, 0xfc, !PT ;  /* 0x0000080000002812 */ /* 0x000fc800078efcff */
[----:B------:R-:W-:-:S03]  /*1eae0*/  LOP3.LUT P2, RZ, R0, 0x20, RZ, 0xc0, !PT ;  /* 0x0000002000ff7812 */ /* 0x000fc6000784c0ff */
[----:B------:R-:W0:Y:S01]  /*1eaf0*/  @!P4 LDC.64 R16, c[0x0][0x5c0] ;  /* 0x00017000ff10cb82 */ /* 0x000e220000000a00 */
[C---:B------:R-:W-:Y:S02]  /*1eb00*/  LOP3.LUT P1, RZ, R5.reuse, 0x1000000, RZ, 0xc0, !PT ;  /* 0x0100000005ff7812 */ /* 0x040fe4000782c0ff */
[----:B------:R-:W-:-:S07]  /*1eb10*/  LOP3.LUT R5, R5, 0xff7fffff, RZ, 0xc0, !PT ;  /* 0xff7fffff05057812 */ /* 0x000fce00078ec0ff */
[----:B------:R-:W-:Y:S02]  /*1eb20*/  @P2 LOP3.LUT R5, R5, 0x800000, RZ, 0xfc, !PT ;  /* 0x0080000005052812 */ /* 0x000fe400078efcff */
[----:B------:R-:W-:Y:S02]  /*1eb30*/  ISETP.LT.OR P2, PT, R26, 0x21, !P1 ;  /* 0x000000211a00780c */ /* 0x000fe40004f41670 */
[----:B------:R-:W-:-:S04]  /*1eb40*/  @!P4 IADD3 R14, P5, P6, R3, R12, R8 ;  /* 0x0000000c030ec210 */ /* 0x000fc80007ebe008 */
[----:B------:R-:W-:Y:S02]  /*1eb50*/  @!P4 IADD3.X R27, R4, R28, R7, P5, P6 ;  /* 0x0000001c041bc210 */ /* 0x000fe40002fec407 */
[----:B0-----:R-:W-:-:S05]  /*1eb60*/  @!P4 IADD3 R16, P3, R14, R16, RZ ;  /* 0x000000100e10c210 */ /* 0x001fca0007f7e0ff */
[----:B------:R-:W0:Y:S01]  /*1eb70*/  @!P2 LDC.64 R14, c[0x0][0x5c0] ;  /* 0x00017000ff0eab82 */ /* 0x000e220000000a00 */
[----:B------:R-:W-:Y:S01]  /*1eb80*/  F2FP.SATFINITE.E4M3.F32.PACK_AB_MERGE_C R13, RZ, R13, RZ ;  /* 0x0000000dff0d723e */ /* 0x000fe200048070ff */
        /* <DEDUP_REMOVED lines=8> */
[----:B------:R-:W-:Y:S02]  /*1ec10*/  LOP3.LUT P2, RZ, R5, 0x800000, RZ, 0xc0, !PT ;  /* 0x0080000005ff7812 */ /* 0x000fe4000784c0ff */
[----:B0-----:R-:W-:-:S05]  /*1ec20*/  @!P4 IADD3 R16, P5, R16, R14, RZ ;  /* 0x0000000e1010c210 */ /* 0x001fca0007fbe0ff */
[----:B------:R-:W-:Y:S02]  /*1ec30*/  @!P4 IMAD.X R17, R13, 0x1, R15, P5 ;  /* 0x000000010d11c824 */ /* 0x000fe400028e060f */
[----:B---3--:R-:W-:-:S05]  /*1ec40*/  FMUL R13, R45, UR33 ;  /* 0x000000212d0d7c20 */ /* 0x008fca0008400000 */
[----:B------:R-:W-:-:S05]  /*1ec50*/  F2FP.SATFINITE.E4M3.F32.PACK_AB_MERGE_C R13, RZ, R13, RZ ;  /* 0x0000000dff0d723e */ /* 0x000fca00048070ff */
[----:B------:R4:W-:Y:S02]  /*1ec60*/  @!P4 STG.E.U8 desc[UR38][R16.64+0x11], R13 ;  /* 0x0000110d1000c986 */ /* 0x0009e4000c101126 */
[----:B----4-:R-:W-:-:S05]  /*1ec70*/  FMUL R13, R44, UR33 ;  /* 0x000000212c0d7c20 */ /* 0x010fca0008400000 */
[----:B------:R-:W-:-:S05]  /*1ec80*/  F2FP.SATFINITE.E4M3.F32.PACK_AB_MERGE_C R13, RZ, R13, RZ ;  /* 0x0000000dff0d723e */ /* 0x000fca00048070ff */
[----:B------:R2:W-:Y:S01]  /*1ec90*/  @!P2 STG.E.U8 desc[UR38][R34.64+0x18], R13 ;  /* 0x0000180d2200a986 */ /* 0x0005e2000c101126 */
[----:B------:R-:W-:-:S13]  /*1eca0*/  ISETP.LT.OR P3, PT, R26, 0x22, !P1 ;  /* 0x000000221a00780c */ /* 0x000fda0004f61670 */
[----:B------:R-:W0:Y:S02]  /*1ecb0*/  @!P3 LDC.64 R14, c[0x0][0x5c0] ;  /* 0x00017000ff0ebb82 */ /* 0x000e240000000a00 */
[----:B0-----:R-:W-:Y:S01]  /*1ecc0*/  @!P3 IADD3 R30, P5, P6, R12, R14, R3 ;  /* 0x0000000e0c1eb210 */ /* 0x001fe20007ebe003 */
[----:B--2---:R-:W-:Y:S02]  /*1ecd0*/  FMUL R13, R29, UR33 ;  /* 0x000000211d0d7c20 */ /* 0x004fe40008400000 */
[----:B------:R-:W2:Y:S01]  /*1ece0*/  LDL.LU R29, [R1+0xc0] ;  /* 0x0000c000011d7983 */ /* 0x000ea20000300800 */
[----:B------:R-:W-:Y:S02]  /*1ecf0*/  @!P3 IADD3.X R31, R28, R15, R4, P5, P6 ;  /* 0x0000000f1c1fb210 */ /* 0x000fe40002fec404 */
[----:B------:R-:W-:Y:S01]  /*1ed00*/  ISETP.LT.OR P6, PT, R26, 0x29, !P1 ;  /* 0x000000291a00780c */ /* 0x000fe20004fc1670 */
[----:B------:R-:W3:-:S12]  /*1ed10*/  LDL.LU R53, [R1+0xc4] ;  /* 0x0000c40001357983 */ /* 0x000ed80000300800 */
        /* <DEDUP_REMOVED lines=8> */
[----:B------:R-:W-:-:S11]  /*1eda0*/  LOP3.LUT P3, RZ, R5, 0x400000, RZ, 0xc0, !PT ;  /* 0x0040000005ff7812 */ /* 0x000fd6000786c0ff */
[----:B------:R-:W0:Y:S01]  /*1edb0*/  @!P4 LDC.64 R16, c[0x0][0x5c0] ;  /* 0x00017000ff10cb82 */ /* 0x000e220000000a00 */
        /* <DEDUP_REMOVED lines=19> */
[----:B------:R-:W-:-:S05]  /*1eef0*/  FMUL R13, R46, UR33 ;  /* 0x000000212e0d7c20 */ /* 0x000fca0008400000 */
[----:B------:R-:W-:-:S05]  /*1ef00*/  F2FP.SATFINITE.E4M3.F32.PACK_AB_MERGE_C R13, RZ, R13, RZ ;  /* 0x0000000dff0d723e */ /* 0x000fca00048070ff */
[----:B------:R2:W-:Y:S01]  /*1ef10*/  @!P4 STG.E.U8 desc[UR38][R16.64+0x19], R13 ;  /* 0x0000190d1000c986 */ /* 0x0005e2000c101126 */
[----:B------:R-:W-:-:S13]  /*1ef20*/  ISETP.LT.OR P3, PT, R26, 0x32, !P1 ;  /* 0x000000321a00780c */ /* 0x000fda0004f61670 */
[----:B------:R-:W0:Y:S01]  /*1ef30*/  @!P3 LDC.64 R14, c[0x0][0x5c0] ;  /* 0x00017000ff0ebb82 */ /* 0x000e220000000a00 */
[----:B--2---:R-:W-:Y:S02]  /*1ef40*/  FMUL R13, R29, UR33 ;  /* 0x000000211d0d7c20 */ /* 0x004fe40008400000 */
[----:B------:R-:W2:Y:S01]  /*1ef50*/  LDL.LU R29, [R1+0xc8] ;  /* 0x0000c800011d7983 */ /* 0x000ea20000300800 */
[----:B0-----:R-:W-:Y:S02]  /*1ef60*/  @!P3 IADD3 R34, P5, P6, R12, R14, R3 ;  /* 0x0000000e0c22b210 */ /* 0x001fe40007ebe003 */
[----:B------:R-:W-:Y:S01]  /*1ef70*/  LOP3.LUT R0, R0, 0xffff7fff, RZ, 0xc0, !PT ;  /* 0xffff7fff00007812 */ /* 0x000fe200078ec0ff */
[----:B------:R-:W4:Y:S01]  /*1ef80*/  LDL.LU R52, [R1+0xcc] ;  /* 0x0000cc0001347983 */ /* 0x000f220000300800 */
[----:B------:R-:W-:Y:S02]  /*1ef90*/  @!P3 IADD3.X R35, R28, R15, R4, P5, P6 ;  /* 0x0000000f1c23b210 */ /* 0x000fe40002fec404 */
[----:B------:R-:W-:-:S02]  /*1efa0*/  ISETP.LT.OR P6, PT, R26, 0x39, !P1 ;  /* 0x000000391a00780c */ /* 0x000fc40004fc1670 */
[----:B------:R-:W-:Y:S02]  /*1efb0*/  @P2 LOP3.LUT R0, R0, 0x8000, RZ, 0xfc, !PT ;  /* 0x0000800000002812 */ /* 0x000fe400078efcff */
[C---:B------:R-:W-:Y:S02]  /*1efc0*/  LOP3.LUT P2, RZ, R5.reuse, 0x200000, RZ, 0xc0, !PT ;  /* 0x0020000005ff7812 */ /* 0x040fe4000784c0ff */
[----:B------:R-:W-:-:S04]  /*1efd0*/  LOP3.LUT R5, R5, 0xffff7fff, RZ, 0xc0, !PT ;  /* 0xffff7fff05057812 */ /* 0x000fc800078ec0ff */
[----:B------:R-:W-:-:S03]  /*1efe0*/  @P0 LOP3.LUT R5, R5, 0x8000, RZ, 0xfc, !PT ;  /* 0x0000800005050812 */ /* 0x000fc600078efcff */
[----:B------:R-:W0:Y:S01]  /*1eff0*/  @!P6 LDC.64 R14, c[0x0][0x5c0] ;  /* 0x00017000ff0eeb82 */ /* 0x000e220000000a00 */
[----:B------:R-:W-:Y:S02]  /*1f000*/  LOP3.LUT P0, RZ, R0, 0x80, RZ, 0xc0, !PT ;  /* 0x0000008000ff7812 */ /* 0x000fe4000780c0ff */
[----:B------:R-:W-:-:S11]  /*1f010*/  F2FP.SATFINITE.E4M3.F32.PACK_AB_MERGE_C R13, RZ, R13, RZ ;  /* 0x0000000dff0d723e */ /* 0x000fd600048070ff */
[----:B------:R3:W-:Y:S01]  /*1f020*/  @!P0 STG.E.U8 desc[UR38][R36.64], R13 ;  /* 0x0000000d24008986 */ /* 0x0007e2000c101126 */
[----:B------:R-:W-:Y:S02]  /*1f030*/  ISETP.LT.OR P0, PT, R26, 0x3a, !P1 ;  /* 0x0000003a1a00780c */ /* 0x000fe40004f01670 */
[----:B0-----:R-:W-:-:S04]  /*1f040*/  @!P6 IADD3 R56, P4, P5, R12, R14, R3 ;  /* 0x0000000e0c38e210 */ /* 0x001fc80007d9e003 */
[----:B------:R-:W-:-:S07]  /*1f050*/  @!P6 IADD3.X R57, R28, R15, R4, P4, P5 ;  /* 0x0000000f1c39e210 */ /* 0x000fce00027ea404 */
[----:B------:R-:W0:Y:S01]  /*1f060*/  @!P0 LDC.64 R14, c[0x0][0x5c0] ;  /* 0x00017000ff0e8b82 */ /* 0x000e220000000a00 */
[----:B------:R-:W-:-:S04]  /*1f070*/  LOP3.LUT R0, R0, 0xfffffffe, RZ, 0xc0, !PT ;  /* 0xfffffffe00007812 */ /* 0x000fc800078ec0ff */
[----:B------:R-:W-:-:S04]  /*1f080*/  @P3 LOP3.LUT R0, R0, 0x1, RZ, 0xfc, !PT ;  /* 0x0000000100003812 */ /* 0x000fc800078efcff */
[----:B------:R-:W-:-:S04]  /*1f090*/  LOP3.LUT R0, R0, 0xfffeffff, RZ, 0xc0, !PT ;  /* 0xfffeffff00007812 */ /* 0x000fc800078ec0ff */
[----:B------:R-:W-:Y:S02]  /*1f0a0*/  @P6 LOP3.LUT R0, R0, 0x10000, RZ, 0xfc, !PT ;  /* 0x0001000000006812 */ /* 0x000fe400078efcff */
[----:B------:R-:W-:Y:S02]  /*1f0b0*/  LOP3.LUT P3, RZ, R5, 0x100000, RZ, 0xc0, !PT ;  /* 0x0010000005ff7812 */ /* 0x000fe4000786c0ff */
[----:B------:R-:W-:Y:S02]  /*1f0c0*/  LOP3.LUT R0, R0, 0xffffff7f, RZ, 0xc0, !PT ;  /* 0xffffff7f00007812 */ /* 0x000fe400078ec0ff */
[----:B0-----:R-:W-:Y:S02]  /*1f0d0*/  @!P0 IADD3 R46, P4, P5, R12, R14, R3 ;  /* 0x0000000e0c2e8210 */ /* 0x001fe40007d9e003 */
[----:B------:R-:W-:Y:S02]  /*1f0e0*/  @P0 LOP3.LUT R0, R0, 0x80, RZ, 0xfc, !PT ;  /* 0x0000008000000812 */ /* 0x000fe400078efcff */
[----:B------:R-:W-:-:S02]  /*1f0f0*/  @!P0 IADD3.X R47, R28, R15, R4, P4, P5 ;  /* 0x0000000f1c2f8210 */ /* 0x000fc400027ea404 */
[----:B------:R-:W-:-:S13]  /*1f100*/  ISETP.LT.OR P0, PT, R26, 0x21, !P3 ;  /* 0x000000211a00780c */ /* 0x000fda0005f01670 */
[----:B------:R-:W0:Y:S01]  /*1f110*/  @!P0 LDC.64 R14, c[0x0][0x5c0] ;  /* 0x00017000ff0e8b82 */ /* 0x000e220000000a00 */
[----:B------:R-:W-:-:S04]  /*1f120*/  LOP3.LUT R5, R5, 0xfffdffff, RZ, 0xc0, !PT ;  /* 0xfffdffff05057812 */ /* 0x000fc800078ec0ff */
[----:B------:R-:W-:Y:S02]  /*1f130*/  @P1 LOP3.LUT R5, R5, 0x20000, RZ, 0xfc, !PT ;  /* 0x0002000005051812 */ /* 0x000fe400078efcff */
[----:B------:R-:W-:Y:S02]  /*1f140*/  ISETP.GE.AND P1, PT, R11, 0x109, PT ;  /* 0x000001090b00780c */ /* 0x000fe40003f26270 */
[----:B0-----:R-:W-:-:S04]  /*1f150*/  @!P0 IADD3 R54, P4, P5, R12, R14, R8 ;  /* 0x0000000e0c368210 */ /* 0x001fc80007d9e008 */
[----:B------:R-:W-:Y:S02]  /*1f160*/  @!P0 IADD3.X R55, R28, R15, R7, P4, P5 ;  /* 0x0000000f1c378210 */ /* 0x000fe400027ea407 */
[----:B------:R-:W-:Y:S01]  /*1f170*/  ISETP.LT.OR P4, PT, R26, 0x1, !P1 ;  /* 0x000000011a00780c */ /* 0x000fe20004f81670 */
[----:B---3--:R-:W-:-:S12]  /*1f180*/  FMUL R13, R53, UR33 ;  /* 0x00000021350d7c20 */ /* 0x008fd80008400000 */
[----:B------:R-:W0:Y:S01]  /*1f190*/  @!P4 LDC.64 R14, c[0x0][0x5c0] ;  /* 0x00017000ff0ecb82 */ /* 0x000e220000000a00 */
[----:B------:R-:W-:-:S05]  /*1f1a0*/  F2FP.SATFINITE.E4M3.F32.PACK_AB_MERGE_C R13, RZ, R13, RZ ;  /* 0x0000000dff0d723e */ /* 0x000fca00048070ff */
[----:B------:R1:W-:Y:S02]  /*1f1b0*/  @!P2 STG.E.U8 desc[UR38][R24.64+0x1], R13 ;  /* 0x0000010d1800a986 */ /* 0x0003e4000c101126 */
[----:B-1----:R-:W-:-:S04]  /*1f1c0*/  @!P4 IADD3 R13, P2, P5, R3, R12, R10 ;  /* 0x0000000c030dc210 */ /* 0x002fc80007d5e00a */
[----:B------:R-:W-:Y:S02]  /*1f1d0*/  @!P4 IADD3.X R16, R4, R28, R9, P2, P5 ;  /* 0x0000001c0410c210 */ /* 0x000fe400017ea409 */
[----:B0-----:R-:W-:Y:S01]  /*1f1e0*/  @!P4 IADD3 R14, P2, R13, R14, RZ ;  /* 0x0000000e0d0ec210 */ /* 0x001fe20007f5e0ff */
[----:B--2---:R-:W-:Y:S02]  /*1f1f0*/  FMUL R13, R29, UR33 ;  /* 0x000000211d0d7c20 */ /* 0x004fe40008400000 */
[----:B------:R-:W2:Y:S02]  /*1f200*/  LDL.LU R29, [R1+0xd0] ;  /* 0x0000d000011d7983 */ /* 0x000ea40000300800 */
[----:B------:R-:W-:Y:S01]  /*1f210*/  @!P4 IMAD.X R15, R16, 0x1, R15, P2 ;  /* 0x00000001100fc824 */ /* 0x000fe200010e060f */
[----:B------:R-:W-:Y:S01]  /*1f220*/  ISETP.LT.OR P2, PT, R26, 0x2, !P1 ;  /* 0x000000021a00780c */ /* 0x000fe20004f41670 */
[----:B------:R-:W3:-:S12]  /*1f230*/  LDL.LU R53, [R1+0xd4] ;  /* 0x0000d40001357983 */ /* 0x000ed80000300800 */
[----:B------:R-:W0:Y:S01]  /*1f240*/  @!P2 LDC.64 R16, c[0x0][0x5c0] ;  /* 0x00017000ff10ab82 */ /* 0x000e220000000a00 */
[----:B------:R-:W-:Y:S02]  /*1f250*/  F2FP.SATFINITE.E4M3.F32.PACK_AB_MERGE_C R13, RZ, R13, RZ ;  /* 0x0000000dff0d723e */ /* 0x000fe400048070ff */
[----:B------:R-:W-:-:S03]  /*1f260*/  @!P2 IADD3 R20, P5, P6, R3, R12, R10 ;  /* 0x0000000c0314a210 */ /* 0x000fc60007ebe00a */
[----:B------:R4:W-:Y:S01]  /*1f270*/  @!P4 STG.E.U8 desc[UR38][R14.64], R13 ;  /* 0x0000000d0e00c986 */ /* 0x0009e2000c101126 */
[----:B------:R-:W-:Y:S01]  /*1f280*/  @!P2 IADD3.X R24, R4, R28, R9, P5, P6 ;  /* 0x0000001c0418a210 */ /* 0x000fe20002fec409 */
[----:B----4-:R-:W-:Y:S02]  /*1f290*/  FMUL R13, R52, UR33 ;  /* 0x00000021340d7c20 */ /* 0x010fe40008400000 */
[----:B------:R-:W4:Y:S01]  /*1f2a0*/  LDL.LU R52, [R1+0xd8] ;  /* 0x0000d80001347983 */ /* 0x000f220000300800 */
[----:B0-----:R-:W-:Y:S02]  /*1f2b0*/  @!P2 IADD3 R16, P4, R20, R16, RZ ;  /* 0x000000101410a210 */ /* 0x001fe40007f9e0ff */
[----:B------:R-:W-:-:S03]  /*1f2c0*/  F2FP.SATFINITE.E4M3.F32.PACK_AB_MERGE_C R13, RZ, R13, RZ ;  /* 0x0000000dff0d723e */ /* 0x000fc600048070ff */
[----:B------:R-:W-:-:S05]  /*1f2d0*/  @!P2 IMAD.X R17, R24, 0x1, R17, P4 ;  /* 0x000000011811a824 */ /* 0x000fca00020e0611 */
[----:B------:R2:W-:Y:S01]  /*1f2e0*/  @!P2 STG.E.U8 desc[UR38][R16.64+0x1], R13 ;  /* 0x0000010d1000a986 */ /* 0x0005e2000c101126 */
[----:B------:R-:W-:-:S04]  /*1f2f0*/  LOP3.LUT R5, R5, 0xfffeffff, RZ, 0xc0, !PT ;  /* 0xfffeffff05057812 */ /* 0x000fc800078ec0ff */
[----:B------:R-:W-:Y:S02]  /*1f300*/  @P0 LOP3.LUT R5, R5, 0x10000, RZ, 0xfc, !PT ;  /* 0x0001000005050812 */ /* 0x000fe400078efcff */
[----:B------:R-:W-:Y:S02]  /*1f310*/  LOP3.LUT P0, RZ, R0, 0x4, RZ, 0xc0, !PT ;  /* 0x0000000400ff7812 */ /* 0x000fe4000780c0ff */
[----:B------:R-:W-:-:S11]  /*1f320*/  LOP3.LUT R5, R5, 0xfff7ffff, RZ, 0xc0, !PT ;  /* 0xfff7ffff05057812 */ /* 0x000fd600078ec0ff */
[----:B------:R-:W-:Y:S02]  /*1f330*/  @P0 LOP3.LUT R5, R5, 0x80000, RZ, 0xfc, !PT ;  /* 0x0008000005050812 */ /* 0x000fe400078efcff */
[----:B------:R-:W-:-:S13]  /*1f340*/  ISETP.LT.OR P0, PT, R26, 0x22, !P3 ;  /* 0x000000221a00780c */ /* 0x000fda0005f01670 */
[----:B------:R-:W0:Y:S02]  /*1f350*/  @!P0 LDC.64 R14, c[0x0][0x5c0] ;  /* 0x00017000ff0e8b82 */ /* 0x000e240000000a00 */
[----:B0-----:R-:W-:-:S04]  /*1f360*/  @!P0 IADD3 R20, P5, P6, R12, R14, R8 ;  /* 0x0000000e0c148210 */ /* 0x001fc80007ebe008 */
[----:B------:R-:W-:Y:S02]  /*1f370*/  @!P0 IADD3.X R21, R28, R15, R7, P5, P6 ;  /* 0x0000000f1c158210 */ /* 0x000fe40002fec407 */
[----:B------:R-:W-:-:S13]  /*1f380*/  ISETP.LT.OR P5, PT, R26, 0x29, !P3 ;  /* 0x000000291a00780c */ /* 0x000fda0005fa1670 */
[----:B------:R-:W0:Y:S01]  /*1f390*/  @!P5 LDC.64 R14, c[0x0][0x5c0] ;  /* 0x00017000ff0edb82 */ /* 0x000e220000000a00 */
[----:B------:R-:W-:-:S04]  /*1f3a0*/  LOP3.LUT R0, R0, 0xffffffbf, RZ, 0xc0, !PT ;  /* 0xffffffbf00007812 */ /* 0x000fc800078ec0ff */
[----:B------:R-:W-:-:S04]  /*1f3b0*/  @P0 LOP3.LUT R0, R0, 0x40, RZ, 0xfc, !PT ;  /* 0x0000004000000812 */ /* 0x000fc800078efcff */
[C---:B------:R-:W-:Y:S01]  /*1f3c0*/  LOP3.LUT P6, RZ, R0.reuse, 0x100, RZ, 0xc0, !PT ;  /* 0x0000010000ff7812 */ /* 0x040fe200078cc0ff */
        /* <DEDUP_REMOVED lines=16> */
[----:B------:R-:W-:Y:S02]  /*1f4d0*/  F2FP.SATFINITE.E4M3.F32.PACK_AB_MERGE_C R13, RZ, R13, RZ ;  /* 0x0000000dff0d723e */ /* 0x000fe400048070ff */
[----:B0-----:R-:W-:-:S04]  /*1f4e0*/  @!P5 IADD3 R62, P2, P4, R12, R14, R8 ;  /* 0x0000000e0c3ed210 */ /* 0x001fc80007c5e008 */
[----:B------:R-:W-:Y:S02]  /*1f4f0*/  @!P5 IADD3.X R63, R28, R15, R7, P2, P4 ;  /* 0x0000000f1c3fd210 */ /* 0x000fe400017e8407 */
[----:B------:R-:W-:Y:S02]  /*1f500*/  ISETP.LT.OR P4, PT, R26, 0x9, !P1 ;  /* 0x000000091a00780c */ /* 0x000fe40004f81670 */
[----:B------:R-:W-:Y:S01]  /*1f510*/  LOP3.LUT P0, RZ, R5, 0x80000, RZ, 0xc0, !PT ;  /* 0x0008000005ff7812 */ /* 0x000fe2000780c0ff */
[----:B------:R3:W-:Y:S10]  /*1f520*/  @!P6 STG.E.U8 desc[UR38][R38.64+0x8], R13 ;  /* 0x0000080d2600e986 */ /* 0x0007f4000c101126 */
[----:B------:R-:W0:Y:S01]  /*1f530*/  @!P4 LDC.64 R14, c[0x0][0x5c0] ;  /* 0x00017000ff0ecb82 */ /* 0x000e220000000a00 */
[----:B---3--:R-:W-:Y:S01]  /*1f540*/  FMUL R13, R53, UR33 ;  /* 0x00000021350d7c20 */ /* 0x008fe20008400000 */
[----:B------:R-:W-:-:S04]  /*1f550*/  LOP3.LUT R0, R0, 0xfffffeff, RZ, 0xc0, !PT ;  /* 0xfffffeff00007812 */ /* 0x000fc800078ec0ff */
[----:B------:R-:W-:Y:S02]  /*1f560*/  F2FP.SATFINITE.E4M3.F32.PACK_AB_MERGE_C R13, RZ, R13, RZ ;  /* 0x0000000dff0d723e */ /* 0x000fe400048070ff */
[----:B------:R-:W-:-:S03]  /*1f570*/  @P5 LOP3.LUT R0, R0, 0x100, RZ, 0xfc, !PT ;  /* 0x0000010000005812 */ /* 0x000fc600078efcff */
[----:B------:R1:W-:Y:S02]  /*1f580*/  @!P0 STG.E.U8 desc[UR38][R22.64+0x9], R13 ;  /* 0x0000090d16008986 */ /* 0x0003e4000c101126 */
[----:B-1----:R-:W-:-:S04]  /*1f590*/  @!P4 IADD3 R13, P2, P5, R3, R12, R10 ;  /* 0x0000000c030dc210 */ /* 0x002fc80007d5e00a */
[----:B------:R-:W-:Y:S02]  /*1f5a0*/  @!P4 IADD3.X R16, R4, R28, R9, P2, P5 ;  /* 0x0000001c0410c210 */ /* 0x000fe400017ea409 */
[----:B0-----:R-:W-:Y:S01]  /*1f5b0*/  @!P4 IADD3 R14, P2, R13, R14, RZ ;  /* 0x0000000e0d0ec210 */ /* 0x001fe20007f5e0ff */
[----:B----4-:R-:W-:-:S04]  /*1f5c0*/  FMUL R13, R52, UR33 ;  /* 0x00000021340d7c20 */ /* 0x010fc80008400000 */
[----:B------:R-:W-:Y:S01]  /*1f5d0*/  @!P4 IMAD.X R15, R16, 0x1, R15, P2 ;  /* 0x00000001100fc824 */ /* 0x000fe200010e060f */
[----:B------:R-:W-:-:S05]  /*1f5e0*/  F2FP.SATFINITE.E4M3.F32.PACK_AB_MERGE_C R13, RZ, R13, RZ ;  /* 0x0000000dff0d723e */ /* 0x000fca00048070ff */
[----:B------:R0:W-:Y:S01]  /*1f5f0*/  @!P4 STG.E.U8 desc[UR38][R14.64+0x8], R13 ;  /* 0x0000080d0e00c986 */ /* 0x0001e2000c101126 */
[C---:B------:R-:W-:Y:S02]  /*1f600*/  ISETP.LT.OR P2, PT, R26.reuse, 0xa, !P1 ;  /* 0x0000000a1a00780c */ /* 0x040fe40004f41670 */
[----:B------:R-:W-:-:S11]  /*1f610*/  ISETP.LT.OR P0, PT, R26, 0x32, !P3 ;  /* 0x000000321a00780c */ /* 0x000fd60005f01670 */
[----:B------:R-:W1:Y:S08]  /*1f620*/  @!P2 LDC.64 R16, c[0x0][0x5c0] ;  /* 0x00017000ff10ab82 */ /* 0x000e700000000a00 */
[----:B0-----:R-:W0:Y:S01]  /*1f630*/  @!P0 LDC.64 R14, c[0x0][0x5c0] ;  /* 0x00017000ff0e8b82 */ /* 0x001e220000000a00 */
[----:B------:R-:W-:Y:S01]  /*1f640*/  @!P2 IADD3 R22, P5, P6, R3, R12, R10 ;  /* 0x0000000c0316a210 */ /* 0x000fe20007ebe00a */
[----:B--2---:R-:W-:-:S02]  /*1f650*/  FMUL R13, R29, UR33 ;  /* 0x000000211d0d7c20 */ /* 0x004fc40008400000 */
[----:B------:R-:W2:Y:S01]  /*1f660*/  LDL.LU R29, [R1+0xe8] ;  /* 0x0000e800011d7983 */ /* 0x000ea20000300800 */
[----:B------:R-:W-:Y:S02]  /*1f670*/  @!P2 IADD3.X R27, R4, R28, R9, P5, P6 ;  /* 0x0000001c041ba210 */ /* 0x000fe40002fec409 */
[----:B-1----:R-:W-:Y:S02]  /*1f680*/  @!P2 IADD3 R16, P4, R22, R16, RZ ;  /* 0x000000101610a210 */ /* 0x002fe40007f9e0ff */
[----:B------:R-:W-:Y:S02]  /*1f690*/  LOP3.LUT R0, R0, 0xfffffffb, RZ, 0xc0, !PT ;  /* 0xfffffffb00007812 */ /* 0x000fe400078ec0ff */
[----:B0-----:R-:W-:Y:S02]  /*1f6a0*/  @!P0 IADD3 R22, P5, P6, R12, R14, R8 ;  /* 0x0000000e0c168210 */ /* 0x001fe40007ebe008 */
[----:B------:R-:W-:Y:S02]  /*1f6b0*/  @P0 LOP3.LUT R0, R0, 0x4, RZ, 0xfc, !PT ;  /* 0x0000000400000812 */ /* 0x000fe400078efcff */
[----:B------:R-:W-:-:S02]  /*1f6c0*/  @!P0 IADD3.X R23, R28, R15, R7, P5, P6 ;  /* 0x0000000f1c178210 */ /* 0x000fc40002fec407 */
[----:B------:R-:W-:-:S13]  /*1f6d0*/  ISETP.LT.OR P0, PT, R26, 0x39, !P3 ;  /* 0x000000391a00780c */ /* 0x000fda0005f01670 */
[----:B------:R-:W0:Y:S01]  /*1f6e0*/  @!P0 LDC.64 R14, c[0x0][0x5c0] ;  /* 0x00017000ff0e8b82 */ /* 0x000e220000000a00 */
[----:B------:R-:W-:Y:S01]  /*1f6f0*/  @!P2 IMAD.X R17, R27, 0x1, R17, P4 ;  /* 0x000000011b11a824 */ /* 0x000fe200020e0611 */
[----:B------:R-:W-:Y:S02]  /*1f700*/  F2FP.SATFINITE.E4M3.F32.PACK_AB_MERGE_C R13, RZ, R13, RZ ;  /* 0x0000000dff0d723e */ /* 0x000fe400048070ff */
[C---:B------:R-:W-:Y:S02]  /*1f710*/  LOP3.LUT P5, RZ, R0.reuse, 0x400, RZ, 0xc0, !PT ;  /* 0x0000040000ff7812 */ /* 0x040fe400078ac0ff */
[C---:B------:R-:W-:Y:S01]  /*1f720*/  LOP3.LUT P6, RZ, R0.reuse, 0x2, RZ, 0xc0, !PT ;  /* 0x0000000200ff7812 */ /* 0x040fe200078cc0ff */
[----:B------:R1:W-:Y:S01]  /*1f730*/  @!P2 STG.E.U8 desc[UR38][R16.64+0x9], R13 ;  /* 0x0000090d1000a986 */ /* 0x0003e2000c101126 */
[----:B------:R-:W-:-:S04]  /*1f740*/  LOP3.LUT R0, R0, 0xffdfffff, RZ, 0xc0, !PT ;  /* 0xffdfffff00007812 */ /* 0x000fc800078ec0ff */
[----:B------:R-:W-:Y:S02]  /*1f750*/  @P0 LOP3.LUT R0, R0, 0x200000, RZ, 0xfc, !PT ;  /* 0x0020000000000812 */ /* 0x000fe400078efcff */
[----:B0-----:R-:W-:-:S04]  /*1f760*/  @!P0 IADD3 R52, P2, P4, R12, R14, R8 ;  /* 0x0000000e0c348210 */ /* 0x001fc80007c5e008 */
[----:B------:R-:W-:Y:S02]  /*1f770*/  @!P0 IADD3.X R53, R28, R15, R7, P2, P4 ;  /* 0x0000000f1c358210 */ /* 0x000fe400017e8407 */
[----:B------:R-:W-:Y:S01]  /*1f780*/  ISETP.LT.OR P0, PT, R26, 0x3a, !P3 ;  /* 0x0000003a1a00780c */ /* 0x000fe20005f01670 */
[----:B-1----:R-:W-:Y:S02]  /*1f790*/  FMUL R13, R60, UR33 ;  /* 0x000000213c0d7c20 */ /* 0x002fe40008400000 */
[----:B------:R-:W3:Y:S01]  /*1f7a0*/  LDL.LU R60, [R1+0xec] ;  /* 0x0000ec00013c7983 */ /* 0x000ee20000300800 */
[----:B------:R-:W-:Y:S02]  /*1f7b0*/  LOP3.LUT R0, R0, 0xffefffff, RZ, 0xc0, !PT ;  /* 0xffefffff00007812 */ /* 0x000fe400078ec0ff */
[----:B------:R-:W-:Y:S01]  /*1f7c0*/  LOP3.LUT R5, R5, 0xfffbffff, RZ, 0xc0, !PT ;  /* 0xfffbffff05057812 */ /* 0x000fe200078ec0ff */
[----:B------:R-:W4:Y:S06]  /*1f7d0*/  LDL.LU R66, [R1+0xf0] ;  /* 0x0000f00001427983 */ /* 0x000f2c0000300800 */
[----:B------:R-:W0:Y:S01]  /*1f7e0*/  @!P0 LDC.64 R14, c[0x0][0x5c0] ;  /* 0x00017000ff0e8b82 */ /* 0x000e220000000a00 */
[----:B------:R-:W-:-:S02]  /*1f7f0*/  @P0 LOP3.LUT R0, R0, 0x100000, RZ, 0xfc, !PT ;  /* 0x0010000000000812 */ /* 0x000fc400078efcff */
[----:B------:R-:W-:Y:S02]  /*1f800*/  @P3 LOP3.LUT R5, R5, 0x40000, RZ, 0xfc, !PT ;  /* 0x0004000005053812 */ /* 0x000fe400078efcff */
[----:B0-----:R-:W-:-:S04]  /*1f810*/  @!P0 IADD3 R38, P2, P4, R12, R14, R8 ;  /* 0x0000000e0c268210 */ /* 0x001fc80007c5e008 */
[----:B------:R-:W-:Y:S02]  /*1f820*/  @!P0 IADD3.X R39, R28, R15, R7, P2, P4 ;  /* 0x0000000f1c278210 */ /* 0x000fe400017e8407 */
[----:B------:R-:W-:-:S04]  /*1f830*/  ISETP.GE.AND P0, PT, R11, 0x101, PT ;  /* 0x000001010b00780c */ /* 0x000fc80003f06270 */
[----:B------:R-:W-:-:S13]  /*1f840*/  ISETP.LT.OR P3, PT, R26, 0x21, !P0 ;  /* 0x000000211a00780c */ /* 0x000fda0004761670 */
[----:B------:R-:W0:Y:S01]  /*1f850*/  @!P3 LDC.64 R14, c[0x0][0x5c0] ;  /* 0x00017000ff0ebb82 */ /* 0x000e220000000a00 */
[----:B------:R-:W-:Y:S02]  /*1f860*/  F2FP.SATFINITE.E4M3.F32.PACK_AB_MERGE_C R13, RZ, R13, RZ ;  /* 0x0000000dff0d723e */ /* 0x000fe400048070ff */
[----:B0-----:R-:W-:-:S04]  /*1f870*/  @!P3 IADD3 R64, P2, P4, R12, R14, R10 ;  /* 0x0000000e0c40b210 */ /* 0x001fc80007c5e00a */
[----:B------:R-:W-:Y:S02]  /*1f880*/  @!P3 IADD3.X R65, R28, R15, R9, P2, P4 ;  /* 0x0000000f1c41b210 */ /* 0x000fe400017e8409 */
[----:B------:R-:W-:Y:S01]  /*1f890*/  ISETP.LT.OR P4, PT, R26, 0x11, !P1 ;  /* 0x000000111a00780c */ /* 0x000fe20004f81670 */
[----:B------:R0:W-:-:S12]  /*1f8a0*/  @!P5 STG.E.U8 desc[UR38][R42.64+0x10], R13 ;  /* 0x0000100d2a00d986 */ /* 0x0001d8000c101126 */
[----:B------:R-:W1:Y:S01]  /*1f8b0*/  @!P4 LDC.64 R14, c[0x0][0x5c0] ;  /* 0x00017000ff0ecb82 */ /* 0x000e620000000a00 */
[----:B0-----:R-:W-:-:S05]  /*1f8c0*/  FMUL R13, R61, UR33 ;  /* 0x000000213d0d7c20 */ /* 0x001fca0008400000 */
[----:B------:R-:W-:-:S05]  /*1f8d0*/  F2FP.SATFINITE.E4M3.F32.PACK_AB_MERGE_C R13, RZ, R13, RZ ;  /* 0x0000000dff0d723e */ /* 0x000fca00048070ff */
[----:B------:R0:W-:Y:S02]  /*1f8e0*/  @!P6 STG.E.U8 desc[UR38][R18.64+0x11], R13 ;  /* 0x0000110d1200e986 */ /* 0x0001e4000c101126 */
[----:B0-----:R-:W-:-:S04]  /*1f8f0*/  @!P4 IADD3 R13, P2, P5, R3, R12, R10 ;  /* 0x0000000c030dc210 */ /* 0x001fc80007d5e00a */
[----:B------:R-:W-:Y:S02]  /*1f900*/  @!P4 IADD3.X R16, R4, R28, R9, P2, P5 ;  /* 0x0000001c0410c210 */ /* 0x000fe400017ea409 */
[----:B-1----:R-:W-:Y:S01]  /*1f910*/  @!P4 IADD3 R14, P2, R13, R14, RZ ;  /* 0x0000000e0d0ec210 */ /* 0x002fe20007f5e0ff */
[----:B--2---:R-:W-:Y:S02]  /*1f920*/  FMUL R13, R29, UR33 ;  /* 0x000000211d0d7c20 */ /* 0x004fe40008400000 */
[----:B------:R-:W2:Y:S04]  /*1f930*/  LDL.LU R29, [R1+0xf4] ;  /* 0x0000f400011d7983 */ /* 0x000ea80000300800 */
[----:B------:R-:W2:Y:S04]  /*1f940*/  LDL.LU R69, [R1+0xf8] ;  /* 0x0000f80001457983 */ /* 0x000ea80000300800 */
[----:B------:R-:W2:Y:S04]  /*1f950*/  LDL.LU R68, [R1+0xfc] ;  /* 0x0000fc0001447983 */ /* 0x000ea80000300800 */
[----:B------:R-:W2:Y:S01]  /*1f960*/  LDL.LU R71, [R1+0x100] ;  /* 0x0001000001477983 */ /* 0x000ea20000300800 */
[----:B------:R-:W-:Y:S01]  /*1f970*/  LOP3.LUT R0, R0, 0xfffffbff, RZ, 0xc0, !PT ;  /* 0xfffffbff00007812 */ /* 0x000fe200078ec0ff */
[----:B------:R-:W-:Y:S01]  /*1f980*/  @!P4 IMAD.X R15, R16, 0x1, R15, P2 ;  /* 0x00000001100fc824 */ /* 0x000fe200010e060f */
[----:B------:R-:W-:Y:S01]  /*1f990*/  ISETP.LT.OR P2, PT, R26, 0x12, !P1 ;  /* 0x000000121a00780c */ /* 0x000fe20004f41670 */
[----:B------:R-:W2:Y:S01]  /*1f9a0*/  LDL.LU R70, [R1+0x104] ;  /* 0x0001040001467983 */ /* 0x000ea20000300800 */
[----:B------:R-:W-:-:S02]  /*1f9b0*/  @P3 LOP3.LUT R0, R0, 0x400, RZ, 0xfc, !PT ;  /* 0x0000040000003812 */ /* 0x000fc400078efcff */
[----:B------:R-:W-:Y:S01]  /*1f9c0*/  ISETP.LT.OR P3, PT, R26, 0x22, !P0 ;  /* 0x000000221a00780c */ /* 0x000fe20004761670 */
[----:B------:R-:W2:Y:S01]  /*1f9d0*/  LDL.LU R73, [R1+0x108] ;  /* 0x0001080001497983 */ /* 0x000ea20000300800 */
[----:B------:R-:W-:-:S05]  /*1f9e0*/  F2FP.SATFINITE.E4M3.F32.PACK_AB_MERGE_C R13, RZ, R13, RZ ;  /* 0x0000000dff0d723e */ /* 0x000fca00048070ff */
[----:B------:R0:W-:Y:S02]  /*1f9f0*/  @!P4 STG.E.U8 desc[UR38][R14.64+0x10], R13 ;  /* 0x0000100d0e00c986 */ /* 0x0001e4000c101126 */
[----:B------:R-:W1:Y:S08]  /*1fa00*/  @!P2 LDC.64 R16, c[0x0][0x5c0] ;  /* 0x00017000ff10ab82 */ /* 0x000e700000000a00 */
[----:B0-----:R-:W0:Y:S01]  /*1fa10*/  @!P3 LDC.64 R14, c[0x0][0x5c0] ;  /* 0x00017000ff0ebb82 */ /* 0x001e220000000a00 */
[----:B------:R-:W-:-:S02]  /*1fa20*/  @!P2 IADD3 R18, P5, P6, R3, R12, R10 ;  /* 0x0000000c0312a210 */ /* 0x000fc40007ebe00a */
[----:B------:R-:W-:Y:S02]  /*1fa30*/  LOP3.LUT R0, R0, 0xfffffffd, RZ, 0xc0, !PT ;  /* 0xfffffffd00007812 */ /* 0x000fe400078ec0ff */
[----:B------:R-:W-:Y:S02]  /*1fa40*/  @!P2 IADD3.X R27, R4, R28, R9, P5, P6 ;  /* 0x0000001c041ba210 */ /* 0x000fe40002fec409 */
[----:B------:R-:W-:Y:S02]  /*1fa50*/  @P3 LOP3.LUT R0, R0, 0x2, RZ, 0xfc, !PT ;  /* 0x0000000200003812 */ /* 0x000fe400078efcff */
[----:B-1----:R-:W-:Y:S02]  /*1fa60*/  @!P2 IADD3 R16, P4, R18, R16, RZ ;  /* 0x000000101210a210 */ /* 0x002fe40007f9e0ff */
[----:B0-----:R-:W-:-:S04]  /*1fa70*/  @!P3 IADD3 R18, P5, P6, R12, R14, R10 ;  /* 0x0000000e0c12b210 */ /* 0x001fc80007ebe00a */
[----:B------:R-:W-:Y:S02]  /*1fa80*/  @!P3 IADD3.X R19, R28, R15, R9, P5, P6 ;  /* 0x0000000f1c13b210 */ /* 0x000fe40002fec409 */
[----:B------:R-:W-:-:S13]  /*1fa90*/  ISETP.LT.OR P3, PT, R26, 0x29, !P0 ;  /* 0x000000291a00780c */ /* 0x000fda0004761670 */
[----:B------:R-:W0:Y:S01]  /*1faa0*/  @!P3 LDC.64 R14, c[0x0][0x5c0] ;  /* 0x00017000ff0ebb82 */ /* 0x000e220000000a00 */
[----:B---3--:R-:W-:Y:S01]  /*1fab0*/  FMUL R13, R60, UR33 ;  /* 0x000000213c0d7c20 */ /* 0x008fe20008400000 */
[----:B------:R-:W-:-:S04]  /*1fac0*/  @!P2 IMAD.X R17, R27, 0x1, R17, P4 ;  /* 0x000000011b11a824 */ /* 0x000fc800020e0611 */
        /* <DEDUP_REMOVED lines=9> */
[----:B----4-:R-:W-:-:S12]  /*1fb60*/  FMUL R13, R66, UR33 ;  /* 0x00000021420d7c20 */ /* 0x010fd80008400000 */
[----:B------:R-:W0:Y:S01]  /*1fb70*/  @!P3 LDC.64 R14, c[0x0][0x5c0] ;  /* 0x00017000ff0ebb82 */ /* 0x000e220000000a00 */
[----:B------:R-:W-:-:S05]  /*1fb80*/  F2FP.SATFINITE.E4M3.F32.PACK_AB_MERGE_C R13, RZ, R13, RZ ;  /* 0x0000000dff0d723e */ /* 0x000fca00048070ff */
[----:B------:R2:W-:Y:S01]  /*1fb90*/  @!P5 STG.E.U8 desc[UR38][R40.64+0x18], R13 ;  /* 0x0000180d2800d986 */ /* 0x0005e2000c101126 */
        /* <DEDUP_REMOVED lines=11> */
[----:B------:R-:W-:Y:S01]  /*1fc50*/  @P5 LOP3.LUT R0, R0, 0x1000000, RZ, 0xfc, !PT ;  /* 0x0100000000005812 */ /* 0x000fe200078efcff */
[----:B--2---:R-:W-:-:S05]  /*1fc60*/  FMUL R13, R29, UR33 ;  /* 0x000000211d0d7c20 */ /* 0x004fca0008400000 */
[----:B------:R-:W-:-:S05]  /*1fc70*/  F2FP.SATFINITE.E4M3.F32.PACK_AB_MERGE_C R13, RZ, R13, RZ ;  /* 0x0000000dff0d723e */ /* 0x000fca00048070ff */
[----:B------:R1:W-:Y:S02]  /*1fc80*/  @!P6 STG.E.U8 desc[UR38][R32.64+0x19], R13 ;  /* 0x0000190d2000e986 */ /* 0x0003e4000c101126 */
[----:B-1----:R-:W-:-:S04]  /*1fc90*/  @!P4 IADD3 R13, P2, P5, R3, R12, R10 ;  /* 0x0000000c030dc210 */ /* 0x002fc80007d5e00a */
[----:B------:R-:W-:Y:S02]  /*1fca0*/  @!P4 IADD3.X R16, R4, R28, R9, P2, P5 ;  /* 0x0000001c0410c210 */ /* 0x000fe400017ea409 */
[----:B0-----:R-:W-:-:S05]  /*1fcb0*/  @!P4 IADD3 R14, P2, R13, R14, RZ ;  /* 0x0000000e0d0ec210 */ /* 0x001fca0007f5e0ff */
[----:B------:R-:W-:Y:S01]  /*1fcc0*/  @!P4 IMAD.X R15, R16, 0x1, R15, P2 ;  /* 0x00000001100fc824 */ /* 0x000fe200010e060f */
[C---:B------:R-:W-:Y:S02]  /*1fcd0*/  ISETP.LT.OR P2, PT, R26.reuse, 0x1a, !P1 ;  /* 0x0000001a1a00780c */ /* 0x040fe40004f41670 */
[----:B------:R-:W-:Y:S01]  /*1fce0*/  ISETP.LT.OR P1, PT, R26, 0x32, !P0 ;  /* 0x000000321a00780c */ /* 0x000fe20004721670 */
[----:B------:R-:W-:-:S10]  /*1fcf0*/  FMUL R13, R69, UR33 ;  /* 0x00000021450d7c20 */ /* 0x000fd40008400000 */
[----:B------:R-:W0:Y:S01]  /*1fd00*/  @!P2 LDC.64 R16, c[0x0][0x5c0] ;  /* 0x00017000ff10ab82 */ /* 0x000e220000000a00 */
[----:B------:R-:W-:-:S05]  /*1fd10*/  F2FP.SATFINITE.E4M3.F32.PACK_AB_MERGE_C R13, RZ, R13, RZ ;  /* 0x0000000dff0d723e */ /* 0x000fca00048070ff */
[----:B------:R1:W-:Y:S01]  /*1fd20*/  @!P4 STG.E.U8 desc[UR38][R14.64+0x18], R13 ;  /* 0x0000180d0e00c986 */ /* 0x0003e2000c101126 */
[----:B------:R-:W-:-:S04]  /*1fd30*/  @!P2 IADD3 R27, P5, P6, R3, R12, R10 ;  /* 0x0000000c031ba210 */ /* 0x000fc80007ebe00a */
[----:B------:R-:W-:Y:S01]  /*1fd40*/  @!P2 IADD3.X R29, R4, R28, R9, P5, P6 ;  /* 0x0000001c041da210 */ /* 0x000fe20002fec409 */
[----:B-1----:R-:W1:Y:S01]  /*1fd50*/  @!P1 LDC.64 R14, c[0x0][0x5c0] ;  /* 0x00017000ff0e9b82 */ /* 0x002e620000000a00 */
[----:B------:R-:W-:Y:S01]  /*1fd60*/  FMUL R13, R68, UR33 ;  /* 0x00000021440d7c20 */ /* 0x000fe20008400000 */
[----:B0-----:R-:W-:-:S04]  /*1fd70*/  @!P2 IADD3 R16, P4, R27, R16, RZ ;  /* 0x000000101b10a210 */ /* 0x001fc80007f9e0ff */
[----:B------:R-:W-:Y:S01]  /*1fd80*/  F2FP.SATFINITE.E4M3.F32.PACK_AB_MERGE_C R13, RZ, R13, RZ ;  /* 0x0000000dff0d723e */ /* 0x000fe200048070ff */
[----:B------:R-:W-:-:S05]  /*1fd90*/  @!P2 IMAD.X R17, R29, 0x1, R17, P4 ;  /* 0x000000011d11a824 */ /* 0x000fca00020e0611 */
[----:B------:R0:W-:Y:S02]  /*1fda0*/  @!P2 STG.E.U8 desc[UR38][R16.64+0x19], R13 ;  /* 0x0000190d1000a986 */ /* 0x0001e4000c101126 */
[----:B0-----:R-:W-:Y:S02]  /*1fdb0*/  FMUL R13, R71, UR33 ;  /* 0x00000021470d7c20 */ /* 0x001fe40008400000 */
[----:B------:R-:W2:Y:S01]  /*1fdc0*/  LDL.LU R71, [R1+0x10c] ;  /* 0x00010c0001477983 */ /* 0x000ea20000300800 */
[----:B-1----:R-:W-:-:S03]  /*1fdd0*/  @!P1 IADD3 R32, P5, P6, R12, R14, R10 ;  /* 0x0000000e0c209210 */ /* 0x002fc60007ebe00a */
[----:B------:R-:W3:Y:S01]  /*1fde0*/  LDL.LU R72, [R1+0x110] ;  /* 0x0001100001487983 */ /* 0x000ee20000300800 */
[----:B------:R-:W-:Y:S02]  /*1fdf0*/  @!P1 IADD3.X R33, R28, R15, R9, P5, P6 ;  /* 0x0000000f1c219210 */ /* 0x000fe40002fec409 */
[----:B------:R-:W-:-:S13]  /*1fe00*/  ISETP.LT.OR P5, PT, R26, 0x39, !P0 ;  /* 0x000000391a00780c */ /* 0x000fda00047a1670 */
[----:B------:R-:W0:Y:S01]  /*1fe10*/  @!P5 LDC.64 R14, c[0x0][0x5c0] ;  /* 0x00017000ff0edb82 */ /* 0x000e220000000a00 */
[----:B------:R-:W-:Y:S02]  /*1fe20*/  ISETP.GE.AND P6, PT, R11, 0x1, PT ;  /* 0x000000010b00780c */ /* 0x000fe40003fc6270 */
[----:B0-----:R-:W-:-:S04]  /*1fe30*/  @!P5 IADD3 R68, P2, P4, R12, R14, R10 ;  /* 0x0000000e0c44d210 */ /* 0x001fc80007c5e00a */
[----:B------:R-:W-:Y:S02]  /*1fe40*/  @!P5 IADD3.X R69, R28, R15, R9, P2, P4 ;  /* 0x0000000f1c45d210 */ /* 0x000fe400017e8409 */
[----:B------:R-:W-:-:S13]  /*1fe50*/  ISETP.LT.OR P2, PT, R26, 0x21, !P6 ;  /* 0x000000211a00780c */ /* 0x000fda0007741670 */
[----:B------:R-:W0:Y:S01]  /*1fe60*/  @!P2 LDC.64 R14, c[0x0][0x5c0] ;  /* 0x00017000ff0eab82 */ /* 0x000e220000000a00 */
[----:B------:R-:W-:Y:S02]  /*1fe70*/  F2FP.SATFINITE.E4M3.F32.PACK_AB_MERGE_C R13, RZ, R13, RZ ;  /* 0x0000000dff0d723e */ /* 0x000fe400048070ff */
[----:B0-----:R-:W-:-:S05]  /*1fe80*/  @!P2 IADD3 R14, P4, R12, R14, RZ ;  /* 0x0000000e0c0ea210 */ /* 0x001fca0007f9e0ff */
[----:B------:R-:W-:-:S05]  /*1fe90*/  @!P2 IMAD.X R15, R28, 0x1, R15, P4 ;  /* 0x000000011c0fa824 */ /* 0x000fca00020e060f */
[----:B------:R0:W-:Y:S02]  /*1fea0*/  @!P2 STG.E.U8 desc[UR38][R14.64+0x20], R13 ;  /* 0x0000200d0e00a986 */ /* 0x0001e4000c101126 */
[----:B0-----:R-:W-:Y:S02]  /*1feb0*/  FMUL R13, R70, UR33 ;  /* 0x00000021460d7c20 */ /* 0x001fe40008400000 */
[----:B------:R-:W4:Y:S01]  /*1fec0*/  LDL.LU R70, [R1+0x114] ;  /* 0x0001140001467983 */ /* 0x000f220000300800 */
[----:B------:R-:W-:-:S13]  /*1fed0*/  ISETP.LT.OR P2, PT, R26, 0x22, !P6 ;  /* 0x000000221a00780c */ /* 0x000fda0007741670 */
[----:B------:R-:W0:Y:S01]  /*1fee0*/  @!P2 LDC.64 R14, c[0x0][0x5c0] ;  /* 0x00017000ff0eab82 */ /* 0x000e220000000a00 */
[----:B------:R-:W-:Y:S02]  /*1fef0*/  ISETP.LT.OR P0, PT, R26, 0x3a, !P0 ;  /* 0x0000003a1a00780c */ /* 0x000fe40004701670 */
[----:B------:R-:W-:Y:S02]  /*1ff00*/  F2FP.SATFINITE.E4M3.F32.PACK_AB_MERGE_C R13, RZ, R13, RZ ;  /* 0x0000000dff0d723e */ /* 0x000fe400048070ff */
[----:B------:R-:W-:Y:S02]  /*1ff10*/  LOP3.LUT R0, R0, 0xfffff7ff, RZ, 0xc0, !PT ;  /* 0xfffff7ff00007812 */ /* 0x000fe400078ec0ff */
[----:B0-----:R-:W-:-:S05]  /*1ff20*/  @!P2 IADD3 R14, P4, R12, R14, RZ ;  /* 0x0000000e0c0ea210 */ /* 0x001fca0007f9e0ff */
[----:B------:R-:W-:-:S05]  /*1ff30*/  @!P2 IMAD.X R15, R28, 0x1, R15, P4 ;  /* 0x000000011c0fa824 */ /* 0x000fca00020e060f */
[----:B------:R0:W-:Y:S01]  /*1ff40*/  @!P2 STG.E.U8 desc[UR38][R14.64+0x21], R13 ;  /* 0x0000210d0e00a986 */ /* 0x0001e2000c101126 */
[----:B------:R-:W-:Y:S01]  /*1ff50*/  @P1 LOP3.LUT R0, R0, 0x800, RZ, 0xfc, !PT ;  /* 0x0000080000001812 */ /* 0x000fe200078efcff */
[----:B0-----:R-:W0:Y:S03]  /*1ff60*/  @!P0 LDC.64 R14, c[0x0][0x5c0] ;  /* 0x00017000ff0e8b82 */ /* 0x001e260000000a00 */
[----:B------:R-:W-:Y:S02]  /*1ff70*/  LOP3.LUT R0, R0, 0xfdffffff, RZ, 0xc0, !PT ;  /* 0xfdffffff00007812 */ /* 0x000fe400078ec0ff */
[----:B------:R-:W-:Y:S02]  /*1ff80*/  LOP3.LUT P1, RZ, R5, 0x20000, RZ, 0xc0, !PT ;  /* 0x0002000005ff7812 */ /* 0x000fe4000782c0ff */
[----:B------:R-:W-:Y:S02]  /*1ff90*/  @P5 LOP3.LUT R0, R0, 0x2000000, RZ, 0xfc, !PT ;  /* 0x0200000000005812 */ /* 0x000fe400078efcff */
[----:B------:R-:W-:-:S02]  /*1ffa0*/  ISETP.LT.OR P5, PT, R26, 0x41, !P1 ;  /* 0x000000411a00780c */ /* 0x000fc40004fa1670 */
[----:B0-----:R-:W-:-:S04]  /*1ffb0*/  @!P0 IADD3 R40, P2, P4, R12, R14, R10 ;  /* 0x0000000e0c288210 */ /* 0x001fc80007c5e00a */
[----:B------:R-:W-:-:S07]  /*1ffc0*/  @!P0 IADD3.X R41, R28, R15, R9, P2, P4 ;  /* 0x0000000f1c298210 */ /* 0x000fce00017e8409 */
[----:B------:R-:W0:Y:S01]  /*1ffd0*/  @!P5 LDC.64 R14, c[0x0][0x5c0] ;  /* 0x00017000ff0edb82 */ /* 0x000e220000000a00 */
[----:B------:R-:W-:-:S04]  /*1ffe0*/  LOP3.LUT R0, R0, 0xffffefff, RZ, 0xc0, !PT ;  /* 0xffffefff00007812 */ /* 0x000fc800078ec0ff */
[----:B------:R-:W-:Y:S02]  /*1fff0*/  @P0 LOP3.LUT R0, R0, 0x1000, RZ, 0xfc, !PT ;  /* 0x0000100000000812 */ /* 0x000fe400078efcff */
[----:B------:R-:W-:Y:S01]  /*20000*/  ISETP.LT.OR P0, PT, R26, 0x21, !P1 ;  /* 0x000000211a00780c */ /* 0x000fe20004f01670 */
[----:B------:R-:W-:Y:S01]  /*20010*/  FMUL R13, R73, UR33 ;  /* 0x00000021490d7c20 */ /* 0x000fe20008400000 */
[----:B0-----:R-:W-:-:S04]  /*20020*/  @!P5 IADD3 R104, P2, P4, R12, R14, R3 ;  /* 0x0000000e0c68d210 */ /* 0x001fc80007c5e003 */
[----:B------:R-:W-:Y:S02]  /*20030*/  @!P5 IADD3.X R105, R28, R15, R4, P2, P4 ;  /* 0x0000000f1c69d210 */ /* 0x000fe400017e8404 */
[----:B------:R-:W-:Y:S02]  /*20040*/  ISETP.LT.OR P5, PT, R26, 0x42, !P1 ;  /* 0x000000421a00780c */ /* 0x000fe40004fa1670 */
[----:B------:R-:W-:-:S05]  /*20050*/  F2FP.SATFINITE.E4M3.F32.PACK_AB_MERGE_C R13, RZ, R13, RZ ;  /* 0x0000000dff0d723e */ /* 0x000fca00048070ff */
[----:B------:R0:W-:Y:S01]  /*20060*/  @!P0 STG.E.U8 desc[UR38][R50.64+0x20], R13 ;  /* 0x0000200d32008986 */ /* 0x0001e2000c101126 */
[----:B------:R-:W-:-:S05]  /*20070*/  ISETP.LT.OR P0, PT, R26, 0x22, !P1 ;  /* 0x000000221a00780c */ /* 0x000fca0004f01670 */
[----:B------:R-:W0:Y:S02]  /*20080*/  @!P5 LDC.64 R14, c[0x0][0x5c0] ;  /* 0x00017000ff0edb82 */ /* 0x000e240000000a00 */
[----:B0-----:R-:W-:-:S04]  /*20090*/  @!P5 IADD3 R50, P2, P4, R12, R14, R3 ;  /* 0x0000000e0c32d210 */ /* 0x001fc80007c5e003 */
[----:B------:R-:W-:Y:S01]  /*200a0*/  @!P5 IADD3.X R51, R28, R15, R4, P2, P4 ;  /* 0x0000000f1c33d210 */ /* 0x000fe200017e8404 */
[----:B--2---:R-:W-:Y:S02]  /*200b0*/  FMUL R13, R71, UR33 ;  /* 0x00000021470d7c20 */ /* 0x004fe40008400000 */
[----:B------:R-:W2:Y:S03]  /*200c0*/  LDL.LU R71, [R1+0x118] ;  /* 0x0001180001477983 */ /* 0x000ea60000300800 */
[----:B------:R-:W-:-:S05]  /*200d0*/  F2FP.SATFINITE.E4M3.F32.PACK_AB_MERGE_C R13, RZ, R13, RZ ;  /* 0x0000000dff0d723e */ /* 0x000fca00048070ff */
[----:B------:R3:W-:Y:S01]  /*200e0*/  @!P0 STG.E.U8 desc[UR38][R30.64+0x21], R13 ;  /* 0x0000210d1e008986 */ /* 0x0007e2000c101126 */
[----:B------:R-:W-:-:S13]  /*200f0*/  ISETP.LT.OR P0, PT, R26, 0x49, !P1 ;  /* 0x000000491a00780c */ /* 0x000fda0004f01670 */
[----:B------:R-:W0:Y:S02]  /*20100*/  @!P0 LDC.64 R14, c[0x0][0x5c0] ;  /* 0x00017000ff0e8b82 */ /* 0x000e240000000a00 */
[----:B0-----:R-:W-:-:S04]  /*20110*/  @!P0 IADD3 R112, P2, P4, R12, R14, R3 ;  /* 0x0000000e0c708210 */ /* 0x001fc80007c5e003 */
[----:B------:R-:W-:Y:S02]  /*20120*/  @!P0 IADD3.X R113, R28, R15, R4, P2, P4 ;  /* 0x0000000f1c718210 */ /* 0x000fe400017e8404 */
[----:B------:R-:W-:-:S13]  /*20130*/  ISETP.LT.OR P2, PT, R26, 0x29, !P6 ;  /* 0x000000291a00780c */ /* 0x000fda0007741670 */
[----:B------:R-:W0:Y:S01]  /*20140*/  @!P2 LDC.64 R14, c[0x0][0x5c0] ;  /* 0x00017000ff0eab82 */ /* 0x000e220000000a00 */
[----:B---3--:R-:W-:Y:S02]  /*20150*/  FMUL R13, R72, UR33 ;  /* 0x00000021480d7c20 */ /* 0x008fe40008400000 */
[----:B------:R-:W3:Y:S03]  /*20160*/  LDL.LU R72, [R1+0x11c] ;  /* 0x00011c0001487983 */ /* 0x000ee60000300800 */
[----:B------:R-:W-:Y:S02]  /*20170*/  F2FP.SATFINITE.E4M3.F32.PACK_AB_MERGE_C R13, RZ, R13, RZ ;  /* 0x0000000dff0d723e */ /* 0x000fe400048070ff */
[----:B0-----:R-:W-:-:S05]  /*20180*/  @!P2 IADD3 R14, P4, R12, R14, RZ ;  /* 0x0000000e0c0ea210 */ /* 0x001fca0007f9e0ff */
[----:B------:R-:W-:-:S05]  /*20190*/  @!P2 IMAD.X R15, R28, 0x1, R15, P4 ;  /* 0x000000011c0fa824 */ /* 0x000fca00020e060f */
[----:B------:R4:W-:Y:S02]  /*201a0*/  @!P2 STG.E.U8 desc[UR38][R14.64+0x28], R13 ;  /* 0x0000280d0e00a986 */ /* 0x0009e4000c101126 */
[----:B----4-:R-:W-:Y:S02]  /*201b0*/  FMUL R13, R70, UR33 ;  /* 0x00000021460d7c20 */ /* 0x010fe40008400000 */
[----:B------:R-:W4:Y:S01]  /*201c0*/  LDL.LU R70, [R1+0x120] ;  /* 0x0001200001467983 */ /* 0x000f220000300800 */
[----:B------:R-:W-:-:S13]  /*201d0*/  ISETP.LT.OR P2, PT, R26, 0x2a, !P6 ;  /* 0x0000002a1a00780c */ /* 0x000fda0007741670 */
[----:B------:R-:W0:Y:S01]  /*201e0*/  @!P2 LDC.64 R14, c[0x0][0x5c0] ;  /* 0x00017000ff0eab82 */ /* 0x000e220000000a00 */
[----:B------:R-:W-:Y:S02]  /*201f0*/  ISETP.LT.OR P0, PT, R26, 0x4a, !P1 ;  /* 0x0000004a1a00780c */ /* 0x000fe40004f01670 */
[----:B------:R-:W-:Y:S02]  /*20200*/  F2FP.SATFINITE.E4M3.F32.PACK_AB_MERGE_C R13, RZ, R13, RZ ;  /* 0x0000000dff0d723e */ /* 0x000fe400048070ff */
[----:B0-----:R-:W-:-:S05]  /*20210*/  @!P2 IADD3 R14, P4, R12, R14, RZ ;  /* 0x0000000e0c0ea210 */ /* 0x001fca0007f9e0ff */
[----:B------:R-:W-:-:S05]  /*20220*/  @!P2 IMAD.X R15, R28, 0x1, R15, P4 ;  /* 0x000000011c0fa824 */ /* 0x000fca00020e060f */
[----:B------:R0:W-:Y:S02]  /*20230*/  @!P2 STG.E.U8 desc[UR38][R14.64+0x29], R13 ;  /* 0x0000290d0e00a986 */ /* 0x0001e4000c101126 */
[----:B0-----:R-:W0:Y:S02]  /*20240*/  @!P0 LDC.64 R14, c[0x0][0x5c0] ;  /* 0x00017000ff0e8b82 */ /* 0x001e240000000a00 */
[----:B0-----:R-:W-:-:S04]  /*20250*/  @!P0 IADD3 R30, P2, P4, R12, R14, R3 ;  /* 0x0000000e0c1e8210 */ /* 0x001fc80007c5e003 */
[----:B------:R-:W-:Y:S02]  /*20260*/  @!P0 IADD3.X R31, R28, R15, R4, P2, P4 ;  /* 0x0000000f1c1f8210 */ /* 0x000fe400017e8404 */
[----:B------:R-:W-:Y:S01]  /*20270*/  ISETP.LT.OR P0, PT, R26, 0x29, !P1 ;  /* 0x000000291a00780c */ /* 0x000fe20004f01670 */
[----:B--2---:R-:W-:Y:S02]  /*20280*/  FMUL R13, R71, UR33 ;  /* 0x00000021470d7c20 */ /* 0x004fe40008400000 */
[----:B------:R-:W2:Y:S03]  /*20290*/  LDL.LU R71, [R1+0x124] ;  /* 0x0001240001477983 */ /* 0x000ea60000300800 */
[----:B------:R-:W-:-:S07]  /*202a0*/  F2FP.SATFINITE.E4M3.F32.PACK_AB_MERGE_C R13, RZ, R13, RZ ;  /* 0x0000000dff0d723e */ /* 0x000fce00048070ff */
[----:B------:R3:W-:Y:S01]  /*202b0*/  @!P0 STG.E.U8 desc[UR38][R48.64+0x28], R13 ;  /* 0x0000280d30008986 */ /* 0x0007e2000c101126 */
[----:B------:R-:W-:Y:S01]  /*202c0*/  ISETP.LT.OR P0, PT, R26, 0x2a, !P1 ;  /* 0x0000002a1a00780c */ /* 0x000fe20004f01670 */
[----:B---3--:R-:W-:Y:S02]  /*202d0*/  FMUL R13, R72, UR33 ;  /* 0x00000021480d7c20 */ /* 0x008fe40008400000 */
[----:B------:R-:W3:Y:S03]  /*202e0*/  LDL.LU R72, [R1+0x128] ;  /* 0x0001280001487983 */ /* 0x000ee60000300800 */
[----:B------:R-:W-:-:S07]  /*202f0*/  F2FP.SATFINITE.E4M3.F32.PACK_AB_MERGE_C R13, RZ, R13, RZ ;  /* 0x0000000dff0d723e */ /* 0x000fce00048070ff */
[----:B------:R4:W-:Y:S02]  /*20300*/  @!P0 STG.E.U8 desc[UR38][R44.64+0x29], R13 ;  /* 0x0000290d2c008986 */ /* 0x0009e4000c101126 */
[----:B----4-:R-:W-:Y:S02]  /*20310*/  FMUL R13, R70, UR33 ;  /* 0x00000021460d7c20 */ /* 0x010fe40008400000 */
[----:B------:R-:W4:Y:S01]  /*20320*/  LDL.LU R70, [R1+0x12c] ;  /* 0x00012c0001467983 */ /* 0x000f220000300800 */
        /* <DEDUP_REMOVED lines=16> */
[----:B------:R-:W-:Y:S02]  /*20430*/  F2FP.SATFINITE.E4M3.F32.PACK_AB_MERGE_C R13, RZ, R13, RZ ;  /* 0x0000000dff0d723e */ /* 0x000fe400048070ff */
[----:B0-----:R-:W-:-:S05]  /*20440*/  @!P2 IADD3 R14, P4, R12, R14, RZ ;  /* 0x0000000e0c0ea210 */ /* 0x001fca0007f9e0ff */
[----:B------:R-:W-:-:S05]  /*20450*/  @!P2 IMAD.X R15, R28, 0x1, R15, P4 ;  /* 0x000000011c0fa824 */ /* 0x000fca00020e060f */
[----:B------:R0:W-:Y:S01]  /*20460*/  @!P2 STG.E.U8 desc[UR38][R14.64+0x30], R13 ;  /* 0x0000300d0e00a986 */ /* 0x0001e2000c101126 */
[----:B------:R-:W-:-:S13]  /*20470*/  ISETP.LT.OR P2, PT, R26, 0x32, !P6 ;  /* 0x000000321a00780c */ /* 0x000fda0007741670 */
[----:B0-----:R-:W0:Y:S01]  /*20480*/  @!P2 LDC.64 R14, c[0x0][0x5c0] ;  /* 0x00017000ff0eab82 */ /* 0x001e220000000a00 */
[----:B--2---:R-:W-:Y:S02]  /*20490*/  FMUL R13, R71, UR33 ;  /* 0x00000021470d7c20 */ /* 0x004fe40008400000 */
[----:B------:R-:W2:Y:S01]  /*204a0*/  LDL.LU R71, [R1+0x130] ;  /* 0x0001300001477983 */ /* 0x000ea20000300800 */
[----:B------:R-:W-:Y:S02]  /*204b0*/  LOP3.LUT R0, R0, 0xffffbfff, RZ, 0xc0, !PT ;  /* 0xffffbfff00007812 */ /* 0x000fe400078ec0ff */
[C---:B------:R-:W-:Y:S02]  /*204c0*/  LOP3.LUT P3, RZ, R5.reuse, 0x40000, RZ, 0xc0, !PT ;  /* 0x0004000005ff7812 */ /* 0x040fe4000786c0ff */
[----:B------:R-:W-:Y:S02]  /*204d0*/  LOP3.LUT R2, R2, 0xfffffffe, RZ, 0xc0, !PT ;  /* 0xfffffffe02027812 */ /* 0x000fe400078ec0ff */
[----:B------:R-:W-:-:S02]  /*204e0*/  LOP3.LUT R5, R5, 0xffffdfff, RZ, 0xc0, !PT ;  /* 0xffffdfff05057812 */ /* 0x000fc400078ec0ff */
[----:B------:R-:W-:Y:S02]  /*204f0*/  @P5 LOP3.LUT R0, R0, 0x4000, RZ, 0xfc, !PT ;  /* 0x0000400000005812 */ /* 0x000fe400078efcff */
[----:B0-----:R-:W-:Y:S02]  /*20500*/  @!P2 IADD3 R14, P4, R12, R14, RZ ;  /* 0x0000000e0c0ea210 */ /* 0x001fe40007f9e0ff */
[----:B------:R-:W-:Y:S02]  /*20510*/  F2FP.SATFINITE.E4M3.F32.PACK_AB_MERGE_C R13, RZ, R13, RZ ;  /* 0x0000000dff0d723e */ /* 0x000fe400048070ff */
[----:B------:R-:W-:Y:S01]  /*20520*/  @P0 LOP3.LUT R2, R2, 0x1, RZ, 0xfc, !PT ;  /* 0x0000000102020812 */ /* 0x000fe200078efcff */
[----:B------:R-:W-:Y:S01]  /*20530*/  @!P2 IMAD.X R15, R28, 0x1, R15, P4 ;  /* 0x000000011c0fa824 */ /* 0x000fe200020e060f */
[----:B------:R-:W-:Y:S02]  /*20540*/  ISETP.LT.OR P0, PT, R26, 0x5a, !P1 ;  /* 0x0000005a1a00780c */ /* 0x000fe40004f01670 */
[----:B------:R-:W-:-:S02]  /*20550*/  @P1 LOP3.LUT R5, R5, 0x2000, RZ, 0xfc, !PT ;  /* 0x0000200005051812 */ /* 0x000fc400078efcff */
[----:B------:R-:W-:Y:S01]  /*20560*/  LOP3.LUT P1, RZ, R0, 0x8000, RZ, 0xc0, !PT ;  /* 0x0000800000ff7812 */ /* 0x000fe2000782c0ff */
[----:B------:R0:W-:Y:S08]  /*20570*/  @!P2 STG.E.U8 desc[UR38][R14.64+0x31], R13 ;  /* 0x0000310d0e00a986 */ /* 0x0001f0000c101126 */
[----:B0-----:R-:W0:Y:S01]  /*20580*/  @!P0 LDC.64 R14, c[0x0][0x5c0] ;  /* 0x00017000ff0e8b82 */ /* 0x001e220000000a00 */
[----:B---3--:R-:W-:-:S02]  /*20590*/  FMUL R13, R72, UR33 ;  /* 0x00000021480d7c20 */ /* 0x008fc40008400000 */
[----:B------:R-:W3:Y:S03]  /*205a0*/  LDL.LU R72, [R1+0x134] ;  /* 0x0001340001487983 */ /* 0x000ee60000300800 */
[----:B------:R-:W-:-:S05]  /*205b0*/  F2FP.SATFINITE.E4M3.F32.PACK_AB_MERGE_C R13, RZ, R13, RZ ;  /* 0x0000000dff0d723e */ /* 0x000fca00048070ff */
[----:B------:R4:W-:Y:S02]  /*205c0*/  @!P1 STG.E.U8 desc[UR38][R58.64+0x30], R13 ;  /* 0x0000300d3a009986 */ /* 0x0009e4000c101126 */
[----:B----4-:R-:W-:Y:S02]  /*205d0*/  FMUL R13, R70, UR33 ;  /* 0x00000021460d7c20 */ /* 0x010fe40008400000 */
[----:B------:R-:W4:Y:S01]  /*205e0*/  LDL.LU R70, [R1+0x138] ;  /* 0x0001380001467983 */ /* 0x000f220000300800 */
[C---:B------:R-:W-:Y:S02]  /*205f0*/  LOP3.LUT P5, RZ, R0.reuse, 0x1, RZ, 0xc0, !PT ;  /* 0x0000000100ff7812 */ /* 0x040fe400078ac0ff */
[----:B------:R-:W-:Y:S02]  /*20600*/  LOP3.LUT R0, R0, 0xbfffffff, RZ, 0xc0, !PT ;  /* 0xbfffffff00007812 */ /* 0x000fe400078ec0ff */
[----:B0-----:R-:W-:Y:S02]  /*20610*/  @!P0 IADD3 R118, P2, P4, R12, R14, R3 ;  /* 0x0000000e0c768210 */ /* 0x001fe40007c5e003 */
[----:B------:R-:W-:-:S02]  /*20620*/  @P0 LOP3.LUT R0, R0, 0x40000000, RZ, 0xfc, !PT ;  /* 0x4000000000000812 */ /* 0x000fc400078efcff */
[----:B------:R-:W-:Y:S02]  /*20630*/  @!P0 IADD3.X R119, R28, R15, R4, P2, P4 ;  /* 0x0000000f1c778210 */ /* 0x000fe400017e8404 */
[----:B------:R-:W-:-:S13]  /*20640*/  ISETP.LT.OR P0, PT, R26, 0x41, !P3 ;  /* 0x000000411a00780c */ /* 0x000fda0005f01670 */
[----:B------:R-:W0:Y:S01]  /*20650*/  @!P0 LDC.64 R14, c[0x0][0x5c0] ;  /* 0x00017000ff0e8b82 */ /* 0x000e220000000a00 */
[----:B------:R-:W-:Y:S02]  /*20660*/  ISETP.LT.OR P1, PT, R26, 0x42, !P3 ;  /* 0x000000421a00780c */ /* 0x000fe40005f21670 */
[----:B------:R-:W-:Y:S02]  /*20670*/  F2FP.SATFINITE.E4M3.F32.PACK_AB_MERGE_C R13, RZ, R13, RZ ;  /* 0x0000000dff0d723e */ /* 0x000fe400048070ff */
[----:B0-----:R-:W-:-:S04]  /*20680*/  @!P0 IADD3 R126, P2, P4, R12, R14, R8 ;  /* 0x0000000e0c7e8210 */ /* 0x001fc80007c5e008 */
[----:B------:R-:W-:-:S05]  /*20690*/  @!P0 IADD3.X R127, R28, R15, R7, P2, P4 ;  /* 0x0000000f1c7f8210 */ /* 0x000fca00017e8407 */
[----:B------:R-:W0:Y:S01]  /*206a0*/  @!P1 LDC.64 R14, c[0x0][0x5c0] ;  /* 0x00017000ff0e9b82 */ /* 0x000e220000000a00 */
[----:B------:R2:W-:Y:S01]  /*206b0*/  @!P5 STG.E.U8 desc[UR38][R34.64+0x31], R13 ;  /* 0x0000310d2200d986 */ /* 0x0005e2000c101126 */
[----:B------:R-:W-:Y:S02]  /*206c0*/  ISETP.LT.OR P5, PT, R26, 0x49, !P3 ;  /* 0x000000491a00780c */ /* 0x000fe40005fa1670 */
[----:B0-----:R-:W-:-:S04]  /*206d0*/  @!P1 IADD3 R120, P2, P4, R12, R14, R8 ;  /* 0x0000000e0c789210 */ /* 0x001fc80007c5e008 */
[----:B------:R-:W-:-:S07]  /*206e0*/  @!P1 IADD3.X R121, R28, R15, R7, P2, P4 ;  /* 0x0000000f1c799210 */ /* 0x000fce00017e8407 */
[----:B------:R-:W0:Y:S02]  /*206f0*/  @!P5 LDC.64 R14, c[0x0][0x5c0] ;  /* 0x00017000ff0edb82 */ /* 0x000e240000000a00 */
[----:B0-----:R-:W-:-:S04]  /*20700*/  @!P5 IADD3 R132, P2, P4, R12, R14, R8 ;  /* 0x0000000e0c84d210 */ /* 0x001fc80007c5e008 */
[----:B------:R-:W-:Y:S02]  /*20710*/  @!P5 IADD3.X R133, R28, R15, R7, P2, P4 ;  /* 0x0000000f1c85d210 */ /* 0x000fe400017e8407 */
[----:B------:R-:W-:-:S13]  /*20720*/  ISETP.LT.OR P2, PT, R26, 0x39, !P6 ;  /* 0x000000391a00780c */ /* 0x000fda0007741670 */
[----:B------:R-:W0:Y:S02]  /*20730*/  @!P2 LDC.64 R14, c[0x0][0x5c0] ;  /* 0x00017000ff0eab82 */ /* 0x000e240000000a00 */
[----:B0-----:R-:W-:-:S05]  /*20740*/  @!P2 IADD3 R14, P4, R12, R14, RZ ;  /* 0x0000000e0c0ea210 */ /* 0x001fca0007f9e0ff */
[----:B------:R-:W-:Y:S02]  /*20750*/  @!P2 IMAD.X R15, R28, 0x1, R15, P4 ;  /* 0x000000011c0fa824 */ /* 0x000fe400020e060f */
[----:B--2---:R-:W-:Y:S02]  /*20760*/  FMUL R13, R71, UR33 ;  /* 0x00000021470d7c20 */ /* 0x004fe40008400000 */
[----:B------:R-:W2:Y:S03]  /*20770*/  LDL.LU R71, [R1+0x13c] ;  /* 0x00013c0001477983 */ /* 0x000ea60000300800 */
[----:B------:R-:W-:-:S05]  /*20780*/  F2FP.SATFINITE.E4M3.F32.PACK_AB_MERGE_C R13, RZ, R13, RZ ;  /* 0x0000000dff0d723e */ /* 0x000fca00048070ff */
[----:B------:R0:W-:Y:S01]  /*20790*/  @!P2 STG.E.U8 desc[UR38][R14.64+0x38], R13 ;  /* 0x0000380d0e00a986 */ /* 0x0001e2000c101126 */
[----:B------:R-:W-:-:S13]  /*207a0*/  ISETP.LT.OR P2, PT, R26, 0x3a, !P6 ;  /* 0x0000003a1a00780c */ /* 0x000fda0007741670 */
[----:B0-----:R-:W0:Y:S02]  /*207b0*/  @!P2 LDC.64 R14, c[0x0][0x5c0] ;  /* 0x00017000ff0eab82 */ /* 0x001e240000000a00 */
[----:B0-----:R-:W-:-:S05]  /*207c0*/  @!P2 IADD3 R14, P4, R12, R14, RZ ;  /* 0x0000000e0c0ea210 */ /* 0x001fca0007f9e0ff */
[----:B------:R-:W-:Y:S02]  /*207d0*/  @!P2 IMAD.X R15, R28, 0x1, R15, P4 ;  /* 0x000000011c0fa824 */ /* 0x000fe400020e060f */
[----:B---3--:R-:W-:Y:S02]  /*207e0*/  FMUL R13, R72, UR33 ;  /* 0x00000021480d7c20 */ /* 0x008fe40008400000 */
[----:B------:R-:W3:Y:S03]  /*207f0*/  LDL.LU R72, [R1+0x140] ;  /* 0x0001400001487983 */ /* 0x000ee60000300800 */
[----:B------:R-:W-:-:S05]  /*20800*/  F2FP.SATFINITE.E4M3.F32.PACK_AB_MERGE_C R13, RZ, R13, RZ ;  /* 0x0000000dff0d723e */ /* 0x000fca00048070ff */
[----:B------:R4:W-:Y:S02]  /*20810*/  @!P2 STG.E.U8 desc[UR38][R14.64+0x39], R13 ;  /* 0x0000390d0e00a986 */ /* 0x0009e4000c101126 */
[----:B----4-:R-:W-:Y:S02]  /*20820*/  FMUL R13, R70, UR33 ;  /* 0x00000021460d7c20 */ /* 0x010fe40008400000 */
[----:B------:R-:W4:Y:S01]  /*20830*/  LDL.LU R70, [R1+0x144] ;  /* 0x0001440001467983 */ /* 0x000f220000300800 */
[----:B------:R-:W-:-:S04]  /*20840*/  LOP3.LUT R0, R0, 0x7fffffff, RZ, 0xc0, !PT ;  /* 0x7fffffff00007812 */ /* 0x000fc800078ec0ff */
[----:B------:R-:W-:-:S04]  /*20850*/  @P0 LOP3.LUT R0, R0, 0x80000000, RZ, 0xfc, !PT ;  /* 0x8000000000000812 */ /* 0x000fc800078efcff */
[----:B------:R-:W-:-:S04]  /*20860*/  LOP3.LUT R0, R0, 0xffffffdf, RZ, 0xc0, !PT ;  /* 0xffffffdf00007812 */ /* 0x000fc800078ec0ff */
[----:B------:R-:W-:-:S04]  /*20870*/  @P1 LOP3.LUT R0, R0, 0x20, RZ, 0xfc, !PT ;  /* 0x0000002000001812 */ /* 0x000fc800078efcff */
[C---:B------:R-:W-:Y:S02]  /*20880*/  LOP3.LUT P1, RZ, R0.reuse, 0x10000, RZ, 0xc0, !PT ;  /* 0x0001000000ff7812 */ /* 0x040fe4000782c0ff */
[----:B------:R-:W-:Y:S02]  /*20890*/  F2FP.SATFINITE.E4M3.F32.PACK_AB_MERGE_C R13, RZ, R13, RZ ;  /* 0x0000000dff0d723e */ /* 0x000fe400048070ff */
[----:B------:R-:W-:-:S09]  /*208a0*/  LOP3.LUT R0, R0, 0xffff7fff, RZ, 0xc0, !PT ;  /* 0xffff7fff00007812 */ /* 0x000fd200078ec0ff */
[----:B------:R2:W-:Y:S01]  /*208b0*/  @!P1 STG.E.U8 desc[UR38][R56.64+0x38], R13 ;  /* 0x0000380d38009986 */ /* 0x0005e2000c101126 */
[----:B------:R-:W-:Y:S02]  /*208c0*/  @P5 LOP3.LUT R0, R0, 0x8000, RZ, 0xfc, !PT ;  /* 0x0000800000005812 */ /* 0x000fe400078efcff */
[----:B------:R-:W-:Y:S02]  /*208d0*/  ISETP.LT.OR P6, PT, R26, 0x4a, !P3 ;  /* 0x0000004a1a00780c */ /* 0x000fe40005fc1670 */
[----:B------:R-:W-:Y:S02]  /*208e0*/  LOP3.LUT P5, RZ, R0, 0x80, RZ, 0xc0, !PT ;  /* 0x0000008000ff7812 */ /* 0x000fe400078ac0ff */
[----:B------:R-:W-:-:S09]  /*208f0*/  LOP3.LUT P0, RZ, R5, 0x10000, RZ, 0xc0, !PT ;  /* 0x0001000005ff7812 */ /* 0x000fd2000780c0ff */
[----:B------:R-:W0:Y:S01]  /*20900*/  @!P6 LDC.64 R14, c[0x0][0x5c0] ;  /* 0x00017000ff0eeb82 */ /* 0x000e220000000a00 */
[----:B------:R-:W-:-:S04]  /*20910*/  LOP3.LUT R0, R0, 0xfffffffe, RZ, 0xc0, !PT ;  /* 0xfffffffe00007812 */ /* 0x000fc800078ec0ff */
[----:B------:R-:W-:Y:S02]  /*20920*/  @P6 LOP3.LUT R0, R0, 0x1, RZ, 0xfc, !PT ;  /* 0x0000000100006812 */ /* 0x000fe400078efcff */
[----:B0-----:R-:W-:-:S04]  /*20930*/  @!P6 IADD3 R116, P2, P4, R12, R14, R8 ;  /* 0x0000000e0c74e210 */ /* 0x001fc80007c5e008 */
[----:B------:R-:W-:Y:S02]  /*20940*/  @!P6 IADD3.X R117, R28, R15, R7, P2, P4 ;  /* 0x0000000f1c75e210 */ /* 0x000fe400017e8407 */
[----:B------:R-:W-:-:S13]  /*20950*/  ISETP.LT.OR P6, PT, R26, 0x51, !P3 ;  /* 0x000000511a00780c */ /* 0x000fda0005fc1670 */
[----:B------:R-:W0:Y:S01]  /*20960*/  @!P6 LDC.64 R14, c[0x0][0x5c0] ;  /* 0x00017000ff0eeb82 */ /* 0x000e220000000a00 */
[----:B------:R-:W-:Y:S01]  /*20970*/  ISETP.LT.OR P1, PT, R26, 0x52, !P3 ;  /* 0x000000521a00780c */ /* 0x000fe20005f21670 */
[----:B--2---:R-:W-:Y:S02]  /*20980*/  FMUL R13, R71, UR33 ;  /* 0x00000021470d7c20 */ /* 0x004fe40008400000 */
[----:B------:R-:W2:Y:S03]  /*20990*/  LDL.LU R71, [R1+0x148] ;  /* 0x0001480001477983 */ /* 0x000ea60000300800 */
[----:B------:R-:W-:-:S05]  /*209a0*/  F2FP.SATFINITE.E4M3.F32.PACK_AB_MERGE_C R13, RZ, R13, RZ ;  /* 0x0000000dff0d723e */ /* 0x000fca00048070ff */
[----:B------:R3:W-:Y:S02]  /*209b0*/  @!P5 STG.E.U8 desc[UR38][R46.64+0x39], R13 ;  /* 0x0000390d2e00d986 */ /* 0x0007e4000c101126 */
[----:B---3--:R-:W-:-:S05]  /*209c0*/  FMUL R13, R72, UR33 ;  /* 0x00000021480d7c20 */ /* 0x008fca0008400000 */
[----:B------:R-:W-:-:S05]  /*209d0*/  F2FP.SATFINITE.E4M3.F32.PACK_AB_MERGE_C R13, RZ, R13, RZ ;  /* 0x0000000dff0d723e */ /* 0x000fca00048070ff */
[----:B------:R4:W-:Y:S02]  /*209e0*/  @!P0 STG.E.U8 desc[UR38][R54.64+0x20], R13 ;  /* 0x0000200d36008986 */ /* 0x0009e4000c101126 */
[----:B----4-:R-:W-:Y:S02]  /*209f0*/  FMUL R13, R70, UR33 ;  /* 0x00000021460d7c20 */ /* 0x010fe40008400000 */
[----:B------:R-:W3:Y:S01]  /*20a00*/  LDL.LU R70, [R1+0x14c] ;  /* 0x00014c0001467983 */ /* 0x000ee20000300800 */
[----:B0-----:R-:W-:-:S04]  /*20a10*/  @!P6 IADD3 R136, P2, P4, R12, R14, R8 ;  /* 0x0000000e0c88e210 */ /* 0x001fc80007c5e008 */
[----:B------:R-:W-:Y:S02]  /*20a20*/  @!P6 IADD3.X R137, R28, R15, R7, P2, P4 ;  /* 0x0000000f1c89e210 */ /* 0x000fe400017e8407 */
[----:B------:R-:W0:Y:S01]  /*20a30*/  @!P1 LDC.64 R14, c[0x0][0x5c0] ;  /* 0x00017000ff0e9b82 */ /* 0x000e220000000a00 */
[----:B------:R-:W-:-:S04]  /*20a40*/  LOP3.LUT R2, R2, 0xffffefff, RZ, 0xc0, !PT ;  /* 0xffffefff02027812 */ /* 0x000fc800078ec0ff */
[----:B------:R-:W-:Y:S02]  /*20a50*/  @P6 LOP3.LUT R2, R2, 0x1000, RZ, 0xfc, !PT ;  /* 0x0000100002026812 */ /* 0x000fe400078efcff */
[C---:B------:R-:W-:Y:S02]  /*20a60*/  LOP3.LUT P6, RZ, R0.reuse, 0x40, RZ, 0xc0, !PT ;  /* 0x0000004000ff7812 */ /* 0x040fe400078cc0ff */
        /* <DEDUP_REMOVED lines=13> */
[----:B------:R-:W-:Y:S02]  /*20b40*/  LOP3.LUT R5, R5, 0xfffff7ff, RZ, 0xc0, !PT ;  /* 0xfffff7ff05057812 */ /* 0x000fe400078ec0ff */
[----:B------:R-:W-:Y:S02]  /*20b50*/  @P1 LOP3.LUT R2, R2, 0x800000, RZ, 0xfc, !PT ;  /* 0x0080000002021812 */ /* 0x000fe400078efcff */
[----:B------:R-:W-:Y:S02]  /*20b60*/  @P3 LOP3.LUT R5, R5, 0x800, RZ, 0xfc, !PT ;  /* 0x0000080005053812 */ /* 0x000fe400078efcff */
[----:B0-----:R-:W-:-:S04]  /*20b70*/  @!P1 IADD3 R150, P2, P4, R12, R14, R8 ;  /* 0x0000000e0c969210 */ /* 0x001fc80007c5e008 */
[----:B------:R-:W-:Y:S02]  /*20b80*/  @!P1 IADD3.X R151, R28, R15, R7, P2, P4 ;  /* 0x0000000f1c979210 */ /* 0x000fe400017e8407 */
[----:B------:R-:W-:-:S04]  /*20b90*/  ISETP.GE.AND P1, PT, R11, 0x101, PT ;  /* 0x000001010b00780c */ /* 0x000fc80003f26270 */
[----:B------:R-:W-:-:S13]  /*20ba0*/  ISETP.LT.OR P3, PT, R26, 0x41, !P1 ;  /* 0x000000411a00780c */ /* 0x000fda0004f61670 */
[----:B------:R-:W0:Y:S01]  /*20bb0*/  @!P3 LDC.64 R14, c[0x0][0x5c0] ;  /* 0x00017000ff0ebb82 */ /* 0x000e220000000a00 */
[----:B------:R-:W-:Y:S02]  /*20bc0*/  LOP3.LUT P0, RZ, R5, 0x8000, RZ, 0xc0, !PT ;  /* 0x0000800005ff7812 */ /* 0x000fe4000780c0ff */
[----:B0-----:R-:W-:-:S04]  /*20bd0*/  @!P3 IADD3 R154, P2, P4, R12, R14, R10 ;  /* 0x0000000e0c9ab210 */ /* 0x001fc80007c5e00a */
[----:B------:R-:W-:Y:S02]  /*20be0*/  @!P3 IADD3.X R155, R28, R15, R9, P2, P4 ;  /* 0x0000000f1c9bb210 */ /* 0x000fe400017e8409 */
[----:B------:R-:W-:-:S13]  /*20bf0*/  ISETP.LT.OR P4, PT, R26, 0x21, !P0 ;  /* 0x000000211a00780c */ /* 0x000fda0004781670 */
[----:B------:R-:W0:Y:S01]  /*20c00*/  @!P4 LDC.64 R14, c[0x0][0x5c0] ;  /* 0x00017000ff0ecb82 */ /* 0x000e220000000a00 */
[----:B------:R-:W-:Y:S02]  /*20c10*/  F2FP.SATFINITE.E4M3.F32.PACK_AB_MERGE_C R13, RZ, R13, RZ ;  /* 0x0000000dff0d723e */ /* 0x000fe400048070ff */
[----:B------:R-:W-:-:S03]  /*20c20*/  @!P4 IADD3 R16, P2, P5, R3, R12, R8 ;  /* 0x0000000c0310c210 */ /* 0x000fc60007d5e008 */
[----:B------:R1:W-:Y:S02]  /*20c30*/  @!P6 STG.E.U8 desc[UR38][R20.64+0x21], R13 ;  /* 0x0000210d1400e986 */ /* 0x0003e4000c101126 */
[----:B-1----:R-:W-:Y:S02]  /*20c40*/  @!P4 IADD3.X R13, R4, R28, R7, P2, P5 ;  /* 0x0000001c040dc210 */ /* 0x002fe400017ea407 */
[----:B0-----:R-:W-:Y:S01]  /*20c50*/  @!P4 IADD3 R14, P2, R16, R14, RZ ;  /* 0x0000000e100ec210 */ /* 0x001fe20007f5e0ff */
[----:B--2---:R-:W-:Y:S02]  /*20c60*/  FMUL R16, R71, UR33 ;  /* 0x0000002147107c20 */ /* 0x004fe40008400000 */
[----:B------:R-:W2:Y:S02]  /*20c70*/  LDL.LU R71, [R1+0x150] ;  /* 0x0001500001477983 */ /* 0x000ea40000300800 */
[----:B------:R-:W-:Y:S01]  /*20c80*/  @!P4 IMAD.X R15, R13, 0x1, R15, P2 ;  /* 0x000000010d0fc824 */ /* 0x000fe200010e060f */
[----:B------:R-:W-:Y:S01]  /*20c90*/  ISETP.LT.OR P2, PT, R26, 0x22, !P0 ;  /* 0x000000221a00780c */ /* 0x000fe20004741670 */
[----:B------:R-:W4:Y:S01]  /*20ca0*/  LDL.LU R72, [R1+0x154] ;  /* 0x0001540001487983 */ /* 0x000f220000300800 */
[----:B------:R-:W-:-:S05]  /*20cb0*/  F2FP.SATFINITE.E4M3.F32.PACK_AB_MERGE_C R16, RZ, R16, RZ ;  /* 0x00000010ff10723e */ /* 0x000fca00048070ff */
[----:B------:R0:W-:Y:S06]  /*20cc0*/  @!P4 STG.E.U8 desc[UR38][R14.64+0x20], R16 ;  /* 0x000020100e00c986 */ /* 0x0001ec000c101126 */
[----:B0-----:R-:W0:Y:S01]  /*20cd0*/  @!P2 LDC.64 R16, c[0x0][0x5c0] ;  /* 0x00017000ff10ab82 */ /* 0x001e220000000a00 */
[----:B------:R-:W-:-:S04]  /*20ce0*/  @!P2 IADD3 R20, P5, P6, R3, R12, R8 ;  /* 0x0000000c0314a210 */ /* 0x000fc80007ebe008 */
[----:B------:R-:W-:Y:S02]  /*20cf0*/  @!P2 IADD3.X R13, R4, R28, R7, P5, P6 ;  /* 0x0000001c040da210 */ /* 0x000fe40002fec407 */
[----:B0-----:R-:W-:-:S05]  /*20d00*/  @!P2 IADD3 R16, P4, R20, R16, RZ ;  /* 0x000000101410a210 */ /* 0x001fca0007f9e0ff */
[----:B------:R-:W-:Y:S02]  /*20d10*/  @!P2 IMAD.X R17, R13, 0x1, R17, P4 ;  /* 0x000000010d11a824 */ /* 0x000fe400020e0611 */
[----:B---3--:R-:W-:Y:S02]  /*20d20*/  FMUL R13, R70, UR33 ;  /* 0x00000021460d7c20 */ /* 0x008fe40008400000 */
[----:B------:R-:W3:Y:S01]  /*20d30*/  LDL.LU R70, [R1+0x158] ;  /* 0x0001580001467983 */ /* 0x000ee20000300800 */
        /* <DEDUP_REMOVED lines=11> */
[----:B------:R-:W-:Y:S02]  /*20df0*/  F2FP.SATFINITE.E4M3.F32.PACK_AB_MERGE_C R13, RZ, R13, RZ ;  /* 0x0000000dff0d723e */ /* 0x000fe400048070ff */
[----:B------:R-:W-:-:S03]  /*20e00*/  LOP3.LUT R2, R2, 0xdfffffff, RZ, 0xc0, !PT ;  /* 0xdfffffff02027812 */ /* 0x000fc600078ec0ff */
[----:B------:R2:W-:Y:S01]  /*20e10*/  @!P2 STG.E.U8 desc[UR38][R16.64+0x21], R13 ;  /* 0x0000210d1000a986 */ /* 0x0005e2000c101126 */
        /* <DEDUP_REMOVED lines=15> */
[----:B------:R-:W-:Y:S01]  /*20f10*/  ISETP.LT.OR P4, PT, R26, 0x29, !P0 ;  /* 0x000000291a00780c */ /* 0x000fe20004781670 */
[----:B--2---:R-:W-:Y:S01]  /*20f20*/  FMUL R13, R71, UR33 ;  /* 0x00000021470d7c20 */ /* 0x004fe20008400000 */
[----:B------:R-:W-:Y:S01]  /*20f30*/  LOP3.LUT P6, RZ, R0, 0x80000, RZ, 0xc0, !PT ;  /* 0x0008000000ff7812 */ /* 0x000fe200078cc0ff */
[----:B------:R-:W2:Y:S10]  /*20f40*/  LDL.LU R71, [R1+0x15c] ;  /* 0x00015c0001477983 */ /* 0x000eb40000300800 */
[----:B------:R-:W0:Y:S01]  /*20f50*/  @!P4 LDC.64 R14, c[0x0][0x5c0] ;  /* 0x00017000ff0ecb82 */ /* 0x000e220000000a00 */
[----:B------:R-:W-:-:S02]  /*20f60*/  F2FP.SATFINITE.E4M3.F32.PACK_AB_MERGE_C R13, RZ, R13, RZ ;  /* 0x0000000dff0d723e */ /* 0x000fc400048070ff */
[----:B------:R-:W-:Y:S02]  /*20f70*/  LOP3.LUT P3, RZ, R5, 0x4000, RZ, 0xc0, !PT ;  /* 0x0000400005ff7812 */ /* 0x000fe4000786c0ff */
[----:B------:R-:W-:Y:S01]  /*20f80*/  LOP3.LUT R6, R6, 0xffffffef, RZ, 0xc0, !PT ;  /* 0xffffffef06067812 */ /* 0x000fe200078ec0ff */
[----:B------:R4:W-:Y:S03]  /*20f90*/  @!P6 STG.E.U8 desc[UR38][R36.64+0x28], R13 ;  /* 0x0000280d2400e986 */ /* 0x0009e6000c101126 */
[----:B------:R-:W-:Y:S02]  /*20fa0*/  @P5 LOP3.LUT R6, R6, 0x10, RZ, 0xfc, !PT ;  /* 0x0000001006065812 */ /* 0x000fe400078efcff */
[----:B------:R-:W-:Y:S01]  /*20fb0*/  @!P4 IADD3 R16, P2, P5, R3, R12, R8 ;  /* 0x0000000c0310c210 */ /* 0x000fe20007d5e008 */
[----:B----4-:R-:W-:Y:S02]  /*20fc0*/  FMUL R13, R72, UR33 ;  /* 0x00000021480d7c20 */ /* 0x010fe40008400000 */
[----:B------:R-:W4:Y:S03]  /*20fd0*/  LDL.LU R72, [R1+0x160] ;  /* 0x0001600001487983 */ /* 0x000f260000300800 */
[----:B------:R-:W-:-:S05]  /*20fe0*/  F2FP.SATFINITE.E4M3.F32.PACK_AB_MERGE_C R13, RZ, R13, RZ ;  /* 0x0000000dff0d723e */ /* 0x000fca00048070ff */
[----:B------:R1:W-:Y:S02]  /*20ff0*/  @!P3 STG.E.U8 desc[UR38][R24.64+0x29], R13 ;  /* 0x0000290d1800b986 */ /* 0x0003e4000c101126 */
[----:B-1----:R-:W-:Y:S02]  /*21000*/  @!P4 IADD3.X R13, R4, R28, R7, P2, P5 ;  /* 0x0000001c040dc210 */ /* 0x002fe400017ea407 */
[----:B0-----:R-:W-:Y:S01]  /*21010*/  @!P4 IADD3 R14, P2, R16, R14, RZ ;  /* 0x0000000e100ec210 */ /* 0x001fe20007f5e0ff */
[----:B---3--:R-:W-:Y:S02]  /*21020*/  FMUL R16, R70, UR33 ;  /* 0x0000002146107c20 */ /* 0x008fe40008400000 */
[----:B------:R-:W3:Y:S02]  /*21030*/  LDL.LU R70, [R1+0x164] ;  /* 0x0001640001467983 */ /* 0x000ee40000300800 */
[----:B------:R-:W-:Y:S01]  /*21040*/  @!P4 IMAD.X R15, R13, 0x1, R15, P2 ;  /* 0x000000010d0fc824 */ /* 0x000fe200010e060f */
[----:B------:R-:W-:-:S02]  /*21050*/  ISETP.LT.OR P2, PT, R26, 0x2a, !P0 ;  /* 0x0000002a1a00780c */ /* 0x000fc40004741670 */
[----:B------:R-:W-:-:S05]  /*21060*/  F2FP.SATFINITE.E4M3.F32.PACK_AB_MERGE_C R16, RZ, R16, RZ ;  /* 0x00000010ff10723e */ /* 0x000fca00048070ff */
[----:B------:R0:W-:Y:S06]  /*21070*/  @!P4 STG.E.U8 desc[UR38][R14.64+0x28], R16 ;  /* 0x000028100e00c986 */ /* 0x0001ec000c101126 */
[----:B0-----:R-:W0:Y:S01]  /*21080*/  @!P2 LDC.64 R16, c[0x0][0x5c0] ;  /* 0x00017000ff10ab82 */ /* 0x001e220000000a00 */
[----:B------:R-:W-:Y:S02]  /*21090*/  ISETP.LT.OR P1, PT, R26, 0x52, !P1 ;  /* 0x000000521a00780c */ /* 0x000fe40004f21670 */
[----:B------:R-:W-:-:S04]  /*210a0*/  @!P2 IADD3 R20, P5, P6, R3, R12, R8 ;  /* 0x0000000c0314a210 */ /* 0x000fc80007ebe008 */
[----:B------:R-:W-:-:S07]  /*210b0*/  @!P2 IADD3.X R13, R4, R28, R7, P5, P6 ;  /* 0x0000001c040da210 */ /* 0x000fce0002fec407 */
[----:B------:R-:W1:Y:S01]  /*210c0*/  @!P1 LDC.64 R14, c[0x0][0x5c0] ;  /* 0x00017000ff0e9b82 */ /* 0x000e620000000a00 */
[----:B0-----:R-:W-:-:S05]  /*210d0*/  @!P2 IADD3 R16, P4, R20, R16, RZ ;  /* 0x000000101410a210 */ /* 0x001fca0007f9e0ff */
[----:B------:R-:W-:Y:S01]  /*210e0*/  @!P2 IMAD.X R17, R13, 0x1, R17, P4 ;  /* 0x000000010d11a824 */ /* 0x000fe200020e0611 */
[C---:B------:R-:W-:Y:S02]  /*210f0*/  LOP3.LUT P3, RZ, R0.reuse, 0x4, RZ, 0xc0, !PT ;  /* 0x0000000400ff7812 */ /* 0x040fe4000786c0ff */
[----:B------:R-:W-:-:S04]  /*21100*/  LOP3.LUT R0, R0, 0xfffbffff, RZ, 0xc0, !PT ;  /* 0xfffbffff00007812 */ /* 0x000fc800078ec0ff */
[----:B------:R-:W-:Y:S02]  /*21110*/  @P1 LOP3.LUT R0, R0, 0x40000, RZ, 0xfc, !PT ;  /* 0x0004000000001812 */ /* 0x000fe400078efcff */
[----:B-1----:R-:W-:-:S04]  /*21120*/  @!P1 IADD3 R114, P5, P6, R12, R14, R10 ;  /* 0x0000000e0c729210 */ /* 0x002fc80007ebe00a */
[----:B------:R-:W-:Y:S02]  /*21130*/  @!P1 IADD3.X R115, R28, R15, R9, P5, P6 ;  /* 0x0000000f1c739210 */ /* 0x000fe40002fec409 */
[----:B------:R-:W-:Y:S02]  /*21140*/  LOP3.LUT P6, RZ, R0, 0x100, RZ, 0xc0, !PT ;  /* 0x0000010000ff7812 */ /* 0x000fe400078cc0ff */
[----:B------:R-:W-:Y:S01]  /*21150*/  ISETP.GE.AND P5, PT, R11, 0x101, PT ;  /* 0x000001010b00780c */ /* 0x000fe20003fa6270 */
[----:B--2---:R-:W-:Y:S02]  /*21160*/  FMUL R13, R71, UR33 ;  /* 0x00000021470d7c20 */ /* 0x004fe40008400000 */
[----:B------:R-:W2:Y:S03]  /*21170*/  LDL.LU R71, [R1+0x168] ;  /* 0x0001680001477983 */ /* 0x000ea60000300800 */
[----:B------:R-:W-:-:S05]  /*21180*/  F2FP.SATFINITE.E4M3.F32.PACK_AB_MERGE_C R13, RZ, R13, RZ ;  /* 0x0000000dff0d723e */ /* 0x000fca00048070ff */
[----:B------:R4:W-:Y:S02]  /*21190*/  @!P2 STG.E.U8 desc[UR38][R16.64+0x29], R13 ;  /* 0x0000290d1000a986 */ /* 0x0009e4000c101126 */
[----:B----4-:R-:W-:-:S05]  /*211a0*/  FMUL R13, R72, UR33 ;  /* 0x00000021480d7c20 */ /* 0x010fca0008400000 */
[----:B------:R-:W-:-:S05]  /*211b0*/  F2FP.SATFINITE.E4M3.F32.PACK_AB_MERGE_C R13, RZ, R13, RZ ;  /* 0x0000000dff0d723e */ /* 0x000fca00048070ff */
[----:B------:R3:W-:Y:S02]  /*211c0*/  @!P6 STG.E.U8 desc[UR38][R62.64+0x30], R13 ;  /* 0x0000300d3e00e986 */ /* 0x0007e4000c101126 */
[----:B---3--:R-:W-:Y:S02]  /*211d0*/  FMUL R13, R70, UR33 ;  /* 0x00000021460d7c20 */ /* 0x008fe40008400000 */
[----:B------:R-:W3:Y:S01]  /*211e0*/  LDL.LU R70, [R1+0x16c] ;  /* 0x00016c0001467983 */ /* 0x000ee20000300800 */
[----:B------:R-:W-:Y:S02]  /*211f0*/  ISETP.LT.OR P1, PT, R26, 0x59, !P5 ;  /* 0x000000591a00780c */ /* 0x000fe40006f21670 */
[----:B------:R-:W-:Y:S01]  /*21200*/  LOP3.LUT R6, R6, 0xfffffeff, RZ, 0xc0, !PT ;  /* 0xfffffeff06067812 */ /* 0x000fe200078ec0ff */
[----:B------:R-:W4:Y:S10]  /*21210*/  LDL.LU R72, [R1+0x170] ;  /* 0x0001700001487983 */ /* 0x000f340000300800 */
[----:B------:R-:W0:Y:S01]  /*21220*/  @!P1 LDC.64 R14, c[0x0][0x5c0] ;  /* 0x00017000ff0e9b82 */ /* 0x000e220000000a00 */
[----:B------:R-:W-:-:S02]  /*21230*/  ISETP.LT.OR P5, PT, R26, 0x5a, !P5 ;  /* 0x0000005a1a00780c */ /* 0x000fc40006fa1670 */
[----:B0-----:R-:W-:-:S04]  /*21240*/  @!P1 IADD3 R110, P2, P4, R12, R14, R10 ;  /* 0x0000000e0c6e9210 */ /* 0x001fc80007c5e00a */
[----:B------:R-:W-:-:S07]  /*21250*/  @!P1 IADD3.X R111, R28, R15, R9, P2, P4 ;  /* 0x0000000f1c6f9210 */ /* 0x000fce00017e8409 */
[----:B------:R-:W0:Y:S01]  /*21260*/  @!P5 LDC.64 R14, c[0x0][0x5c0] ;  /* 0x00017000ff0edb82 */ /* 0x000e220000000a00 */
[----:B------:R-:W-:Y:S02]  /*21270*/  @P1 LOP3.LUT R6, R6, 0x100, RZ, 0xfc, !PT ;  /* 0x0000010006061812 */ /* 0x000fe400078efcff */
[----:B------:R-:W-:Y:S02]  /*21280*/  LOP3.LUT P1, RZ, R5, 0x2000, RZ, 0xc0, !PT ;  /* 0x0000200005ff7812 */ /* 0x000fe4000782c0ff */
        /* <DEDUP_REMOVED lines=10> */
[----:B------:R-:W-:Y:S02]  /*21330*/  LOP3.LUT R6, R6, 0xfffbffff, RZ, 0xc0, !PT ;  /* 0xfffbffff06067812 */ /* 0x000fe400078ec0ff */
[----:B------:R-:W-:Y:S02]  /*21340*/  F2FP.SATFINITE.E4M3.F32.PACK_AB_MERGE_C R13, RZ, R13, RZ ;  /* 0x0000000dff0d723e */ /* 0x000fe400048070ff */
[----:B------:R-:W-:Y:S02]  /*21350*/  @P5 LOP3.LUT R6, R6, 0x40000, RZ, 0xfc, !PT ;  /* 0x0004000006065812 */ /* 0x000fe400078efcff */
[----:B------:R-:W-:Y:S01]  /*21360*/  @!P4 IADD3 R16, P2, P5, R3, R12, R8 ;  /* 0x0000000c0310c210 */ /* 0x000fe20007d5e008 */
[----:B------:R1:W-:Y:S03]  /*21370*/  @!P3 STG.E.U8 desc[UR38][R22.64+0x31], R13 ;  /* 0x0000310d1600b986 */ /* 0x0003e6000c101126 */
[----:B-1----:R-:W-:-:S02]  /*21380*/  @!P4 IADD3.X R13, R4, R28, R7, P2, P5 ;  /* 0x0000001c040dc210 */ /* 0x002fc400017ea407 */
[----:B0-----:R-:W-:-:S05]  /*21390*/  @!P4 IADD3 R14, P2, R16, R14, RZ ;  /* 0x0000000e100ec210 */ /* 0x001fca0007f5e0ff */
[----:B------:R-:W-:Y:S01]  /*213a0*/  @!P4 IMAD.X R15, R13, 0x1, R15, P2 ;  /* 0x000000010d0fc824 */ /* 0x000fe200010e060f */
[----:B------:R-:W-:-:S13]  /*213b0*/  ISETP.LT.OR P2, PT, R26, 0x32, !P0 ;  /* 0x000000321a00780c */ /* 0x000fda0004741670 */
[----:B------:R-:W-:Y:S01]  /*213c0*/  @!P2 IADD3 R20, P5, P6, R3, R12, R8 ;  /* 0x0000000c0314a210 */ /* 0x000fe20007ebe008 */
[----:B--2---:R-:W-:Y:S02]  /*213d0*/  FMUL R16, R71, UR33 ;  /* 0x0000002147107c20 */ /* 0x004fe40008400000 */
[----:B------:R-:W2:Y:S03]  /*213e0*/  LDL.LU R71, [R1+0x174] ;  /* 0x0001740001477983 */ /* 0x000ea60000300800 */
[----:B------:R-:W-:-:S05]  /*213f0*/  F2FP.SATFINITE.E4M3.F32.PACK_AB_MERGE_C R16, RZ, R16, RZ ;  /* 0x00000010ff10723e */ /* 0x000fca00048070ff */
[----:B------:R0:W-:Y:S02]  /*21400*/  @!P4 STG.E.U8 desc[UR38][R14.64+0x30], R16 ;  /* 0x000030100e00c986 */ /* 0x0001e4000c101126 */
[----:B0-----:R-:W0:Y:S01]  /*21410*/  @!P2 LDC.64 R16, c[0x0][0x5c0] ;  /* 0x00017000ff10ab82 */ /* 0x001e220000000a00 */
[----:B------:R-:W-:Y:S02]  /*21420*/  @!P2 IADD3.X R13, R4, R28, R7, P5, P6 ;  /* 0x0000001c040da210 */ /* 0x000fe40002fec407 */
[----:B0-----:R-:W-:-:S05]  /*21430*/  @!P2 IADD3 R16, P4, R20, R16, RZ ;  /* 0x000000101410a210 */ /* 0x001fca0007f9e0ff */
[----:B------:R-:W-:Y:S02]  /*21440*/  @!P2 IMAD.X R17, R13, 0x1, R17, P4 ;  /* 0x000000010d11a824 */ /* 0x000fe400020e0611 */
[----:B---3--:R-:W-:Y:S02]  /*21450*/  FMUL R13, R70, UR33 ;  /* 0x00000021460d7c20 */ /* 0x008fe40008400000 */
[----:B------:R-:W3:Y:S01]  /*21460*/  LDL.LU R70, [R1+0x178] ;  /* 0x0001780001467983 */ /* 0x000ee20000300800 */
        /* <DEDUP_REMOVED lines=11> */
[----:B------:R-:W-:-:S03]  /*21520*/  @P3 LOP3.LUT R6, R6, 0x4000, RZ, 0xfc, !PT ;  /* 0x0000400006063812 */ /* 0x000fc600078efcff */
[----:B------:R4:W-:Y:S01]  /*21530*/  @!P2 STG.E.U8 desc[UR38][R16.64+0x31], R13 ;  /* 0x0000310d1000a986 */ /* 0x0009e2000c101126 */
        /* <DEDUP_REMOVED lines=12> */
[----:B------:R-:W-:Y:S01]  /*21600*/  LOP3.LUT P6, RZ, R0, 0x200000, RZ, 0xc0, !PT ;  /* 0x0020000000ff7812 */ /* 0x000fe200078cc0ff */
[----:B----4-:R-:W-:-:S05]  /*21610*/  FMUL R13, R72, UR33 ;  /* 0x00000021480d7c20 */ /* 0x010fca0008400000 */
[----:B------:R-:W-:-:S07]  /*21620*/  F2FP.SATFINITE.E4M3.F32.PACK_AB_MERGE_C R13, RZ, R13, RZ ;  /* 0x0000000dff0d723e */ /* 0x000fce00048070ff */
[----:B------:R2:W-:Y:S01]  /*21630*/  @!P6 STG.E.U8 desc[UR38][R52.64+0x38], R13 ;  /* 0x0000380d3400e986 */ /* 0x0005e2000c101126 */
[----:B0-----:R-:W-:-:S04]  /*21640*/  @!P5 IADD3 R122, P2, P4, R12, R14, R3 ;  /* 0x0000000e0c7ad210 */ /* 0x001fc80007c5e003 */
[----:B------:R-:W-:Y:S02]  /*21650*/  @!P5 IADD3.X R123, R28, R15, R4, P2, P4 ;  /* 0x0000000f1c7bd210 */ /* 0x000fe400017e8404 */
[----:B------:R-:W-:Y:S02]  /*21660*/  ISETP.LT.OR P4, PT, R26, 0x39, !P0 ;  /* 0x000000391a00780c */ /* 0x000fe40004781670 */
[----:B------:R-:W-:-:S11]  /*21670*/  LOP3.LUT P3, RZ, R5, 0x1000, RZ, 0xc0, !PT ;  /* 0x0000100005ff7812 */ /* 0x000fd6000786c0ff */
[----:B------:R-:W0:Y:S01]  /*21680*/  @!P4 LDC.64 R14, c[0x0][0x5c0] ;  /* 0x00017000ff0ecb82 */ /* 0x000e220000000a00 */
[----:B--2---:R-:W-:Y:S02]  /*21690*/  FMUL R13, R71, UR33 ;  /* 0x00000021470d7c20 */ /* 0x004fe40008400000 */
[----:B------:R-:W2:Y:S01]  /*216a0*/  LDL.LU R71, [R1+0x17c] ;  /* 0x00017c0001477983 */ /* 0x000ea20000300800 */
[----:B------:R-:W-:-:S03]  /*216b0*/  LOP3.LUT R6, R6, 0xfffeffff, RZ, 0xc0, !PT ;  /* 0xfffeffff06067812 */ /* 0x000fc600078ec0ff */
[----:B------:R-:W4:Y:S01]  /*216c0*/  LDL.LU R72, [R1+0x180] ;  /* 0x0001800001487983 */ /* 0x000f220000300800 */
[----:B------:R-:W-:Y:S02]  /*216d0*/  F2FP.SATFINITE.E4M3.F32.PACK_AB_MERGE_C R13, RZ, R13, RZ ;  /* 0x0000000dff0d723e */ /* 0x000fe400048070ff */
[----:B------:R-:W-:Y:S02]  /*216e0*/  @P5 LOP3.LUT R6, R6, 0x10000, RZ, 0xfc, !PT ;  /* 0x0001000006065812 */ /* 0x000fe400078efcff */
[----:B------:R-:W-:Y:S01]  /*216f0*/  @!P4 IADD3 R16, P2, P5, R3, R12, R8 ;  /* 0x0000000c0310c210 */ /* 0x000fe20007d5e008 */
[----:B------:R1:W-:Y:S03]  /*21700*/  @!P3 STG.E.U8 desc[UR38][R38.64+0x39], R13 ;  /* 0x0000390d2600b986 */ /* 0x0003e6000c101126 */
[----:B-1----:R-:W-:Y:S02]  /*21710*/  @!P4 IADD3.X R13, R4, R28, R7, P2, P5 ;  /* 0x0000001c040dc210 */ /* 0x002fe400017ea407 */
[----:B0-----:R-:W-:Y:S01]  /*21720*/  @!P4 IADD3 R14, P2, R16, R14, RZ ;  /* 0x0000000e100ec210 */ /* 0x001fe20007f5e0ff */
[----:B---3--:R-:W-:-:S02]  /*21730*/  FMUL R16, R70, UR33 ;  /* 0x0000002146107c20 */ /* 0x008fc40008400000 */
[----:B------:R-:W3:Y:S02]  /*21740*/  LDL.LU R70, [R1+0x184] ;  /* 0x0001840001467983 */ /* 0x000ee40000300800 */
[----:B------:R-:W-:Y:S01]  /*21750*/  @!P4 IMAD.X R15, R13, 0x1, R15, P2 ;  /* 0x000000010d0fc824 */ /* 0x000fe200010e060f */
[----:B------:R-:W-:Y:S02]  /*21760*/  ISETP.LT.OR P2, PT, R26, 0x3a, !P0 ;  /* 0x0000003a1a00780c */ /* 0x000fe40004741670 */
        /* <DEDUP_REMOVED lines=9> */
[----:B-1----:R-:W-:-:S04]  /*21800*/  @!P3 IADD3 R102, P5, P6, R12, R14, R3 ;  /* 0x0000000e0c66b210 */ /* 0x002fc80007ebe003 */
[----:B------:R-:W-:Y:S02]  /*21810*/  @!P3 IADD3.X R103, R28, R15, R4, P5, P6 ;  /* 0x0000000f1c67b210 */ /* 0x000fe40002fec404 */
[----:B------:R-:W-:Y:S02]  /*21820*/  LOP3.LUT P6, RZ, R0, 0x400, RZ, 0xc0, !PT ;  /* 0x0000040000ff7812 */ /* 0x000fe400078cc0ff */
[----:B------:R-:W-:-:S13]  /*21830*/  ISETP.LT.OR P5, PT, R26, 0x79, !P1 ;  /* 0x000000791a00780c */ /* 0x000fda0004fa1670 */
[----:B------:R-:W0:Y:S01]  /*21840*/  @!P5 LDC.64 R14, c[0x0][0x5c0] ;  /* 0x00017000ff0edb82 */ /* 0x000e220000000a00 */
        /* <DEDUP_REMOVED lines=9> */
[----:B------:R-:W-:-:S04]  /*218e0*/  LOP3.LUT R6, R6, 0xffffdfff, RZ, 0xc0, !PT ;  /* 0xffffdfff06067812 */ /* 0x000fc800078ec0ff */
[----:B------:R-:W-:Y:S02]  /*218f0*/  @P3 LOP3.LUT R6, R6, 0x2000, RZ, 0xfc, !PT ;  /* 0x0000200006063812 */ /* 0x000fe400078efcff */
[----:B0-----:R-:W-:Y:S02]  /*21900*/  @!P5 IADD3 R100, P2, P4, R12, R14, R3 ;  /* 0x0000000e0c64d210 */ /* 0x001fe40007c5e003 */
[----:B------:R-:W-:Y:S02]  /*21910*/  LOP3.LUT R6, R6, 0xffffefff, RZ, 0xc0, !PT ;  /* 0xffffefff06067812 */ /* 0x000fe400078ec0ff */
[----:B------:R-:W-:Y:S02]  /*21920*/  @!P5 IADD3.X R101, R28, R15, R4, P2, P4 ;  /* 0x0000000f1c65d210 */ /* 0x000fe400017e8404 */
[----:B------:R-:W-:Y:S02]  /*21930*/  @P5 LOP3.LUT R6, R6, 0x1000, RZ, 0xfc, !PT ;  /* 0x0000100006065812 */ /* 0x000fe400078efcff */
[----:B------:R-:W-:-:S02]  /*21940*/  ISETP.LT.OR P5, PT, R26, 0x7a, !P1 ;  /* 0x0000007a1a00780c */ /* 0x000fc40004fa1670 */
[----:B------:R-:W-:-:S04]  /*21950*/  LOP3.LUT R5, R5, 0xffffffbf, RZ, 0xc0, !PT ;  /* 0xffffffbf05057812 */ /* 0x000fc800078ec0ff */
[----:B------:R-:W-:-:S07]  /*21960*/  @P0 LOP3.LUT R5, R5, 0x40, RZ, 0xfc, !PT ;  /* 0x0000004005050812 */ /* 0x000fce00078efcff */
[----:B------:R-:W0:Y:S01]  /*21970*/  @!P5 LDC.64 R14, c[0x0][0x5c0] ;  /* 0x00017000ff0edb82 */ /* 0x000e220000000a00 */
[C---:B------:R-:W-:Y:S02]  /*21980*/  LOP3.LUT P3, RZ, R5.reuse, 0x800, RZ, 0xc0, !PT ;  /* 0x0000080005ff7812 */ /* 0x040fe4000786c0ff */
[----:B------:R-:W-:-:S04]  /*21990*/  LOP3.LUT R5, R5, 0xfffffdff, RZ, 0xc0, !PT ;  /* 0xfffffdff05057812 */ /* 0x000fc800078ec0ff */
[----:B------:R-:W-:Y:S02]  /*219a0*/  @P1 LOP3.LUT R5, R5, 0x200, RZ, 0xfc, !PT ;  /* 0x0000020005051812 */ /* 0x000fe400078efcff */
        /* <DEDUP_REMOVED lines=8> */
[----:B0-----:R-:W-:-:S04]  /*21a30*/  @!P1 IADD3 R96, P2, P4, R12, R14, R8 ;  /* 0x0000000e0c609210 */ /* 0x001fc80007c5e008 */
[----:B------:R-:W-:Y:S02]  /*21a40*/  @!P1 IADD3.X R97, R28, R15, R7, P2, P4 ;  /* 0x0000000f1c619210 */ /* 0x000fe400017e8407 */
[----:B------:R-:W-:-:S04]  /*21a50*/  ISETP.GE.AND P1, PT, R11, 0x109, PT ;  /* 0x000001090b00780c */ /* 0x000fc80003f26270 */
[----:B------:R-:W-:Y:S02]  /*21a60*/  ISETP.LT.OR P4, PT, R26, 0x21, !P1 ;  /* 0x000000211a00780c */ /* 0x000fe40004f81670 */
[----:B------:R-:W-:-:S11]  /*21a70*/  LOP3.LUT P0, RZ, R0, 0x2, RZ, 0xc0, !PT ;  /* 0x0000000200ff7812 */ /* 0x000fd6000780c0ff */
[----:B------:R-:W0:Y:S01]  /*21a80*/  @!P4 LDC.64 R14, c[0x0][0x5c0] ;  /* 0x00017000ff0ecb82 */ /* 0x000e220000000a00 */
[----:B------:R-:W-:Y:S02]  /*21a90*/  F2FP.SATFINITE.E4M3.F32.PACK_AB_MERGE_C R13, RZ, R13, RZ ;  /* 0x0000000dff0d723e */ /* 0x000fe400048070ff */
[----:B------:R-:W-:-:S03]  /*21aa0*/  @!P4 IADD3 R16, P2, P5, R3, R12, R10 ;  /* 0x0000000c0310c210 */ /* 0x000fc60007d5e00a */
[----:B------:R1:W-:Y:S02]  /*21ab0*/  @!P0 STG.E.U8 desc[UR38][R18.64+0x21], R13 ;  /* 0x0000210d12008986 */ /* 0x0003e4000c101126 */
[----:B-1----:R-:W-:Y:S02]  /*21ac0*/  @!P4 IADD3.X R13, R4, R28, R9, P2, P5 ;  /* 0x0000001c040dc210 */ /* 0x002fe400017ea409 */
[----:B0-----:R-:W-:-:S05]  /*21ad0*/  @!P4 IADD3 R14, P2, R16, R14, RZ ;  /* 0x0000000e100ec210 */ /* 0x001fca0007f5e0ff */
[----:B------:R-:W-:Y:S01]  /*21ae0*/  @!P4 IMAD.X R15, R13, 0x1, R15, P2 ;  /* 0x000000010d0fc824 */ /* 0x000fe200010e060f */
[----:B------:R-:W-:-:S13]  /*21af0*/  ISETP.LT.OR P2, PT, R26, 0x22, !P1 ;  /* 0x000000221a00780c */ /* 0x000fda0004f41670 */
[----:B------:R-:W-:-:S04]  /*21b00*/  @!P2 IADD3 R18, P5, P6, R3, R12, R10 ;  /* 0x0000000c0312a210 */ /* 0x000fc80007ebe00a */
[----:B------:R-:W-:Y:S01]  /*21b10*/  @!P2 IADD3.X R13, R4, R28, R9, P5, P6 ;  /* 0x0000001c040da210 */ /* 0x000fe20002fec409 */
[----:B--2---:R-:W-:Y:S02]  /*21b20*/  FMUL R16, R71, UR33 ;  /* 0x0000002147107c20 */ /* 0x004fe40008400000 */
[----:B------:R-:W2:Y:S03]  /*21b30*/  LDL.LU R71, [R1+0x190] ;  /* 0x0001900001477983 */ /* 0x000ea60000300800 */
[----:B------:R-:W-:Y:S01]  /*21b40*/  F2FP.SATFINITE.E4M3.F32.PACK_AB_MERGE_C R16, RZ, R16, RZ ;  /* 0x00000010ff10723e */ /* 0x000fe200048070ff */
[----:B------:R-:W4:Y:S04]  /*21b50*/  LDL.LU R72, [R1+0x194] ;  /* 0x0001940001487983 */ /* 0x000f280000300800 */
[----:B------:R0:W-:Y:S02]  /*21b60*/  @!P4 STG.E.U8 desc[UR38][R14.64+0x20], R16 ;  /* 0x000020100e00c986 */ /* 0x0001e4000c101126 */
[----:B0-----:R-:W0:Y:S02]  /*21b70*/  @!P2 LDC.64 R16, c[0x0][0x5c0] ;  /* 0x00017000ff10ab82 */ /* 0x001e240000000a00 */
        /* <DEDUP_REMOVED lines=32> */
[----:B------:R-:W-:Y:S02]  /*21d80*/  ISETP.LT.OR P4, PT, R26, 0x29, !P1 ;  /* 0x000000291a00780c */ /* 0x000fe40004f81670 */
[----:B------:R-:W-:-:S11]  /*21d90*/  LOP3.LUT P0, RZ, R5, 0x400, RZ, 0xc0, !PT ;  /* 0x0000040005ff7812 */ /* 0x000fd6000780c0ff */
[----:B------:R-:W0:Y:S01]  /*21da0*/  @!P4 LDC.64 R14, c[0x0][0x5c0] ;  /* 0x00017000ff0ecb82 */ /* 0x000e220000000a00 */
[----:B--2---:R-:W-:Y:S02]  /*21db0*/  FMUL R13, R71, UR33 ;  /* 0x00000021470d7c20 */ /* 0x004fe40008400000 */
[----:B------:R-:W2:Y:S03]  /*21dc0*/  LDL.LU R71, [R1+0x19c] ;  /* 0x00019c0001477983 */ /* 0x000ea60000300800 */
[----:B------:R-:W-:Y:S02]  /*21dd0*/  F2FP.SATFINITE.E4M3.F32.PACK_AB_MERGE_C R13, RZ, R13, RZ ;  /* 0x0000000dff0d723e */ /* 0x000fe400048070ff */
[----:B------:R-:W-:-:S03]  /*21de0*/  LOP3.LUT R6, R6, 0xfffffff7, RZ, 0xc0, !PT ;  /* 0xfffffff706067812 */ /* 0x000fc600078ec0ff */
[----:B------:R4:W-:Y:S01]  /*21df0*/  @!P6 STG.E.U8 desc[UR38][R60.64+0x28], R13 ;  /* 0x0000280d3c00e986 */ /* 0x0009e2000c101126 */
[----:B------:R-:W-:Y:S02]  /*21e00*/  @P5 LOP3.LUT R6, R6, 0x8, RZ, 0xfc, !PT ;  /* 0x0000000806065812 */ /* 0x000fe400078efcff */
[----:B------:R-:W-:Y:S01]  /*21e10*/  @!P4 IADD3 R16, P2, P5, R3, R12, R10 ;  /* 0x0000000c0310c210 */ /* 0x000fe20007d5e00a */
[----:B----4-:R-:W-:-:S05]  /*21e20*/  FMUL R13, R72, UR33 ;  /* 0x00000021480d7c20 */ /* 0x010fca0008400000 */
[----:B------:R-:W-:-:S05]  /*21e30*/  F2FP.SATFINITE.E4M3.F32.PACK_AB_MERGE_C R13, RZ, R13, RZ ;  /* 0x0000000dff0d723e */ /* 0x000fca00048070ff */
[----:B------:R1:W-:Y:S02]  /*21e40*/  @!P0 STG.E.U8 desc[UR38][R42.64+0x29], R13 ;  /* 0x0000290d2a008986 */ /* 0x0003e4000c101126 */
[----:B-1----:R-:W-:Y:S02]  /*21e50*/  @!P4 IADD3.X R13, R4, R28, R9, P2, P5 ;  /* 0x0000001c040dc210 */ /* 0x002fe400017ea409 */
[----:B0-----:R-:W-:Y:S01]  /*21e60*/  @!P4 IADD3 R14, P2, R16, R14, RZ ;  /* 0x0000000e100ec210 */ /* 0x001fe20007f5e0ff */
[----:B---3--:R-:W-:Y:S02]  /*21e70*/  FMUL R16, R70, UR33 ;  /* 0x0000002146107c20 */ /* 0x008fe40008400000 */
[----:B------:R-:W3:Y:S04]  /*21e80*/  LDL.LU R70, [R1+0x1a0] ;  /* 0x0001a00001467983 */ /* 0x000ee80000300800 */
[----:B------:R-:W4:Y:S01]  /*21e90*/  LDL.LU R72, [R1+0x1a4] ;  /* 0x0001a40001487983 */ /* 0x000f220000300800 */
[----:B------:R-:W-:Y:S01]  /*21ea0*/  @!P4 IMAD.X R15, R13, 0x1, R15, P2 ;  /* 0x000000010d0fc824 */ /* 0x000fe200010e060f */
[----:B------:R-:W-:-:S02]  /*21eb0*/  ISETP.LT.OR P2, PT, R26, 0x2a, !P1 ;  /* 0x0000002a1a00780c */ /* 0x000fc40004f41670 */
[----:B------:R-:W-:-:S05]  /*21ec0*/  F2FP.SATFINITE.E4M3.F32.PACK_AB_MERGE_C R16, RZ, R16, RZ ;  /* 0x00000010ff10723e */ /* 0x000fca00048070ff */
[----:B------:R0:W-:Y:S06]  /*21ed0*/  @!P4 STG.E.U8 desc[UR38][R14.64+0x28], R16 ;  /* 0x000028100e00c986 */ /* 0x0001ec000c101126 */
[----:B0-----:R-:W0:Y:S01]  /*21ee0*/  @!P2 LDC.64 R16, c[0x0][0x5c0] ;  /* 0x00017000ff10ab82 */ /* 0x001e220000000a00 */
[----:B------:R-:W-:-:S04]  /*21ef0*/  @!P2 IADD3 R18, P5, P6, R3, R12, R10 ;  /* 0x0000000c0312a210 */ /* 0x000fc80007ebe00a */
[----:B------:R-:W-:Y:S02]  /*21f00*/  @!P2 IADD3.X R13, R4, R28, R9, P5, P6 ;  /* 0x0000001c040da210 */ /* 0x000fe40002fec409 */
[----:B0-----:R-:W-:-:S05]  /*21f10*/  @!P2 IADD3 R16, P4, R18, R16, RZ ;  /* 0x000000101210a210 */ /* 0x001fca0007f9e0ff */
[----:B------:R-:W-:Y:S01]  /*21f20*/  @!P2 IMAD.X R17, R13, 0x1, R17, P4 ;  /* 0x000000010d11a824 */ /* 0x000fe200020e0611 */
[----:B------:R-:W-:-:S13]  /*21f30*/  ISETP.LT.OR P0, PT, R26, 0x72, !P3 ;  /* 0x000000721a00780c */ /* 0x000fda0005f01670 */
[----:B------:R-:W0:Y:S01]  /*21f40*/  @!P0 LDC.64 R14, c[0x0][0x5c0] ;  /* 0x00017000ff0e8b82 */ /* 0x000e220000000a00 */
[----:B------:R-:W-:-:S04]  /*21f50*/  LOP3.LUT R6, R6, 0xfffffffb, RZ, 0xc0, !PT ;  /* 0xfffffffb06067812 */ /* 0x000fc800078ec0ff */
[----:B------:R-:W-:Y:S01]  /*21f60*/  @P0 LOP3.LUT R6, R6, 0x4, RZ, 0xfc, !PT ;  /* 0x0000000406060812 */ /* 0x000fe200078efcff */
[----:B--2---:R-:W-:Y:S02]  /*21f70*/  FMUL R13, R71, UR33 ;  /* 0x00000021470d7c20 */ /* 0x004fe40008400000 */
[----:B------:R-:W2:Y:S03]  /*21f80*/  LDL.LU R71, [R1+0x1a8] ;  /* 0x0001a80001477983 */ /* 0x000ea60000300800 */
[----:B------:R-:W-:-:S05]  /*21f90*/  F2FP.SATFINITE.E4M3.F32.PACK_AB_MERGE_C R13, RZ, R13, RZ ;  /* 0x0000000dff0d723e */ /* 0x000fca00048070ff */
[----:B------:R3:W-:Y:S01]  /*21fa0*/  @!P2 STG.E.U8 desc[UR38][R16.64+0x29], R13 ;  /* 0x0000290d1000a986 */ /* 0x0007e2000c101126 */
[----:B0-----:R-:W-:Y:S01]  /*21fb0*/  @!P0 IADD3 R86, P5, P6, R12, R14, R8 ;  /* 0x0000000e0c568210 */ /* 0x001fe20007ebe008 */
[----:B---3--:R-:W-:Y:S02]  /*21fc0*/  FMUL R13, R70, UR33 ;  /* 0x00000021460d7c20 */ /* 0x008fe40008400000 */
[----:B------:R-:W3:Y:S01]  /*21fd0*/  LDL.LU R70, [R1+0x1ac] ;  /* 0x0001ac0001467983 */ /* 0x000ee20000300800 */
        /* <DEDUP_REMOVED lines=10> */
[----:B------:R-:W-:Y:S02]  /*22080*/  LOP3.LUT R6, R6, 0xfffffffe, RZ, 0xc0, !PT ;  /* 0xfffffffe06067812 */ /* 0x000fe400078ec0ff */
[----:B------:R-:W-:Y:S02]  /*22090*/  F2FP.SATFINITE.E4M3.F32.PACK_AB_MERGE_C R13, RZ, R13, RZ ;  /* 0x0000000dff0d723e */ /* 0x000fe400048070ff */
[----:B------:R-:W-:-:S07]  /*220a0*/  @P0 LOP3.LUT R6, R6, 0x1, RZ, 0xfc, !PT ;  /* 0x0000000106060812 */ /* 0x000fce00078efcff */
[----:B------:R4:W-:Y:S01]  /*220b0*/  @!P5 STG.E.U8 desc[UR38][R66.64+0x30], R13 ;  /* 0x0000300d4200d986 */ /* 0x0009e2000c101126 */
[----:B0-----:R-:W-:-:S04]  /*220c0*/  @!P0 IADD3 R82, P2, P4, R12, R14, R8 ;  /* 0x0000000e0c528210 */ /* 0x001fc80007c5e008 */
[----:B------:R-:W-:Y:S02]  /*220d0*/  @!P0 IADD3.X R83, R28, R15, R7, P2, P4 ;  /* 0x0000000f1c538210 */ /* 0x000fe400017e8407 */
[----:B------:R-:W-:-:S04]  /*220e0*/  ISETP.GE.AND P0, PT, R11, 0x101, PT ;  /* 0x000001010b00780c */ /* 0x000fc80003f06270 */
[----:B------:R-:W-:-:S13]  /*220f0*/  ISETP.LT.OR P5, PT, R26, 0x61, !P0 ;  /* 0x000000611a00780c */ /* 0x000fda00047a1670 */
[----:B------:R-:W0:Y:S01]  /*22100*/  @!P5 LDC.64 R14, c[0x0][0x5c0] ;  /* 0x00017000ff0edb82 */ /* 0x000e220000000a00 */
[----:B----4-:R-:W-:Y:S02]  /*22110*/  FMUL R13, R72, UR33 ;  /* 0x00000021480d7c20 */ /* 0x010fe40008400000 */
[----:B------:R-:W4:Y:S01]  /*22120*/  LDL.LU R72, [R1+0x1b0] ;  /* 0x0001b00001487983 */ /* 0x000f220000300800 */
[----:B0-----:R-:W-:-:S04]  /*22130*/  @!P5 IADD3 R80, P2, P4, R12, R14, R10 ;  /* 0x0000000e0c50d210 */ /* 0x001fc80007c5e00a */
[----:B------:R-:W-:Y:S02]  /*22140*/  @!P5 IADD3.X R81, R28, R15, R9, P2, P4 ;  /* 0x0000000f1c51d210 */ /* 0x000fe400017e8409 */
[----:B------:R-:W-:Y:S02]  /*22150*/  ISETP.LT.OR P4, PT, R26, 0x31, !P1 ;  /* 0x000000311a00780c */ /* 0x000fe40004f81670 */
[----:B------:R-:W-:-:S11]  /*22160*/  LOP3.LUT P6, RZ, R0, 0x800, RZ, 0xc0, !PT ;  /* 0x0000080000ff7812 */ /* 0x000fd600078cc0ff */
        /* <DEDUP_REMOVED lines=9> */
[----:B------:R-:W-:Y:S01]  /*22200*/  ISETP.LT.OR P2, PT, R26, 0x32, !P1 ;  /* 0x000000321a00780c */ /* 0x000fe20004f41670 */
[----:B--2---:R-:W-:Y:S02]  /*22210*/  FMUL R16, R71, UR33 ;  /* 0x0000002147107c20 */ /* 0x004fe40008400000 */
[----:B------:R-:W2:Y:S03]  /*22220*/  LDL.LU R71, [R1+0x1b4] ;  /* 0x0001b40001477983 */ /* 0x000ea60000300800 */
[----:B------:R-:W-:-:S05]  /*22230*/  F2FP.SATFINITE.E4M3.F32.PACK_AB_MERGE_C R16, RZ, R16, RZ ;  /* 0x00000010ff10723e */ /* 0x000fca00048070ff */
[----:B------:R0:W-:Y:S02]  /*22240*/  @!P4 STG.E.U8 desc[UR38][R14.64+0x30], R16 ;  /* 0x000030100e00c986 */ /* 0x0001e4000c101126 */
[----:B0-----:R-:W0:Y:S01]  /*22250*/  @!P2 LDC.64 R16, c[0x0][0x5c0] ;  /* 0x00017000ff10ab82 */ /* 0x001e220000000a00 */
[----:B------:R-:W-:-:S04]  /*22260*/  @!P2 IADD3 R18, P5, P6, R3, R12, R10 ;  /* 0x0000000c0312a210 */ /* 0x000fc80007ebe00a */
[----:B------:R-:W-:Y:S02]  /*22270*/  @!P2 IADD3.X R13, R4, R28, R9, P5, P6 ;  /* 0x0000001c040da210 */ /* 0x000fe40002fec409 */
[----:B0-----:R-:W-:-:S05]  /*22280*/  @!P2 IADD3 R16, P4, R18, R16, RZ ;  /* 0x000000101210a210 */ /* 0x001fca0007f9e0ff */
[----:B------:R-:W-:Y:S02]  /*22290*/  @!P2 IMAD.X R17, R13, 0x1, R17, P4 ;  /* 0x000000010d11a824 */ /* 0x000fe400020e0611 */
[----:B---3--:R-:W-:Y:S02]  /*222a0*/  FMUL R13, R70, UR33 ;  /* 0x00000021460d7c20 */ /* 0x008fe40008400000 */
[----:B------:R-:W3:Y:S04]  /*222b0*/  LDL.LU R70, [R1+0x1b8] ;  /* 0x0001b80001467983 */ /* 0x000ee80000300800 */
[----:B------:R-:W3:Y:S04]  /*222c0*/  LDL.LU R159, [R1+0x1bc] ;  /* 0x0001bc00019f7983 */ /* 0x000ee80000300800 */
[----:B------:R-:W3:Y:S01]  /*222d0*/  LDL.LU R158, [R1+0x1c0] ;  /* 0x0001c000019e7983 */ /* 0x000ee20000300800 */
[----:B------:R-:W-:-:S02]  /*222e0*/  ISETP.LT.OR P1, PT, R26, 0x62, !P0 ;  /* 0x000000621a00780c */ /* 0x000fc40004721670 */
[----:B------:R-:W-:Y:S01]  /*222f0*/  LOP3.LUT R2, R2, 0xf7ffffff, RZ, 0xc0, !PT ;  /* 0xf7ffffff02027812 */ /* 0x000fe200078ec0ff */
[----:B------:R-:W3:Y:S10]  /*22300*/  LDL.LU R160, [R1+0x1c4] ;  /* 0x0001c40001a07983 */ /* 0x000ef40000300800 */
[----:B------:R-:W0:Y:S01]  /*22310*/  @!P1 LDC.64 R14, c[0x0][0x5c0] ;  /* 0x00017000ff0e9b82 */ /* 0x000e220000000a00 */
[----:B------:R-:W-:-:S02]  /*22320*/  @P1 LOP3.LUT R2, R2, 0x8000000, RZ, 0xfc, !PT ;  /* 0x0800000002021812 */ /* 0x000fc400078efcff */
        /* <DEDUP_REMOVED lines=10> */
[----:B------:R-:W-:Y:S02]  /*223d0*/  ISETP.LT.OR P1, PT, R26, 0x6a, !P0 ;  /* 0x0000006a1a00780c */ /* 0x000fe40004721670 */
[----:B------:R-:W-:-:S11]  /*223e0*/  LOP3.LUT P6, RZ, R0, 0x2000000, RZ, 0xc0, !PT ;  /* 0x0200000000ff7812 */ /* 0x000fd600078cc0ff */
[----:B------:R-:W0:Y:S01]  /*223f0*/  @!P1 LDC.64 R14, c[0x0][0x5c0] ;  /* 0x00017000ff0e9b82 */ /* 0x000e220000000a00 */
[----:B----4-:R-:W-:-:S05]  /*22400*/  FMUL R13, R72, UR33 ;  /* 0x00000021480d7c20 */ /* 0x010fca0008400000 */
[----:B------:R-:W-:-:S05]  /*22410*/  F2FP.SATFINITE.E4M3.F32.PACK_AB_MERGE_C R13, RZ, R13, RZ ;  /* 0x0000000dff0d723e */ /* 0x000fca00048070ff */
        /* <DEDUP_REMOVED lines=15> */
[----:B--2---:R-:W-:-:S05]  /*22510*/  FMUL R13, R71, UR33 ;  /* 0x00000021470d7c20 */ /* 0x004fca0008400000 */
[----:B------:R-:W-:-:S05]  /*22520*/  F2FP.SATFINITE.E4M3.F32.PACK_AB_MERGE_C R13, RZ, R13, RZ ;  /* 0x0000000dff0d723e */ /* 0x000fca00048070ff */
[----:B------:R1:W-:Y:S01]  /*22530*/  @!P5 STG.E.U8 desc[UR38][R40.64+0x39], R13 ;  /* 0x0000390d2800d986 */ /* 0x0003e2000c101126 */
[----:B------:R-:W-:-:S04]  /*22540*/  @!P4 IADD3 R16, P2, P5, R3, R12, R10 ;  /* 0x0000000c0310c210 */ /* 0x000fc80007d5e00a */
[----:B-1----:R-:W-:Y:S02]  /*22550*/  @!P4 IADD3.X R13, R4, R28, R9, P2, P5 ;  /* 0x0000001c040dc210 */ /* 0x002fe400017ea409 */
[----:B0-----:R-:W-:-:S05]  /*22560*/  @!P4 IADD3 R14, P2, R16, R14, RZ ;  /* 0x0000000e100ec210 */ /* 0x001fca0007f5e0ff */
[----:B------:R-:W-:Y:S01]  /*22570*/  @!P4 IMAD.X R15, R13, 0x1, R15, P2 ;  /* 0x000000010d0fc824 */ /* 0x000fe200010e060f */
[----:B------:R-:W-:-:S13]  /*22580*/  ISETP.LT.OR P2, PT, R26, 0x3a, !P6 ;  /* 0x0000003a1a00780c */ /* 0x000fda0007741670 */
[----:B------:R-:W-:-:S04]  /*22590*/  @!P2 IADD3 R18, P5, P6, R3, R12, R10 ;  /* 0x0000000c0312a210 */ /* 0x000fc80007ebe00a */
[----:B------:R-:W-:Y:S01]  /*225a0*/  @!P2 IADD3.X R13, R4, R28, R9, P5, P6 ;  /* 0x0000001c040da210 */ /* 0x000fe20002fec409 */
[----:B---3--:R-:W-:-:S05]  /*225b0*/  FMUL R16, R70, UR33 ;  /* 0x0000002146107c20 */ /* 0x008fca0008400000 */
[----:B------:R-:W-:-:S05]  /*225c0*/  F2FP.SATFINITE.E4M3.F32.PACK_AB_MERGE_C R16, RZ, R16, RZ ;  /* 0x00000010ff10723e */ /* 0x000fca00048070ff */
[----:B------:R0:W-:Y:S02]  /*225d0*/  @!P4 STG.E.U8 desc[UR38][R14.64+0x38], R16 ;  /* 0x000038100e00c986 */ /* 0x0001e4000c101126 */
[----:B0-----:R-:W0:Y:S02]  /*225e0*/  @!P2 LDC.64 R16, c[0x0][0x5c0] ;  /* 0x00017000ff10ab82 */ /* 0x001e240000000a00 */
[----:B0-----:R-:W-:-:S05]  /*225f0*/  @!P2 IADD3 R16, P4, R18, R16, RZ ;  /* 0x000000101210a210 */ /* 0x001fca0007f9e0ff */
[----:B------:R-:W-:Y:S02]  /*22600*/  @!P2 IMAD.X R17, R13, 0x1, R17, P4 ;  /* 0x000000010d11a824 */ /* 0x000fe400020e0611 */
[----:B------:R-:W-:Y:S02]  /*22610*/  FMUL R13, R159, UR33 ;  /* 0x000000219f0d7c20 */ /* 0x000fe40008400000 */
[----:B------:R-:W2:Y:S03]  /*22620*/  LDL.LU R159, [R1+0x1c8] ;  /* 0x0001c800019f7983 */ /* 0x000ea60000300800 */
[----:B------:R-:W-:-:S05]  /*22630*/  F2FP.SATFINITE.E4M3.F32.PACK_AB_MERGE_C R13, RZ, R13, RZ ;  /* 0x0000000dff0d723e */ /* 0x000fca00048070ff */
[----:B------:R0:W-:Y:S02]  /*22640*/  @!P2 STG.E.U8 desc[UR38][R16.64+0x39], R13 ;  /* 0x0000390d1000a986 */ /* 0x0001e4000c101126 */
[----:B0-----:R-:W-:Y:S02]  /*22650*/  FMUL R13, R158, UR33 ;  /* 0x000000219e0d7c20 */ /* 0x001fe40008400000 */
[----:B------:R-:W3:Y:S01]  /*22660*/  LDL.LU R158, [R1+0x1cc] ;  /* 0x0001cc00019e7983 */ /* 0x000ee20000300800 */
[----:B------:R-:W-:-:S13]  /*22670*/  ISETP.LT.OR P0, PT, R26, 0x72, !P0 ;  /* 0x000000721a00780c */ /* 0x000fda0004701670 */
[----:B------:R-:W0:Y:S01]  /*22680*/  @!P0 LDC.64 R14, c[0x0][0x5c0] ;  /* 0x00017000ff0e8b82 */ /* 0x000e220000000a00 */
[----:B------:R-:W-:-:S04]  /*22690*/  LOP3.LUT R2, R2, 0xffbfffff, RZ, 0xc0, !PT ;  /* 0xffbfffff02027812 */ /* 0x000fc800078ec0ff */
[----:B------:R-:W-:Y:S02]  /*226a0*/  @P0 LOP3.LUT R2, R2, 0x400000, RZ, 0xfc, !PT ;  /* 0x0040000002020812 */ /* 0x000fe400078efcff */
[----:B0-----:R-:W-:-:S04]  /*226b0*/  @!P0 IADD3 R70, P5, P6, R12, R14, R10 ;  /* 0x0000000e0c468210 */ /* 0x001fc80007ebe00a */
[----:B------:R-:W-:Y:S02]  /*226c0*/  @!P0 IADD3.X R71, R28, R15, R9, P5, P6 ;  /* 0x0000000f1c478210 */ /* 0x000fe40002fec409 */
[----:B------:R-:W-:-:S04]  /*226d0*/  ISETP.GE.AND P5, PT, R11, 0x101, PT ;  /* 0x000001010b00780c */ /* 0x000fc80003fa6270 */
        /* <DEDUP_REMOVED lines=11> */
[----:B------:R-:W-:Y:S01]  /*22790*/  ISETP.LT.OR P2, PT, R26, 0x42, !P6 ;  /* 0x000000421a00780c */ /* 0x000fe20007741670 */
[----:B0-----:R-:W-:Y:S02]  /*227a0*/  FMUL R13, R160, UR33 ;  /* 0x00000021a00d7c20 */ /* 0x001fe40008400000 */
[----:B------:R-:W4:Y:S10]  /*227b0*/  LDL.LU R160, [R1+0x1d0] ;  /* 0x0001d00001a07983 */ /* 0x000f340000300800 */
[----:B------:R-:W0:Y:S01]  /*227c0*/  @!P2 LDC.64 R14, c[0x0][0x5c0] ;  /* 0x00017000ff0eab82 */ /* 0x000e220000000a00 */
[----:B------:R-:W-:-:S04]  /*227d0*/  LOP3.LUT R2, R2, 0xffdfffff, RZ, 0xc0, !PT ;  /* 0xffdfffff02027812 */ /* 0x000fc800078ec0ff */
[----:B------:R-:W-:Y:S02]  /*227e0*/  @P0 LOP3.LUT R2, R2, 0x200000, RZ, 0xfc, !PT ;  /* 0x0020000002020812 */ /* 0x000fe400078efcff */
[----:B------:R-:W-:Y:S02]  /*227f0*/  ISETP.LT.OR P0, PT, R26, 0x7a, !P5 ;  /* 0x0000007a1a00780c */ /* 0x000fe40006f01670 */
[----:B------:R-:W-:Y:S02]  /*22800*/  F2FP.SATFINITE.E4M3.F32.PACK_AB_MERGE_C R13, RZ, R13, RZ ;  /* 0x0000000dff0d723e */ /* 0x000fe400048070ff */
[----:B0-----:R-:W-:-:S05]  /*22810*/  @!P2 IADD3 R14, P4, R12, R14, RZ ;  /* 0x0000000e0c0ea210 */ /* 0x001fca0007f9e0ff */
[----:B------:R-:W-:-:S05]  /*22820*/  @!P2 IMAD.X R15, R28, 0x1, R15, P4 ;  /* 0x000000011c0fa824 */ /* 0x000fca00020e060f */
[----:B------:R0:W-:Y:S02]  /*22830*/  @!P2 STG.E.U8 desc[UR38][R14.64+0x41], R13 ;  /* 0x0000410d0e00a986 */ /* 0x0001e4000c101126 */
[----:B0-----:R-:W0:Y:S01]  /*22840*/  @!P0 LDC.64 R14, c[0x0][0x5c0] ;  /* 0x00017000ff0e8b82 */ /* 0x001e220000000a00 */
[----:B------:R-:W-:Y:S02]  /*22850*/  LOP3.LUT R2, R2, 0xfffdffff, RZ, 0xc0, !PT ;  /* 0xfffdffff02027812 */ /* 0x000fe400078ec0ff */
[----:B------:R-:W-:Y:S02]  /*22860*/  LOP3.LUT P1, RZ, R5, 0x200, RZ, 0xc0, !PT ;  /* 0x0000020005ff7812 */ /* 0x000fe4000782c0ff */
[----:B------:R-:W-:Y:S02]  /*22870*/  @P0 LOP3.LUT R2, R2, 0x20000, RZ, 0xfc, !PT ;  /* 0x0002000002020812 */ /* 0x000fe400078efcff */
[----:B0-----:R-:W-:-:S04]  /*22880*/  @!P0 IADD3 R66, P2, P4, R12, R14, R10 ;  /* 0x0000000e0c428210 */ /* 0x001fc80007c5e00a */
[----:B------:R-:W-:Y:S02]  /*22890*/  @!P0 IADD3.X R67, R28, R15, R9, P2, P4 ;  /* 0x0000000f1c438210 */ /* 0x000fe400017e8409 */
[----:B------:R-:W-:Y:S01]  /*228a0*/  ISETP.LT.OR P0, PT, R26, 0x41, !P1 ;  /* 0x000000411a00780c */ /* 0x000fe20004f01670 */
[----:B--2---:R-:W-:Y:S02]  /*228b0*/  FMUL R13, R159, UR33 ;  /* 0x000000219f0d7c20 */ /* 0x004fe40008400000 */
[----:B------:R-:W2:Y:S03]  /*228c0*/  LDL.LU R159, [R1+0x1d4] ;  /* 0x0001d400019f7983 */ /* 0x000ea60000300800 */
[----:B------:R-:W-:-:S07]  /*228d0*/  F2FP.SATFINITE.E4M3.F32.PACK_AB_MERGE_C R13, RZ, R13, RZ ;  /* 0x0000000dff0d723e */ /* 0x000fce00048070ff */
[----:B------:R3:W-:Y:S02]  /*228e0*/  @!P0 STG.E.U8 desc[UR38][R104.64+0x40], R13 ;  /* 0x0000400d68008986 */ /* 0x0007e4000c101126 */
[----:B---3--:R-:W-:Y:S02]  /*228f0*/  FMUL R13, R158, UR33 ;  /* 0x000000219e0d7c20 */ /* 0x008fe40008400000 */
[----:B------:R-:W3:Y:S01]  /*22900*/  LDL.LU R158, [R1+0x1d8] ;  /* 0x0001d800019e7983 */ /* 0x000ee20000300800 */
        /* <DEDUP_REMOVED lines=8> */
[C---:B------:R-:W-:Y:S02]  /*22990*/  ISETP.LT.OR P5, PT, R26.reuse, 0x82, !P1 ;  /* 0x000000821a00780c */ /* 0x040fe40004fa1670 */
[----:B------:R-:W-:-:S11]  /*229a0*/  ISETP.LT.OR P0, PT, R26, 0x42, !P1 ;  /* 0x000000421a00780c */ /* 0x000fd60004f01670 */
        /* <DEDUP_REMOVED lines=11> */
[----:B----4-:R-:W-:Y:S02]  /*22a60*/  FMUL R13, R160, UR33 ;  /* 0x00000021a00d7c20 */ /* 0x010fe40008400000 */
[----:B------:R-:W4:Y:S03]  /*22a70*/  LDL.LU R160, [R1+0x1dc] ;  /* 0x0001dc0001a07983 */ /* 0x000f260000300800 */
[----:B------:R-:W-:Y:S02]  /*22a80*/  F2FP.SATFINITE.E4M3.F32.PACK_AB_MERGE_C R13, RZ, R13, RZ ;  /* 0x0000000dff0d723e */ /* 0x000fe400048070ff */
[----:B0-----:R-:W-:-:S05]  /*22a90*/  @!P2 IADD3 R14, P4, R12, R14, RZ ;  /* 0x0000000e0c0ea210 */ /* 0x001fca0007f9e0ff */
[----:B------:R-:W-:-:S05]  /*22aa0*/  @!P2 IMAD.X R15, R28, 0x1, R15, P4 ;  /* 0x000000011c0fa824 */ /* 0x000fca00020e060f */
[----:B------:R0:W-:Y:S01]  /*22ab0*/  @!P2 STG.E.U8 desc[UR38][R14.64+0x48], R13 ;  /* 0x0000480d0e00a986 */ /* 0x0001e2000c101126 */
[----:B------:R-:W-:-:S13]  /*22ac0*/  ISETP.LT.OR P2, PT, R26, 0x4a, !P6 ;  /* 0x0000004a1a00780c */ /* 0x000fda0007741670 */
[----:B0-----:R-:W0:Y:S02]  /*22ad0*/  @!P2 LDC.64 R14, c[0x0][0x5c0] ;  /* 0x00017000ff0eab82 */ /* 0x001e240000000a00 */
[----:B0-----:R-:W-:-:S05]  /*22ae0*/  @!P2 IADD3 R14, P4, R12, R14, RZ ;  /* 0x0000000e0c0ea210 */ /* 0x001fca0007f9e0ff */
[----:B------:R-:W-:Y:S02]  /*22af0*/  @!P2 IMAD.X R15, R28, 0x1, R15, P4 ;  /* 0x000000011c0fa824 */ /* 0x000fe400020e060f */
[----:B--2---:R-:W-:Y:S02]  /*22b00*/  FMUL R13, R159, UR33 ;  /* 0x000000219f0d7c20 */ /* 0x004fe40008400000 */
[----:B------:R-:W2:Y:S03]  /*22b10*/  LDL.LU R159, [R1+0x1e0] ;  /* 0x0001e000019f7983 */ /* 0x000ea60000300800 */
[----:B------:R-:W-:-:S05]  /*22b20*/  F2FP.SATFINITE.E4M3.F32.PACK_AB_MERGE_C R13, RZ, R13, RZ ;  /* 0x0000000dff0d723e */ /* 0x000fca00048070ff */
[----:B------:R3:W-:Y:S02]  /*22b30*/  @!P2 STG.E.U8 desc[UR38][R14.64+0x49], R13 ;  /* 0x0000490d0e00a986 */ /* 0x0007e4000c101126 */
[----:B---3--:R-:W-:Y:S02]  /*22b40*/  FMUL R13, R158, UR33 ;  /* 0x000000219e0d7c20 */ /* 0x008fe40008400000 */
[----:B------:R-:W3:Y:S01]  /*22b50*/  LDL.LU R158, [R1+0x1e4] ;  /* 0x0001e400019e7983 */ /* 0x000ee20000300800 */
[----:B------:R-:W-:-:S04]  /*22b60*/  LOP3.LUT R2, R2, 0xfffbffff, RZ, 0xc0, !PT ;  /* 0xfffbffff02027812 */ /* 0x000fc800078ec0ff */
[----:B------:R-:W-:-:S04]  /*22b70*/  @P5 LOP3.LUT R2, R2, 0x40000, RZ, 0xfc, !PT ;  /* 0x0004000002025812 */ /* 0x000fc800078efcff */
[----:B------:R-:W-:-:S04]  /*22b80*/  LOP3.LUT R2, R2, 0xfff7ffff, RZ, 0xc0, !PT ;  /* 0xfff7ffff02027812 */ /* 0x000fc800078ec0ff */
[----:B------:R-:W-:Y:S02]  /*22b90*/  @P0 LOP3.LUT R2, R2, 0x80000, RZ, 0xfc, !PT ;  /* 0x0008000002020812 */ /* 0x000fe400078efcff */
[----:B------:R-:W-:-:S13]  /*22ba0*/  ISETP.LT.OR P0, PT, R26, 0x8a, !P1 ;  /* 0x0000008a1a00780c */ /* 0x000fda0004f01670 */
[----:B------:R-:W0:Y:S01]  /*22bb0*/  @!P0 LDC.64 R14, c[0x0][0x5c0] ;  /* 0x00017000ff0e8b82 */ /* 0x000e220000000a00 */
[----:B------:R-:W-:Y:S02]  /*22bc0*/  ISETP.LT.OR P5, PT, R26, 0x91, !P1 ;  /* 0x000000911a00780c */ /* 0x000fe40004fa1670 */
[----:B------:R-:W-:-:S04]  /*22bd0*/  LOP3.LUT R2, R2, 0xffff7fff, RZ, 0xc0, !PT ;  /* 0xffff7fff02027812 */ /* 0x000fc800078ec0ff */
[----:B------:R-:W-:Y:S02]  /*22be0*/  @P0 LOP3.LUT R2, R2, 0x8000, RZ, 0xfc, !PT ;  /* 0x0000800002020812 */ /* 0x000fe400078efcff */
[----:B------:R-:W-:Y:S02]  /*22bf0*/  F2FP.SATFINITE.E4M3.F32.PACK_AB_MERGE_C R13, RZ, R13, RZ ;  /* 0x0000000dff0d723e */ /* 0x000fe400048070ff */
[----:B0-----:R-:W-:-:S04]  /*22c00*/  @!P0 IADD3 R58, P2, P4, R12, R14, R3 ;  /* 0x0000000e0c3a8210 */ /* 0x001fc80007c5e003 */
[----:B------:R-:W-:Y:S02]  /*22c10*/  @!P0 IADD3.X R59, R28, R15, R4, P2, P4 ;  /* 0x0000000f1c3b8210 */ /* 0x000fe400017e8404 */
[----:B------:R-:W0:Y:S01]  /*22c20*/  @!P5 LDC.64 R14, c[0x0][0x5c0] ;  /* 0x00017000ff0edb82 */ /* 0x000e220000000a00 */
[----:B------:R-:W-:-:S13]  /*22c30*/  ISETP.LT.OR P0, PT, R26, 0x49, !P1 ;  /* 0x000000491a00780c */ /* 0x000fda0004f01670 */
        /* <DEDUP_REMOVED lines=11> */
[----:B------:R-:W-:Y:S01]  /*22cf0*/  ISETP.LT.OR P0, PT, R26, 0x4a, !P1 ;  /* 0x0000004a1a00780c */ /* 0x000fe20004f01670 */
[----:B----4-:R-:W-:Y:S02]  /*22d00*/  FMUL R13, R160, UR33 ;  /* 0x00000021a00d7c20 */ /* 0x010fe40008400000 */
[----:B------:R-:W4:Y:S03]  /*22d10*/  LDL.LU R160, [R1+0x1e8] ;  /* 0x0001e80001a07983 */ /* 0x000f260000300800 */
[----:B------:R-:W-:-:S07]  /*22d20*/  F2FP.SATFINITE.E4M3.F32.PACK_AB_MERGE_C R13, RZ, R13, RZ ;  /* 0x0000000dff0d723e */ /* 0x000fce00048070ff */
[----:B------:R2:W-:Y:S01]  /*22d30*/  @!P0 STG.E.U8 desc[UR38][R30.64+0x49], R13 ;  /* 0x0000490d1e008986 */ /* 0x0005e2000c101126 */
[----:B------:R-:W-:-:S13]  /*22d40*/  ISETP.LT.OR P0, PT, R26, 0x99, !P1 ;  /* 0x000000991a00780c */ /* 0x000fda0004f01670 */
[----:B------:R-:W0:Y:S02]  /*22d50*/  @!P0 LDC.64 R14, c[0x0][0x5c0] ;  /* 0x00017000ff0e8b82 */ /* 0x000e240000000a00 */
[----:B0-----:R-:W-:-:S04]  /*22d60*/  @!P0 IADD3 R52, P2, P4, R12, R14, R3 ;  /* 0x0000000e0c348210 */ /* 0x001fc80007c5e003 */
[----:B------:R-:W-:Y:S02]  /*22d70*/  @!P0 IADD3.X R53, R28, R15, R4, P2, P4 ;  /* 0x0000000f1c358210 */ /* 0x000fe400017e8404 */
[----:B------:R-:W-:-:S13]  /*22d80*/  ISETP.LT.OR P2, PT, R26, 0x51, !P6 ;  /* 0x000000511a00780c */ /* 0x000fda0007741670 */
[----:B------:R-:W0:Y:S02]  /*22d90*/  @!P2 LDC.64 R14, c[0x0][0x5c0] ;  /* 0x00017000ff0eab82 */ /* 0x000e240000000a00 */
[----:B0-----:R-:W-:Y:S01]  /*22da0*/  @!P2 IADD3 R14, P4, R12, R14, RZ ;  /* 0x0000000e0c0ea210 */ /* 0x001fe20007f9e0ff */
[----:B--2---:R-:W-:Y:S02]  /*22db0*/  FMUL R13, R159, UR33 ;  /* 0x000000219f0d7c20 */ /* 0x004fe40008400000 */
[----:B------:R-:W2:Y:S02]  /*22dc0*/  LDL.LU R159, [R1+0x1ec] ;  /* 0x0001ec00019f7983 */ /* 0x000ea40000300800 */
[----:B------:R-:W-:Y:S01]  /*22dd0*/  @!P2 IMAD.X R15, R28, 0x1, R15, P4 ;  /* 0x000000011c0fa824 */ /* 0x000fe200020e060f */
[----:B------:R-:W-:-:S05]  /*22de0*/  F2FP.SATFINITE.E4M3.F32.PACK_AB_MERGE_C R13, RZ, R13, RZ ;  /* 0x0000000dff0d723e */ /* 0x000fca00048070ff */
[----:B------:R3:W-:Y:S02]  /*22df0*/  @!P2 STG.E.U8 desc[UR38][R14.64+0x50], R13 ;  /* 0x0000500d0e00a986 */ /* 0x0007e4000c101126 */
[----:B---3--:R-:W-:Y:S02]  /*22e00*/  FMUL R13, R158, UR33 ;  /* 0x000000219e0d7c20 */ /* 0x008fe40008400000 */
[----:B------:R-:W3:Y:S01]  /*22e10*/  LDL.LU R158, [R1+0x1f0] ;  /* 0x0001f000019e7983 */ /* 0x000ee20000300800 */
[----:B------:R-:W-:-:S13]  /*22e20*/  ISETP.LT.OR P2, PT, R26, 0x52, !P6 ;  /* 0x000000521a00780c */ /* 0x000fda0007741670 */
[----:B------:R-:W0:Y:S01]  /*22e30*/  @!P2 LDC.64 R14, c[0x0][0x5c0] ;  /* 0x00017000ff0eab82 */ /* 0x000e220000000a00 */
[----:B------:R-:W-:Y:S02]  /*22e40*/  F2FP.SATFINITE.E4M3.F32.PACK_AB_MERGE_C R13, RZ, R13, RZ ;  /* 0x0000000dff0d723e */ /* 0x000fe400048070ff */
[----:B0-----:R-:W-:-:S05]  /*22e50*/  @!P2 IADD3 R14, P4, R12, R14, RZ ;  /* 0x0000000e0c0ea210 */ /* 0x001fca0007f9e0ff */
[----:B------:R-:W-:-:S05]  /*22e60*/  @!P2 IMAD.X R15, R28, 0x1, R15, P4 ;  /* 0x000000011c0fa824 */ /* 0x000fca00020e060f */
[----:B------:R0:W-:Y:S01]  /*22e70*/  @!P2 STG.E.U8 desc[UR38][R14.64+0x51], R13 ;  /* 0x0000510d0e00a986 */ /* 0x0001e2000c101126 */
[----:B------:R-:W-:Y:S02]  /*22e80*/  LOP3.LUT P5, RZ, R0, 0x20000000, RZ, 0xc0, !PT ;  /* 0x2000000000ff7812 */ /* 0x000fe400078ac0ff */
[----:B------:R-:W-:Y:S02]  /*22e90*/  ISETP.LT.OR P4, PT, R26, 0x9a, !P1 ;  /* 0x0000009a1a00780c */ /* 0x000fe40004f81670 */
[----:B------:R-:W-:-:S04]  /*22ea0*/  LOP3.LUT R2, R2, 0xffffbfff, RZ, 0xc0, !PT ;  /* 0xffffbfff02027812 */ /* 0x000fc800078ec0ff */
[----:B------:R-:W-:-:S07]  /*22eb0*/  @P0 LOP3.LUT R2, R2, 0x4000, RZ, 0xfc, !PT ;  /* 0x0000400002020812 */ /* 0x000fce00078efcff */
[----:B0-----:R-:W0:Y:S01]  /*22ec0*/  @!P4 LDC.64 R14, c[0x0][0x5c0] ;  /* 0x00017000ff0ecb82 */ /* 0x001e220000000a00 */
[----:B------:R-:W-:Y:S01]  /*22ed0*/  LOP3.LUT P0, RZ, R0, 0x4000, RZ, 0xc0, !PT ;  /* 0x0000400000ff7812 */ /* 0x000fe2000780c0ff */
[----:B----4-:R-:W-:Y:S02]  /*22ee0*/  FMUL R13, R160, UR33 ;  /* 0x00000021a00d7c20 */ /* 0x010fe40008400000 */
[----:B------:R-:W4:Y:S03]  /*22ef0*/  LDL.LU R160, [R1+0x1f4] ;  /* 0x0001f40001a07983 */ /* 0x000f260000300800 */
[----:B------:R-:W-:-:S05]  /*22f00*/  F2FP.SATFINITE.E4M3.F32.PACK_AB_MERGE_C R13, RZ, R13, RZ ;  /* 0x0000000dff0d723e */ /* 0x000fca00048070ff */
[----:B------:R2:W-:Y:S01]  /*22f10*/  @!P5 STG.E.U8 desc[UR38][R128.64+0x50], R13 ;  /* 0x0000500d8000d986 */ /* 0x0005e2000c101126 */
[----:B------:R-:W-:Y:S02]  /*22f20*/  LOP3.LUT R2, R2, 0xfffff7ff, RZ, 0xc0, !PT ;  /* 0xfffff7ff02027812 */ /* 0x000fe400078ec0ff */
[----:B0-----:R-:W-:Y:S02]  /*22f30*/  @!P4 IADD3 R50, P1, P2, R12, R14, R3 ;  /* 0x0000000e0c32c210 */ /* 0x001fe40007a3e003 */
[----:B------:R-:W-:Y:S02]  /*22f40*/  @P4 LOP3.LUT R2, R2, 0x800, RZ, 0xfc, !PT ;  /* 0x0000080002024812 */ /* 0x000fe400078efcff */
[----:B------:R-:W-:Y:S02]  /*22f50*/  @!P4 IADD3.X R51, R28, R15, R4, P1, P2 ;  /* 0x0000000f1c33c210 */ /* 0x000fe40000fe4404 */
[----:B------:R-:W-:-:S13]  /*22f60*/  ISETP.LT.OR P4, PT, R26, 0x81, !P3 ;  /* 0x000000811a00780c */ /* 0x000fda0005f81670 */
[----:B------:R-:W0:Y:S01]  /*22f70*/  @!P4 LDC.64 R14, c[0x0][0x5c0] ;  /* 0x00017000ff0ecb82 */ /* 0x000e220000000a00 */
[----:B------:R-:W-:-:S04]  /*22f80*/  LOP3.LUT R2, R2, 0xfffffbff, RZ, 0xc0, !PT ;  /* 0xfffffbff02027812 */ /* 0x000fc800078ec0ff */
[----:B------:R-:W-:Y:S01]  /*22f90*/  @P4 LOP3.LUT R2, R2, 0x400, RZ, 0xfc, !PT ;  /* 0x0000040002024812 */ /* 0x000fe200078efcff */
[----:B--2---:R-:W-:Y:S02]  /*22fa0*/  FMUL R13, R159, UR33 ;  /* 0x000000219f0d7c20 */ /* 0x004fe40008400000 */
[----:B------:R-:W2:Y:S03]  /*22fb0*/  LDL.LU R159, [R1+0x1f8] ;  /* 0x0001f800019f7983 */ /* 0x000ea60000300800 */
[----:B------:R-:W-:-:S05]  /*22fc0*/  F2FP.SATFINITE.E4M3.F32.PACK_AB_MERGE_C R13, RZ, R13, RZ ;  /* 0x0000000dff0d723e */ /* 0x000fca00048070ff */
[----:B------:R3:W-:Y:S02]  /*22fd0*/  @!P0 STG.E.U8 desc[UR38][R124.64+0x51], R13 ;  /* 0x0000510d7c008986 */ /* 0x0007e4000c101126 */
[----:B---3--:R-:W-:Y:S02]  /*22fe0*/  FMUL R13, R158, UR33 ;  /* 0x000000219e0d7c20 */ /* 0x008fe40008400000 */
[----:B------:R-:W3:Y:S01]  /*22ff0*/  LDL.LU R158, [R1+0x1fc] ;  /* 0x0001fc00019e7983 */ /* 0x000ee20000300800 */
        /* <DEDUP_REMOVED lines=16> */
[----:B------:R-:W-:Y:S02]  /*23100*/  ISETP.LT.OR P1, PT, R26, 0x5a, !P6 ;  /* 0x0000005a1a00780c */ /* 0x000fe40007721670 */
[----:B------:R-:W-:-:S04]  /*23110*/  LOP3.LUT R2, R2, 0xfffffdff, RZ, 0xc0, !PT ;  /* 0xfffffdff02027812 */ /* 0x000fc800078ec0ff */
[----:B------:R-:W-:-:S07]  /*23120*/  @P4 LOP3.LUT R2, R2, 0x200, RZ, 0xfc, !PT ;  /* 0x0000020002024812 */ /* 0x000fce00078efcff */
[----:B0-----:R-:W0:Y:S01]  /*23130*/  @!P1 LDC.64 R14, c[0x0][0x5c0] ;  /* 0x00017000ff0e9b82 */ /* 0x001e220000000a00 */
[----:B------:R-:W-:Y:S02]  /*23140*/  LOP3.LUT P5, RZ, R2, 0x1, RZ, 0xc0, !PT ;  /* 0x0000000102ff7812 */ /* 0x000fe400078ac0ff */
[----:B------:R-:W-:Y:S01]  /*23150*/  LOP3.LUT R5, R5, 0xfffffeff, RZ, 0xc0, !PT ;  /* 0xfffffeff05057812 */ /* 0x000fe200078ec0ff */
[----:B----4-:R-:W-:Y:S01]  /*23160*/  FMUL R13, R160, UR33 ;  /* 0x00000021a00d7c20 */ /* 0x010fe20008400000 */
[----:B0-----:R-:W-:Y:S01]  /*23170*/  @!P1 IADD3 R14, P2, R12, R14, RZ ;  /* 0x0000000e0c0e9210 */ /* 0x001fe20007f5e0ff */
[----:B------:R-:W4:Y:S08]  /*23180*/  LDL.LU R160, [R1+0x200] ;  /* 0x0002000001a07983 */ /* 0x000f300000300800 */
[----:B------:R-:W-:-:S02]  /*23190*/  @P5 LOP3.LUT R5, R5, 0x100, RZ, 0xfc, !PT ;  /* 0x0000010005055812 */ /* 0x000fc400078efcff */
[----:B------:R-:W-:Y:S01]  /*231a0*/  ISETP.LT.OR P5, PT, R26, 0x8a, !P3 ;  /* 0x0000008a1a00780c */ /* 0x000fe20005fa1670 */
[----:B------:R-:W-:Y:S01]  /*231b0*/  @!P1 IMAD.X R15, R28, 0x1, R15, P2 ;  /* 0x000000011c0f9824 */ /* 0x000fe200010e060f */
[----:B------:R-:W-:-:S05]  /*231c0*/  F2FP.SATFINITE.E4M3.F32.PACK_AB_MERGE_C R13, RZ, R13, RZ ;  /* 0x0000000dff0d723e */ /* 0x000fca00048070ff */
[----:B------:R0:W-:Y:S06]  /*231d0*/  @!P1 STG.E.U8 desc[UR38][R14.64+0x59], R13 ;  /* 0x0000590d0e009986 */ /* 0x0001ec000c101126 */
[----:B0-----:R-:W0:Y:S01]  /*231e0*/  @!P5 LDC.64 R14, c[0x0][0x5c0] ;  /* 0x00017000ff0edb82 */ /* 0x001e220000000a00 */
[----:B------:R-:W-:-:S04]  /*231f0*/  LOP3.LUT R2, R2, 0xfffffeff, RZ, 0xc0, !PT ;  /* 0xfffffeff02027812 */ /* 0x000fc800078ec0ff */
[----:B------:R-:W-:-:S04]  /*23200*/  @P0 LOP3.LUT R2, R2, 0x100, RZ, 0xfc, !PT ;  /* 0x0000010002020812 */ /* 0x000fc800078efcff */
        /* <DEDUP_REMOVED lines=8> */
[----:B0-----:R-:W-:Y:S01]  /*23290*/  @!P5 IADD3 R40, P1, P2, R12, R14, R8 ;  /* 0x0000000e0c28d210 */ /* 0x001fe20007a3e008 */
[----:B--2---:R-:W-:Y:S02]  /*232a0*/  FMUL R13, R159, UR33 ;  /* 0x000000219f0d7c20 */ /* 0x004fe40008400000 */
[----:B------:R-:W2:Y:S01]  /*232b0*/  LDL.LU R159, [R1+0x204] ;  /* 0x00020400019f7983 */ /* 0x000ea20000300800 */
[----:B------:R-:W-:Y:S02]  /*232c0*/  @!P5 IADD3.X R41, R28, R15, R7, P1, P2 ;  /* 0x0000000f1c29d210 */ /* 0x000fe40000fe4407 */
[----:B------:R-:W-:Y:S02]  /*232d0*/  LOP3.LUT P5, RZ, R5, 0x100, RZ, 0xc0, !PT ;  /* 0x0000010005ff7812 */ /* 0x000fe400078ac0ff */
[----:B------:R-:W-:-:S11]  /*232e0*/  F2FP.SATFINITE.E4M3.F32.PACK_AB_MERGE_C R13, RZ, R13, RZ ;  /* 0x0000000dff0d723e */ /* 0x000fd600048070ff */
[----:B------:R3:W-:Y:S02]  /*232f0*/  @!P5 STG.E.U8 desc[UR38][R130.64+0x58], R13 ;  /* 0x0000580d8200d986 */ /* 0x0007e4000c101126 */
[----:B---3--:R-:W-:Y:S02]  /*23300*/  FMUL R13, R158, UR33 ;  /* 0x000000219e0d7c20 */ /* 0x008fe40008400000 */
[----:B------:R-:W3:Y:S01]  /*23310*/  LDL.LU R158, [R1+0x208] ;  /* 0x00020800019e7983 */ /* 0x000ee20000300800 */
[----:B------:R-:W-:Y:S02]  /*23320*/  ISETP.LT.OR P5, PT, R26, 0x92, !P3 ;  /* 0x000000921a00780c */ /* 0x000fe40005fa1670 */
[----:B------:R-:W-:-:S11]  /*23330*/  LOP3.LUT P0, RZ, R0, 0x40000000, RZ, 0xc0, !PT ;  /* 0x4000000000ff7812 */ /* 0x000fd6000780c0ff */
[----:B------:R-:W0:Y:S01]  /*23340*/  @!P5 LDC.64 R14, c[0x0][0x5c0] ;  /* 0x00017000ff0edb82 */ /* 0x000e220000000a00 */
[----:B------:R-:W-:-:S05]  /*23350*/  F2FP.SATFINITE.E4M3.F32.PACK_AB_MERGE_C R13, RZ, R13, RZ ;  /* 0x0000000dff0d723e */ /* 0x000fca00048070ff */
[----:B------:R4:W-:Y:S01]  /*23360*/  @!P0 STG.E.U8 desc[UR38][R118.64+0x59], R13 ;  /* 0x0000590d76008986 */ /* 0x0009e2000c101126 */
[----:B------:R-:W-:Y:S02]  /*23370*/  ISETP.LT.OR P0, PT, R26, 0x99, !P3 ;  /* 0x000000991a00780c */ /* 0x000fe40005f01670 */
[----:B0-----:R-:W-:-:S04]  /*23380*/  @!P5 IADD3 R38, P1, P2, R12, R14, R8 ;  /* 0x0000000e0c26d210 */ /* 0x001fc80007a3e008 */
[----:B------:R-:W-:-:S07]  /*23390*/  @!P5 IADD3.X R39, R28, R15, R7, P1, P2 ;  /* 0x0000000f1c27d210 */ /* 0x000fce0000fe4407 */
[----:B------:R-:W0:Y:S01]  /*233a0*/  @!P0 LDC.64 R14, c[0x0][0x5c0] ;  /* 0x00017000ff0e8b82 */ /* 0x000e220000000a00 */
[----:B------:R-:W-:Y:S02]  /*233b0*/  ISETP.LT.OR P3, PT, R26, 0x9a, !P3 ;  /* 0x0000009a1a00780c */ /* 0x000fe40005f61670 */
[----:B------:R-:W-:-:S04]  /*233c0*/  LOP3.LUT R2, R2, 0xffffffdf, RZ, 0xc0, !PT ;  /* 0xffffffdf02027812 */ /* 0x000fc800078ec0ff */
[----:B------:R-:W-:Y:S02]  /*233d0*/  @P5 LOP3.LUT R2, R2, 0x20, RZ, 0xfc, !PT ;  /* 0x0000002002025812 */ /* 0x000fe400078efcff */
[----:B0-----:R-:W-:-:S04]  /*233e0*/  @!P0 IADD3 R36, P1, P2, R12, R14, R8 ;  /* 0x0000000e0c248210 */ /* 0x001fc80007a3e008 */
[----:B------:R-:W-:Y:S02]  /*233f0*/  @!P0 IADD3.X R37, R28, R15, R7, P1, P2 ;  /* 0x0000000f1c258210 */ /* 0x000fe40000fe4407 */
[----:B------:R-:W0:Y:S01]  /*23400*/  @!P3 LDC.64 R14, c[0x0][0x5c0] ;  /* 0x00017000ff0ebb82 */ /* 0x000e220000000a00 */
[----:B------:R-:W-:-:S04]  /*23410*/  LOP3.LUT R2, R2, 0xffffffef, RZ, 0xc0, !PT ;  /* 0xffffffef02027812 */ /* 0x000fc800078ec0ff */
[----:B------:R-:W-:Y:S02]  /*23420*/  @P0 LOP3.LUT R2, R2, 0x10, RZ, 0xfc, !PT ;  /* 0x0000001002020812 */ /* 0x000fe400078efcff */
[----:B------:R-:W-:Y:S02]  /*23430*/  LOP3.LUT P5, RZ, R5, 0x80, RZ, 0xc0, !PT ;  /* 0x0000008005ff7812 */ /* 0x000fe400078ac0ff */
[----:B------:R-:W-:-:S04]  /*23440*/  LOP3.LUT R2, R2, 0xfffffff7, RZ, 0xc0, !PT ;  /* 0xfffffff702027812 */ /* 0x000fc800078ec0ff */
[----:B------:R-:W-:Y:S02]  /*23450*/  @P3 LOP3.LUT R2, R2, 0x8, RZ, 0xfc, !PT ;  /* 0x0000000802023812 */ /* 0x000fe400078efcff */
[----:B0-----:R-:W-:-:S04]  /*23460*/  @!P3 IADD3 R34, P1, P2, R12, R14, R8 ;  /* 0x0000000e0c22b210 */ /* 0x001fc80007a3e008 */
[----:B------:R-:W-:Y:S02]  /*23470*/  @!P3 IADD3.X R35, R28, R15, R7, P1, P2 ;  /* 0x0000000f1c23b210 */ /* 0x000fe40000fe4407 */
[----:B------:R-:W-:-:S13]  /*23480*/  ISETP.LT.OR P3, PT, R26, 0x81, !P5 ;  /* 0x000000811a00780c */ /* 0x000fda0006f61670 */
[----:B------:R-:W0:Y:S01]  /*23490*/  @!P3 LDC.64 R14, c[0x0][0x5c0] ;  /* 0x00017000ff0ebb82 */ /* 0x000e220000000a00 */
[----:B------:R-:W-:Y:S02]  /*234a0*/  LOP3.LUT P4, RZ, R0, 0x80000000, RZ, 0xc0, !PT ;  /* 0x8000000000ff7812 */ /* 0x000fe4000788c0ff */
[----:B------:R-:W-:Y:S02]  /*234b0*/  LOP3.LUT P0, RZ, R5, 0x40, RZ, 0xc0, !PT ;  /* 0x0000004005ff7812 */ /* 0x000fe4000780c0ff */
[----:B0-----:R-:W-:Y:S01]  /*234c0*/  @!P3 IADD3 R32, P1, P2, R12, R14, R10 ;  /* 0x0000000e0c20b210 */ /* 0x001fe20007a3e00a */
[----:B----4-:R-:W-:-:S05]  /*234d0*/  FMUL R13, R160, UR33 ;  /* 0x00000021a00d7c20 */ /* 0x010fca0008400000 */
[----:B------:R-:W-:Y:S02]  /*234e0*/  F2FP.SATFINITE.E4M3.F32.PACK_AB_MERGE_C R13, RZ, R13, RZ ;  /* 0x0000000dff0d723e */ /* 0x000fe400048070ff */
[----:B------:R-:W-:-:S03]  /*234f0*/  @!P3 IADD3.X R33, R28, R15, R9, P1, P2 ;  /* 0x0000000f1c21b210 */ /* 0x000fc60000fe4409 */
[----:B------:R2:W-:Y:S01]  /*23500*/  @!P4 STG.E.U8 desc[UR38][R126.64+0x40], R13 ;  /* 0x0000400d7e00c986 */ /* 0x0005e2000c101126 */
[----:B------:R-:W-:Y:S02]  /*23510*/  ISETP.LT.OR P2, PT, R26, 0x41, !P0 ;  /* 0x000000411a00780c */ /* 0x000fe40004741670 */
[----:B------:R-:W-:-:S11]  /*23520*/  LOP3.LUT P6, RZ, R0, 0x20, RZ, 0xc0, !PT ;  /* 0x0000002000ff7812 */ /* 0x000fd600078cc0ff */
[----:B------:R-:W0:Y:S01]  /*23530*/  @!P2 LDC.64 R14, c[0x0][0x5c0] ;  /* 0x00017000ff0eab82 */ /* 0x000e220000000a00 */
[----:B------:R-:W-:-:S04]  /*23540*/  LOP3.LUT R2, R2, 0xfffffffb, RZ, 0xc0, !PT ;  /* 0xfffffffb02027812 */ /* 0x000fc800078ec0ff */
[----:B------:R-:W-:Y:S02]  /*23550*/  @P3 LOP3.LUT R2, R2, 0x4, RZ, 0xfc, !PT ;  /* 0x0000000402023812 */ /* 0x000fe400078efcff */
[----:B------:R-:W-:Y:S01]  /*23560*/  @!P2 IADD3 R16, P1, P3, R3, R12, R8 ;  /* 0x0000000c0310a210 */ /* 0x000fe20007b3e008 */
[----:B--2---:R-:W-:Y:S02]  /*23570*/  FMUL R13, R159, UR33 ;  /* 0x000000219f0d7c20 */ /* 0x004fe40008400000 */
[----:B------:R-:W2:Y:S04]  /*23580*/  LDL.LU R159, [R1+0x20c] ;  /* 0x00020c00019f7983 */ /* 0x000ea80000300800 */
[----:B------:R-:W4:Y:S01]  /*23590*/  LDL.LU R160, [R1+0x210] ;  /* 0x0002100001a07983 */ /* 0x000f220000300800 */
        /* <DEDUP_REMOVED lines=8> */
[----:B------:R-:W-:Y:S02]  /*23620*/  F2FP.SATFINITE.E4M3.F32.PACK_AB_MERGE_C R16, RZ, R16, RZ ;  /* 0x00000010ff10723e */ /* 0x000fe400048070ff */
[----:B------:R-:W-:-:S03]  /*23630*/  LOP3.LUT P6, RZ, R0, 0x1, RZ, 0xc0, !PT ;  /* 0x0000000100ff7812 */ /* 0x000fc600078cc0ff */
[----:B------:R0:W-:Y:S01]  /*23640*/  @!P2 STG.E.U8 desc[UR38][R14.64+0x40], R16 ;  /* 0x000040100e00a986 */ /* 0x0001e2000c101126 */
[----:B------:R-:W-:-:S05]  /*23650*/  LOP3.LUT R5, R5, 0xffffffdf, RZ, 0xc0, !PT ;  /* 0xffffffdf05057812 */ /* 0x000fca00078ec0ff */
[----:B0-----:R-:W0:Y:S04]  /*23660*/  @!P1 LDC.64 R16, c[0x0][0x5c0] ;  /* 0x00017000ff109b82 */ /* 0x001e280000000a00 */
[----:B------:R-:W-:Y:S02]  /*23670*/  @P6 LOP3.LUT R5, R5, 0x20, RZ, 0xfc, !PT ;  /* 0x0000002005056812 */ /* 0x000fe400078efcff */
        /* <DEDUP_REMOVED lines=11> */
[----:B------:R-:W-:-:S04]  /*23730*/  LOP3.LUT R2, R2, 0xfffffffd, RZ, 0xc0, !PT ;  /* 0xfffffffd02027812 */ /* 0x000fc800078ec0ff */
[----:B------:R-:W-:-:S04]  /*23740*/  @P6 LOP3.LUT R2, R2, 0x2, RZ, 0xfc, !PT ;  /* 0x0000000202026812 */ /* 0x000fc800078efcff */
[----:B------:R-:W-:-:S04]  /*23750*/  LOP3.LUT R2, R2, 0xfffffffe, RZ, 0xc0, !PT ;  /* 0xfffffffe02027812 */ /* 0x000fc800078ec0ff */
[----:B------:R-:W-:Y:S01]  /*23760*/  @P3 LOP3.LUT R2, R2, 0x1, RZ, 0xfc, !PT ;  /* 0x0000000102023812 */ /* 0x000fe200078efcff */
        /* <DEDUP_REMOVED lines=8> */
[----:B------:R-:W3:Y:S04]  /*237f0*/  LDL.LU R158, [R1+0x21c] ;  /* 0x00021c00019e7983 */ /* 0x000ee80000300800 */
[----:B------:R-:W4:Y:S01]  /*23800*/  LDL.LU R160, [R1+0x220] ;  /* 0x0002200001a07983 */ /* 0x000f220000300800 */
        /* <DEDUP_REMOVED lines=24> */
[----:B------:R-:W-:-:S04]  /*23990*/  @!P1 IADD3 R18, P3, P4, R3, R12, R8 ;  /* 0x0000000c03129210 */ /* 0x000fc80007c7e008 */
[----:B------:R-:W-:Y:S01]  /*239a0*/  @!P1 IADD3.X R13, R4, R28, R7, P3, P4 ;  /* 0x0000001c040d9210 */ /* 0x000fe20001fe8407 */
[----:B--2---:R-:W-:Y:S02]  /*239b0*/  FMUL R16, R159, UR33 ;  /* 0x000000219f107c20 */ /* 0x004fe40008400000 */
[----:B------:R-:W2:Y:S03]  /*239c0*/  LDL.LU R159, [R1+0x224] ;  /* 0x00022400019f7983 */ /* 0x000ea60000300800 */
[----:B------:R-:W-:-:S05]  /*239d0*/  F2FP.SATFINITE.E4M3.F32.PACK_AB_MERGE_C R16, RZ, R16, RZ ;  /* 0x00000010ff10723e */ /* 0x000fca00048070ff */
[----:B------:R0:W-:Y:S02]  /*239e0*/  @!P2 STG.E.U8 desc[UR38][R14.64+0x48], R16 ;  /* 0x000048100e00a986 */ /* 0x0001e4000c101126 */
        /* <DEDUP_REMOVED lines=9> */
[----:B------:R-:W-:Y:S02]  /*23a80*/  LOP3.LUT P5, RZ, R2, 0x1000, RZ, 0xc0, !PT ;  /* 0x0000100002ff7812 */ /* 0x000fe400078ac0ff */
[----:B------:R-:W-:-:S11]  /*23a90*/  LOP3.LUT R5, R5, 0xffffffef, RZ, 0xc0, !PT ;  /* 0xffffffef05057812 */ /* 0x000fd600078ec0ff */
[----:B------:R-:W-:Y:S02]  /*23aa0*/  @P5 LOP3.LUT R5, R5, 0x10, RZ, 0xfc, !PT ;  /* 0x0000001005055812 */ /* 0x000fe400078efcff */
[----:B------:R-:W-:-:S04]  /*23ab0*/  ISETP.GE.AND P5, PT, R11, 0x101, PT ;  /* 0x000001010b00780c */ /* 0x000fc80003fa6270 */
[----:B------:R-:W-:-:S13]  /*23ac0*/  ISETP.LT.OR P5, PT, R26, 0x92, !P5 ;  /* 0x000000921a00780c */ /* 0x000fda0006fa1670 */
[----:B------:R-:W0:Y:S02]  /*23ad0*/  @!P5 LDC.64 R14, c[0x0][0x5c0] ;  /* 0x00017000ff0edb82 */ /* 0x000e240000000a00 */
[----:B0-----:R-:W-:-:S04]  /*23ae0*/  @!P5 IADD3 R18, P3, P4, R12, R14, R10 ;  /* 0x0000000e0c12d210 */ /* 0x001fc80007c7e00a */
[----:B------:R-:W-:Y:S02]  /*23af0*/  @!P5 IADD3.X R19, R28, R15, R9, P3, P4 ;  /* 0x0000000f1c13d210 */ /* 0x000fe40001fe8409 */
[----:B------:R-:W-:-:S13]  /*23b00*/  ISETP.LT.OR P3, PT, R26, 0x51, !P0 ;  /* 0x000000511a00780c */ /* 0x000fda0004761670 */
[----:B------:R-:W-:Y:S01]  /*23b10*/  @!P3 IADD3 R105, P1, P2, R3, R12, R8 ;  /* 0x0000000c0369b210 */ /* 0x000fe20007a3e008 */
[----:B------:R-:W0:Y:S03]  /*23b20*/  @!P3 LDC.64 R14, c[0x0][0x5c0] ;  /* 0x00017000ff0ebb82 */ /* 0x000e260000000a00 */
[----:B------:R-:W-:Y:S02]  /*23b30*/  @!P3 IADD3.X R104, R4, R28, R7, P1, P2 ;  /* 0x0000001c0468b210 */ /* 0x000fe40000fe4407 */
[----:B------:R-:W-:Y:S02]  /*23b40*/  ISETP.LT.OR P2, PT, R26, 0x52, !P0 ;  /* 0x000000521a00780c */ /* 0x000fe40004741670 */
[C---:B------:R-:W-:Y:S02]  /*23b50*/  LOP3.LUT P6, RZ, R0.reuse, 0x10000, RZ, 0xc0, !PT ;  /* 0x0001000000ff7812 */ /* 0x040fe400078cc0ff */
[----:B------:R-:W-:-:S04]  /*23b60*/  LOP3.LUT R0, R0, 0xdfffffff, RZ, 0xc0, !PT ;  /* 0xdfffffff00007812 */ /* 0x000fc800078ec0ff */
[----:B------:R-:W-:-:S05]  /*23b70*/  @P5 LOP3.LUT R0, R0, 0x20000000, RZ, 0xfc, !PT ;  /* 0x2000000000005812 */ /* 0x000fca00078efcff */
[----:B------:R-:W-:Y:S02]  /*23b80*/  @!P2 IADD3 R29, P1, P4, R3, R12, R8 ;  /* 0x0000000c031da210 */ /* 0x000fe40007c3e008 */
[----:B------:R-:W-:Y:S02]  /*23b90*/  LOP3.LUT P5, RZ, R5, 0x10, RZ, 0xc0, !PT ;  /* 0x0000001005ff7812 */ /* 0x000fe400078ac0ff */
[----:B------:R-:W-:Y:S02]  /*23ba0*/  @!P2 IADD3.X R27, R4, R28, R7, P1, P4 ;  /* 0x0000001c041ba210 */ /* 0x000fe40000fe8407 */
[----:B------:R-:W-:Y:S02]  /*23bb0*/  ISETP.LT.OR P1, PT, R26, 0x59, !P0 ;  /* 0x000000591a00780c */ /* 0x000fe40004721670 */
[----:B------:R-:W-:-:S07]  /*23bc0*/  F2FP.SATFINITE.E4M3.F32.PACK_AB_MERGE_C R13, RZ, R13, RZ ;  /* 0x0000000dff0d723e */ /* 0x000fce00048070ff */
[----:B------:R2:W-:Y:S04]  /*23bd0*/  @!P5 STG.E.U8 desc[UR38][R136.64+0x50], R13 ;  /* 0x0000500d8800d986 */ /* 0x0005e8000c101126 */
[----:B------:R-:W-:-:S04]  /*23be0*/  @!P1 IADD3 R17, P4, P5, R3, R12, R8 ;  /* 0x0000000c03119210 */ /* 0x000fc80007d9e008 */
[----:B------:R-:W-:Y:S02]  /*23bf0*/  @!P1 IADD3.X R16, R4, R28, R7, P4, P5 ;  /* 0x0000001c04109210 */ /* 0x000fe400027ea407 */
[----:B------:R-:W-:Y:S02]  /*23c00*/  ISETP.LT.OR P5, PT, R26, 0x5a, !P0 ;  /* 0x0000005a1a00780c */ /* 0x000fe400047a1670 */
[----:B------:R-:W-:-:S04]  /*23c10*/  LOP3.LUT R5, R5, 0xfffffff7, RZ, 0xc0, !PT ;  /* 0xfffffff705057812 */ /* 0x000fc800078ec0ff */
[----:B------:R-:W-:-:S04]  /*23c20*/  @P1 LOP3.LUT R5, R5, 0x8, RZ, 0xfc, !PT ;  /* 0x0000000805051812 */ /* 0x000fc800078efcff */
[----:B------:R-:W-:-:S04]  /*23c30*/  LOP3.LUT R5, R5, 0xfffffffb, RZ, 0xc0, !PT ;  /* 0xfffffffb05057812 */ /* 0x000fc800078ec0ff */
[----:B------:R-:W-:Y:S02]  /*23c40*/  @P0 LOP3.LUT R5, R5, 0x4, RZ, 0xfc, !PT ;  /* 0x0000000405050812 */ /* 0x000fe400078efcff */
[----:B------:R-:W-:-:S04]  /*23c50*/  ISETP.GE.AND P0, PT, R11, 0x109, PT ;  /* 0x000001090b00780c */ /* 0x000fc80003f06270 */
[----:B------:R-:W-:Y:S02]  /*23c60*/  ISETP.LT.OR P1, PT, R26, 0x41, !P0 ;  /* 0x000000411a00780c */ /* 0x000fe40004721670 */
[----:B------:R-:W-:-:S11]  /*23c70*/  LOP3.LUT R0, R0, 0xfffffffb, RZ, 0xc0, !PT ;  /* 0xfffffffb00007812 */ /* 0x000fd600078ec0ff */
[----:B------:R-:W-:Y:S01]  /*23c80*/  @P1 LOP3.LUT R0, R0, 0x4, RZ, 0xfc, !PT ;  /* 0x0000000400001812 */ /* 0x000fe200078efcff */
[----:B--2---:R-:W-:Y:S02]  /*23c90*/  FMUL R13, R159, UR33 ;  /* 0x000000219f0d7c20 */ /* 0x004fe40008400000 */
[----:B------:R-:W2:Y:S03]  /*23ca0*/  LDL.LU R159, [R1+0x230] ;  /* 0x00023000019f7983 */ /* 0x000ea60000300800 */
[----:B------:R-:W-:-:S05]  /*23cb0*/  F2FP.SATFINITE.E4M3.F32.PACK_AB_MERGE_C R13, RZ, R13, RZ ;  /* 0x0000000dff0d723e */ /* 0x000fca00048070ff */
[----:B------:R1:W-:Y:S02]  /*23cc0*/  @!P6 STG.E.U8 desc[UR38][R134.64+0x51], R13 ;  /* 0x0000510d8600e986 */ /* 0x0003e4000c101126 */
[----:B-1----:R-:W-:-:S04]  /*23cd0*/  @!P5 IADD3 R13, P4, P6, R3, R12, R8 ;  /* 0x0000000c030dd210 */ /* 0x002fc80007e9e008 */
[----:B------:R-:W-:Y:S02]  /*23ce0*/  @!P5 IADD3.X R117, R4, R28, R7, P4, P6 ;  /* 0x0000001c0475d210 */ /* 0x000fe400027ec407 */
[----:B0-----:R-:W-:-:S05]  /*23cf0*/  @!P3 IADD3 R14, P4, R105, R14, RZ ;  /* 0x0000000e690eb210 */ /* 0x001fca0007f9e0ff */
[----:B------:R-:W-:Y:S02]  /*23d00*/  @!P3 IMAD.X R15, R104, 0x1, R15, P4 ;  /* 0x00000001680fb824 */ /* 0x000fe400020e060f */
[----:B---3--:R-:W-:Y:S02]  /*23d10*/  FMUL R104, R158, UR33 ;  /* 0x000000219e687c20 */ /* 0x008fe40008400000 */
[----:B------:R-:W3:Y:S03]  /*23d20*/  LDL.LU R158, [R1+0x234] ;  /* 0x00023400019e7983 */ /* 0x000ee60000300800 */
[----:B------:R-:W-:-:S05]  /*23d30*/  F2FP.SATFINITE.E4M3.F32.PACK_AB_MERGE_C R104, RZ, R104, RZ ;  /* 0x00000068ff68723e */ /* 0x000fca00048070ff */
[----:B------:R0:W-:Y:S02]  /*23d40*/  @!P3 STG.E.U8 desc[UR38][R14.64+0x50], R104 ;  /* 0x000050680e00b986 */ /* 0x0001e4000c101126 */
[----:B0-----:R-:W0:Y:S01]  /*23d50*/  @!P2 LDC.64 R14, c[0x0][0x5c0] ;  /* 0x00017000ff0eab82 */ /* 0x001e220000000a00 */
[----:B------:R-:W-:-:S04]  /*23d60*/  @!P1 IADD3 R105, P4, P6, R3, R12, R10 ;  /* 0x0000000c03699210 */ /* 0x000fc80007e9e00a */
[----:B------:R-:W-:Y:S02]  /*23d70*/  @!P1 IADD3.X R116, R4, R28, R9, P4, P6 ;  /* 0x0000001c04749210 */ /* 0x000fe400027ec409 */
[----:B0-----:R-:W-:-:S05]  /*23d80*/  @!P2 IADD3 R14, P1, R29, R14, RZ ;  /* 0x0000000e1d0ea210 */ /* 0x001fca0007f3e0ff */
[----:B------:R-:W-:Y:S02]  /*23d90*/  @!P2 IMAD.X R15, R27, 0x1, R15, P1 ;  /* 0x000000011b0fa824 */ /* 0x000fe400008e060f */
[----:B----4-:R-:W-:Y:S02]  /*23da0*/  FMUL R27, R160, UR33 ;  /* 0x00000021a01b7c20 */ /* 0x010fe40008400000 */
[----:B------:R-:W4:Y:S01]  /*23db0*/  LDL.LU R160, [R1+0x238] ;  /* 0x0002380001a07983 */ /* 0x000f220000300800 */
[----:B------:R-:W-:-:S13]  /*23dc0*/  ISETP.LT.OR P4, PT, R26, 0x42, !P0 ;  /* 0x000000421a00780c */ /* 0x000fda0004781670 */
[----:B------:R-:W-:-:S04]  /*23dd0*/  @!P4 IADD3 R29, P3, P6, R3, R12, R10 ;  /* 0x0000000c031dc210 */ /* 0x000fc80007e7e00a */
[----:B------:R-:W-:Y:S02]  /*23de0*/  @!P4 IADD3.X R112, R4, R28, R9, P3, P6 ;  /* 0x0000001c0470c210 */ /* 0x000fe40001fec409 */
[----:B------:R-:W-:Y:S02]  /*23df0*/  ISETP.LT.OR P3, PT, R26, 0x49, !P0 ;  /* 0x000000491a00780c */ /* 0x000fe40004761670 */
[----:B------:R-:W-:Y:S02]  /*23e00*/  F2FP.SATFINITE.E4M3.F32.PACK_AB_MERGE_C R27, RZ, R27, RZ ;  /* 0x0000001bff1b723e */ /* 0x000fe400048070ff */
[----:B------:R-:W-:-:S03]  /*23e10*/  LOP3.LUT R6, R6, 0x7fffffff, RZ, 0xc0, !PT ;  /* 0x7fffffff06067812 */ /* 0x000fc600078ec0ff */
[----:B------:R0:W-:Y:S06]  /*23e20*/  @!P2 STG.E.U8 desc[UR38][R14.64+0x51], R27 ;  /* 0x0000511b0e00a986 */ /* 0x0001ec000c101126 */
[----:B------:R-:W-:Y:S02]  /*23e30*/  @P3 LOP3.LUT R6, R6, 0x80000000, RZ, 0xfc, !PT ;  /* 0x8000000006063812 */ /* 0x000fe400078efcff */
[----:B0-----:R-:W-:-:S04]  /*23e40*/  @!P3 IADD3 R27, P2, P6, R3, R12, R10 ;  /* 0x0000000c031bb210 */ /* 0x001fc80007e5e00a */
[----:B------:R-:W-:Y:S02]  /*23e50*/  @!P3 IADD3.X R104, R4, R28, R9, P2, P6 ;  /* 0x0000001c0468b210 */ /* 0x000fe400017ec409 */
[----:B------:R-:W-:Y:S02]  /*23e60*/  LOP3.LUT P3, RZ, R0, 0x80, RZ, 0xc0, !PT ;  /* 0x0000008000ff7812 */ /* 0x000fe4000786c0ff */
[----:B------:R-:W-:Y:S02]  /*23e70*/  ISETP.LT.OR P2, PT, R26, 0x4a, !P0 ;  /* 0x0000004a1a00780c */ /* 0x000fe40004741670 */
[----:B------:R-:W-:-:S04]  /*23e80*/  LOP3.LUT R5, R5, 0xfffffffe, RZ, 0xc0, !PT ;  /* 0xfffffffe05057812 */ /* 0x000fc800078ec0ff */
[----:B------:R-:W-:Y:S02]  /*23e90*/  @P4 LOP3.LUT R5, R5, 0x1, RZ, 0xfc, !PT ;  /* 0x0000000105054812 */ /* 0x000fe400078efcff */
[----:B------:R-:W-:-:S05]  /*23ea0*/  LOP3.LUT P4, RZ, R2, 0x800000, RZ, 0xc0, !PT ;  /* 0x0080000002ff7812 */ /* 0x000fca000788c0ff */
[----:B------:R-:W-:-:S04]  /*23eb0*/  @!P2 IADD3 R113, P1, P6, R3, R12, R10 ;  /* 0x0000000c0371a210 */ /* 0x000fc80007e3e00a */
[----:B------:R-:W-:Y:S02]  /*23ec0*/  @!P2 IADD3.X R118, R4, R28, R9, P1, P6 ;  /* 0x0000001c0476a210 */ /* 0x000fe40000fec409 */
[C---:B------:R-:W-:Y:S02]  /*23ed0*/  LOP3.LUT P1, RZ, R5.reuse, 0x8, RZ, 0xc0, !PT ;  /* 0x0000000805ff7812 */ /* 0x040fe4000782c0ff */
[----:B------:R-:W-:Y:S02]  /*23ee0*/  LOP3.LUT R5, R5, 0xfffffffd, RZ, 0xc0, !PT ;  /* 0xfffffffd05057812 */ /* 0x000fe400078ec0ff */
[----:B------:R-:W-:Y:S02]  /*23ef0*/  LOP3.LUT R0, R0, 0xffffffef, RZ, 0xc0, !PT ;  /* 0xffffffef00007812 */ /* 0x000fe400078ec0ff */
[----:B------:R-:W-:Y:S01]  /*23f00*/  @P2 LOP3.LUT R5, R5, 0x2, RZ, 0xfc, !PT ;  /* 0x0000000205052812 */ /* 0x000fe200078efcff */
[----:B--2---:R-:W-:Y:S02]  /*23f10*/  FMUL R14, R159, UR33 ;  /* 0x000000219f0e7c20 */ /* 0x004fe40008400000 */
[----:B------:R-:W2:Y:S03]  /*23f20*/  LDL.LU R159, [R1+0x23c] ;  /* 0x00023c00019f7983 */ /* 0x000ea60000300800 */
[----:B------:R-:W-:-:S05]  /*23f30*/  F2FP.SATFINITE.E4M3.F32.PACK_AB_MERGE_C R14, RZ, R14, RZ ;  /* 0x0000000eff0e723e */ /* 0x000fca00048070ff */
[----:B------:R3:W-:Y:S01]  /*23f40*/  @!P3 STG.E.U8 desc[UR38][R144.64+0x58], R14 ;  /* 0x0000580e9000b986 */ /* 0x0007e2000c101126 */
[----:B------:R-:W-:-:S13]  /*23f50*/  ISETP.LT.OR P3, PT, R26, 0x51, !P0 ;  /* 0x000000511a00780c */ /* 0x000fda0004761670 */
[----:B------:R-:W-:Y:S01]  /*23f60*/  @!P3 IADD3 R119, P2, P6, R3, R12, R10 ;  /* 0x0000000c0377b210 */ /* 0x000fe20007e5e00a */
[----:B---3--:R-:W-:Y:S02]  /*23f70*/  FMUL R14, R158, UR33 ;  /* 0x000000219e0e7c20 */ /* 0x008fe40008400000 */
[----:B------:R-:W3:Y:S04]  /*23f80*/  LDL.LU R158, [R1+0x240] ;  /* 0x00024000019e7983 */ /* 0x000ee80000300800 */
[----:B------:R-:W3:Y:S01]  /*23f90*/  LDL.LU R161, [R1+0x244] ;  /* 0x0002440001a17983 */ /* 0x000ee20000300800 */
[----:B------:R-:W-:-:S05]  /*23fa0*/  F2FP.SATFINITE.E4M3.F32.PACK_AB_MERGE_C R14, RZ, R14, RZ ;  /* 0x0000000eff0e723e */ /* 0x000fca00048070ff */
[----:B------:R0:W-:Y:S01]  /*23fb0*/  @!P4 STG.E.U8 desc[UR38][R150.64+0x59], R14 ;  /* 0x0000590e9600c986 */ /* 0x0001e2000c101126 */
[----:B------:R-:W-:Y:S02]  /*23fc0*/  @P3 LOP3.LUT R0, R0, 0x10, RZ, 0xfc, !PT ;  /* 0x0000001000003812 */ /* 0x000fe400078efcff */
[----:B------:R-:W-:Y:S02]  /*23fd0*/  @!P3 IADD3.X R120, R4, R28, R9, P2, P6 ;  /* 0x0000001c0478b210 */ /* 0x000fe400017ec409 */
[----:B------:R-:W-:Y:S01]  /*23fe0*/  ISETP.LT.OR P3, PT, R26, 0x52, !P0 ;  /* 0x000000521a00780c */ /* 0x000fe20004761670 */
[----:B0-----:R-:W0:-:S12]  /*23ff0*/  @!P1 LDC.64 R14, c[0x0][0x5c0] ;  /* 0x00017000ff0e9b82 */ /* 0x001e180000000a00 */
[----:B------:R-:W-:-:S04]  /*24000*/  @!P3 IADD3 R121, P2, P6, R3, R12, R10 ;  /* 0x0000000c0379b210 */ /* 0x000fc80007e5e00a */
[----:B------:R-:W-:Y:S02]  /*24010*/  @!P3 IADD3.X R125, R4, R28, R9, P2, P6 ;  /* 0x0000001c047db210 */ /* 0x000fe400017ec409 */
[----:B0-----:R-:W-:Y:S01]  /*24020*/  @!P1 IADD3 R14, P6, R17, R14, RZ ;  /* 0x0000000e110e9210 */ /* 0x001fe20007fde0ff */
[----:B----4-:R-:W-:Y:S02]  /*24030*/  FMUL R17, R160, UR33 ;  /* 0x00000021a0117c20 */ /* 0x010fe40008400000 */
[----:B------:R-:W4:Y:S02]  /*24040*/  LDL.LU R160, [R1+0x248] ;  /* 0x0002480001a07983 */ /* 0x000f240000300800 */
[----:B------:R-:W-:Y:S01]  /*24050*/  @!P1 IMAD.X R15, R16, 0x1, R15, P6 ;  /* 0x00000001100f9824 */ /* 0x000fe200030e060f */
[----:B------:R-:W-:Y:S01]  /*24060*/  F2FP.SATFINITE.E4M3.F32.PACK_AB_MERGE_C R17, RZ, R17, RZ ;  /* 0x00000011ff11723e */ /* 0x000fe200048070ff */
[----:B------:R-:W4:Y:S01]  /*24070*/  LDL.LU R162, [R1+0x24c] ;  /* 0x00024c0001a27983 */ /* 0x000f220000300800 */
[----:B------:R-:W-:-:S03]  /*24080*/  LOP3.LUT R0, R0, 0xffffffdf, RZ, 0xc0, !PT ;  /* 0xffffffdf00007812 */ /* 0x000fc600078ec0ff */
[----:B------:R0:W-:Y:S01]  /*24090*/  @!P1 STG.E.U8 desc[UR38][R14.64+0x58], R17 ;  /* 0x000058110e009986 */ /* 0x0001e2000c101126 */
[----:B------:R-:W-:Y:S02]  /*240a0*/  @P3 LOP3.LUT R0, R0, 0x20, RZ, 0xfc, !PT ;  /* 0x0000002000003812 */ /* 0x000fe400078efcff */
[C---:B------:R-:W-:Y:S01]  /*240b0*/  ISETP.LT.OR P3, PT, R26.reuse, 0x59, !P0 ;  /* 0x000000591a00780c */ /* 0x040fe20004761670 */
[----:B0-----:R-:W0:Y:S01]  /*240c0*/  @!P5 LDC.64 R14, c[0x0][0x5c0] ;  /* 0x00017000ff0edb82 */ /* 0x001e220000000a00 */
[----:B------:R-:W-:-:S11]  /*240d0*/  ISETP.LT.OR P1, PT, R26, 0x5a, !P0 ;  /* 0x0000005a1a00780c */ /* 0x000fd60004721670 */
[----:B------:R-:W-:-:S04]  /*240e0*/  @!P3 IADD3 R16, P2, P6, R3, R12, R10 ;  /* 0x0000000c0310b210 */ /* 0x000fc80007e5e00a */
[----:B------:R-:W-:Y:S02]  /*240f0*/  @!P3 IADD3.X R124, R4, R28, R9, P2, P6 ;  /* 0x0000001c047cb210 */ /* 0x000fe400017ec409 */
[----:B------:R-:W-:Y:S02]  /*24100*/  LOP3.LUT P4, RZ, R2, 0x10000000, RZ, 0xc0, !PT ;  /* 0x1000000002ff7812 */ /* 0x000fe4000788c0ff */
[----:B0-----:R-:W-:Y:S02]  /*24110*/  @!P5 IADD3 R14, P2, R13, R14, RZ ;  /* 0x0000000e0d0ed210 */ /* 0x001fe40007f5e0ff */
[----:B------:R-:W-:-:S03]  /*24120*/  @!P1 IADD3 R13, P0, P6, R3, R12, R10 ;  /* 0x0000000c030d9210 */ /* 0x000fc60007e1e00a */
[----:B------:R-:W-:Y:S01]  /*24130*/  @!P5 IMAD.X R15, R117, 0x1, R15, P2 ;  /* 0x00000001750fd824 */ /* 0x000fe200010e060f */
[----:B------:R-:W-:Y:S02]  /*24140*/  @!P1 IADD3.X R17, R4, R28, R9, P0, P6 ;  /* 0x0000001c04119210 */ /* 0x000fe400007ec409 */
[----:B------:R-:W-:Y:S02]  /*24150*/  LOP3.LUT P0, RZ, R5, 0x4, RZ, 0xc0, !PT ;  /* 0x0000000405ff7812 */ /* 0x000fe4000780c0ff */
[----:B------:R-:W-:Y:S02]  /*24160*/  LOP3.LUT R0, R0, 0xffffffbf, RZ, 0xc0, !PT ;  /* 0xffffffbf00007812 */ /* 0x000fe400078ec0ff */
[----:B------:R-:W-:Y:S02]  /*24170*/  ISETP.LT.OR P2, PT, R26, 0x61, !P0 ;  /* 0x000000611a00780c */ /* 0x000fe40004741670 */
[----:B------:R-:W-:Y:S02]  /*24180*/  LOP3.LUT R6, R6, 0xefffffff, RZ, 0xc0, !PT ;  /* 0xefffffff06067812 */ /* 0x000fe400078ec0ff */
[----:B------:R-:W-:-:S02]  /*24190*/  @P3 LOP3.LUT R0, R0, 0x40, RZ, 0xfc, !PT ;  /* 0x0000004000003812 */ /* 0x000fc400078efcff */
[----:B------:R-:W-:Y:S02]  /*241a0*/  @P1 LOP3.LUT R6, R6, 0x10000000, RZ, 0xfc, !PT ;  /* 0x1000000006061812 */ /* 0x000fe400078efcff */
[C---:B------:R-:W-:Y:S02]  /*241b0*/  LOP3.LUT P1, RZ, R0.reuse, 0x20000, RZ, 0xc0, !PT ;  /* 0x0002000000ff7812 */ /* 0x040fe4000782c0ff */
[C---:B------:R-:W-:Y:S02]  /*241c0*/  LOP3.LUT P3, RZ, R0.reuse, 0x4, RZ, 0xc0, !PT ;  /* 0x0000000400ff7812 */ /* 0x040fe4000786c0ff */
[----:B------:R-:W-:-:S04]  /*241d0*/  LOP3.LUT R0, R0, 0xf7ffffff, RZ, 0xc0, !PT ;  /* 0xf7ffffff00007812 */ /* 0x000fc800078ec0ff */
[----:B------:R-:W-:Y:S01]  /*241e0*/  @P2 LOP3.LUT R0, R0, 0x8000000, RZ, 0xfc, !PT ;  /* 0x0800000000002812 */ /* 0x000fe200078efcff */
[----:B--2---:R-:W-:-:S05]  /*241f0*/  FMUL R117, R159, UR33 ;  /* 0x000000219f757c20 */ /* 0x004fca0008400000 */
[----:B------:R-:W-:-:S05]  /*24200*/  F2FP.SATFINITE.E4M3.F32.PACK_AB_MERGE_C R117, RZ, R117, RZ ;  /* 0x00000075ff75723e */ /* 0x000fca00048070ff */
[----:B------:R3:W-:Y:S01]  /*24210*/  @!P5 STG.E.U8 desc[UR38][R14.64+0x59], R117 ;  /* 0x000059750e00d986 */ /* 0x0007e2000c101126 */
[----:B------:R-:W-:-:S04]  /*24220*/  @!P2 IADD3 R133, P5, P6, R3, R12, R8 ;  /* 0x0000000c0385a210 */ /* 0x000fc80007ebe008 */
[----:B------:R-:W-:Y:S02]  /*24230*/  @!P2 IADD3.X R144, R4, R28, R7, P5, P6 ;  /* 0x0000001c0490a210 */ /* 0x000fe40002fec407 */
[----:B------:R-:W-:Y:S01]  /*24240*/  ISETP.LT.OR P2, PT, R26, 0x62, !P0 ;  /* 0x000000621a00780c */ /* 0x000fe20004741670 */
[----:B---3--:R-:W-:-:S05]  /*24250*/  FMUL R14, R158, UR33 ;  /* 0x000000219e0e7c20 */ /* 0x008fca0008400000 */
[----:B------:R-:W-:-:S05]  /*24260*/  F2FP.SATFINITE.E4M3.F32.PACK_AB_MERGE_C R14, RZ, R14, RZ ;  /* 0x0000000eff0e723e */ /* 0x000fca00048070ff */
[----:B------:R0:W-:Y:S02]  /*24270*/  @!P4 STG.E.U8 desc[UR38][R154.64+0x40], R14 ;  /* 0x0000400e9a00c986 */ /* 0x0001e4000c101126 */
[----:B0-----:R-:W-:Y:S01]  /*24280*/  FMUL R14, R161, UR33 ;  /* 0x00000021a10e7c20 */ /* 0x001fe20008400000 */
[----:B------:R-:W-:Y:S01]  /*24290*/  ISETP.LT.OR P4, PT, R26, 0x69, !P0 ;  /* 0x000000691a00780c */ /* 0x000fe20004781670 */
[----:B------:R-:W2:Y:S03]  /*242a0*/  LDL.LU R161, [R1+0x250] ;  /* 0x0002500001a17983 */ /* 0x000ea60000300800 */
[----:B------:R-:W-:-:S05]  /*242b0*/  F2FP.SATFINITE.E4M3.F32.PACK_AB_MERGE_C R14, RZ, R14, RZ ;  /* 0x0000000eff0e723e */ /* 0x000fca00048070ff */
[----:B------:R0:W-:Y:S01]  /*242c0*/  @!P1 STG.E.U8 desc[UR38][R148.64+0x41], R14 ;  /* 0x0000410e94009986 */ /* 0x0001e2000c101126 */
[----:B------:R-:W-:Y:S02]  /*242d0*/  ISETP.LT.OR P1, PT, R26, 0x6a, !P0 ;  /* 0x0000006a1a00780c */ /* 0x000fe40004721670 */
[C-C-:B------:R-:W-:Y:S01]  /*242e0*/  @!P2 IADD3 R159, P5, P6, R3.reuse, R12, R8.reuse ;  /* 0x0000000c039fa210 */ /* 0x140fe20007ebe008 */
[----:B0-----:R-:W0:Y:S03]  /*242f0*/  @!P3 LDC.64 R14, c[0x0][0x5c0] ;  /* 0x00017000ff0ebb82 */ /* 0x001e260000000a00 */
[----:B------:R-:W-:Y:S02]  /*24300*/  @!P2 IADD3.X R169, R4, R28, R7, P5, P6 ;  /* 0x0000001c04a9a210 */ /* 0x000fe40002fec407 */
[----:B------:R-:W-:-:S04]  /*24310*/  @!P4 IADD3 R158, P5, P6, R3, R12, R8 ;  /* 0x0000000c039ec210 */ /* 0x000fc80007ebe008 */
[----:B------:R-:W-:Y:S02]  /*24320*/  @!P4 IADD3.X R168, R4, R28, R7, P5, P6 ;  /* 0x0000001c04a8c210 */ /* 0x000fe40002fec407 */
[----:B------:R-:W-:-:S04]  /*24330*/  @!P1 IADD3 R155, P5, P6, R3, R12, R8 ;  /* 0x0000000c039b9210 */ /* 0x000fc80007ebe008 */
[----:B------:R-:W-:Y:S02]  /*24340*/  @!P1 IADD3.X R167, R4, R28, R7, P5, P6 ;  /* 0x0000001c04a79210 */ /* 0x000fe40002fec407 */
[----:B0-----:R-:W-:Y:S01]  /*24350*/  @!P3 IADD3 R14, P5, R105, R14, RZ ;  /* 0x0000000e690eb210 */ /* 0x001fe20007fbe0ff */
[----:B----4-:R-:W-:Y:S02]  /*24360*/  FMUL R105, R160, UR33 ;  /* 0x00000021a0697c20 */ /* 0x010fe40008400000 */
[----:B------:R-:W3:Y:S04]  /*24370*/  LDL.LU R160, [R1+0x254] ;  /* 0x0002540001a07983 */ /* 0x000ee80000300800 */
[----:B------:R-:W4:Y:S01]  /*24380*/  LDL.LU R170, [R1+0x258] ;  /* 0x0002580001aa7983 */ /* 0x000f220000300800 */
[----:B------:R-:W-:-:S04]  /*24390*/  LOP3.LUT R0, R0, 0xfbffffff, RZ, 0xc0, !PT ;  /* 0xfbffffff00007812 */ /* 0x000fc800078ec0ff */
[----:B------:R-:W-:-:S04]  /*243a0*/  @P2 LOP3.LUT R0, R0, 0x4000000, RZ, 0xfc, !PT ;  /* 0x0400000000002812 */ /* 0x000fc800078efcff */
[----:B------:R-:W-:-:S04]  /*243b0*/  LOP3.LUT R0, R0, 0xfdffffff, RZ, 0xc0, !PT ;  /* 0xfdffffff00007812 */ /* 0x000fc800078ec0ff */
[----:B------:R-:W-:Y:S02]  /*243c0*/  @P4 LOP3.LUT R0, R0, 0x2000000, RZ, 0xfc, !PT ;  /* 0x0200000000004812 */ /* 0x000fe400078efcff */
[----:B------:R-:W-:Y:S01]  /*243d0*/  LOP3.LUT P4, RZ, R5, 0x1, RZ, 0xc0, !PT ;  /* 0x0000000105ff7812 */ /* 0x000fe2000788c0ff */
[----:B------:R-:W-:Y:S01]  /*243e0*/  @!P3 IMAD.X R15, R116, 0x1, R15, P5 ;  /* 0x00000001740fb824 */ /* 0x000fe200028e060f */
[----:B------:R-:W-:Y:S02]  /*243f0*/  F2FP.SATFINITE.E4M3.F32.PACK_AB_MERGE_C R105, RZ, R105, RZ ;  /* 0x00000069ff69723e */ /* 0x000fe400048070ff */
[----:B------:R-:W-:-:S03]  /*24400*/  LOP3.LUT R0, R0, 0xfeffffff, RZ, 0xc0, !PT ;  /* 0xfeffffff00007812 */ /* 0x000fc600078ec0ff */
[----:B------:R0:W-:Y:S01]  /*24410*/  @!P3 STG.E.U8 desc[UR38][R14.64+0x40], R105 ;  /* 0x000040690e00b986 */ /* 0x0001e2000c101126 */
[----:B------:R-:W-:Y:S02]  /*24420*/  @P1 LOP3.LUT R0, R0, 0x1000000, RZ, 0xfc, !PT ;  /* 0x0100000000001812 */ /* 0x000fe400078efcff */
[----:B------:R-:W-:-:S03]  /*24430*/  ISETP.LT.OR P1, PT, R26, 0x71, !P0 ;  /* 0x000000711a00780c */ /* 0x000fc60004721670 */
[----:B0-----:R-:W0:Y:S01]  /*24440*/  @!P4 LDC.64 R14, c[0x0][0x5c0] ;  /* 0x00017000ff0ecb82 */ /* 0x001e220000000a00 */
[----:B------:R-:W-:-:S09]  /*24450*/  LOP3.LUT R0, R0, 0xff7fffff, RZ, 0xc0, !PT ;  /* 0xff7fffff00007812 */ /* 0x000fd200078ec0ff */
[----:B------:R-:W-:Y:S02]  /*24460*/  @!P1 IADD3 R154, P5, P6, R3, R12, R8 ;  /* 0x0000000c039a9210 */ /* 0x000fe40007ebe008 */
[----:B------:R-:W-:Y:S02]  /*24470*/  @P1 LOP3.LUT R0, R0, 0x800000, RZ, 0xfc, !PT ;  /* 0x0080000000001812 */ /* 0x000fe400078efcff */
[----:B------:R-:W-:Y:S02]  /*24480*/  @!P1 IADD3.X R166, R4, R28, R7, P5, P6 ;  /* 0x0000001c04a69210 */ /* 0x000fe40002fec407 */
[----:B------:R-:W-:Y:S02]  /*24490*/  ISETP.LT.OR P3, PT, R26, 0x72, !P0 ;  /* 0x000000721a00780c */ /* 0x000fe40004761670 */
[----:B------:R-:W-:Y:S02]  /*244a0*/  LOP3.LUT R0, R0, 0xffbfffff, RZ, 0xc0, !PT ;  /* 0xffbfffff00007812 */ /* 0x000fe400078ec0ff */
[----:B0-----:R-:W-:Y:S01]  /*244b0*/  @!P4 IADD3 R14, P1, R29, R14, RZ ;  /* 0x0000000e1d0ec210 */ /* 0x001fe20007f3e0ff */
[----:B------:R-:W-:-:S04]  /*244c0*/  FMUL R29, R162, UR33 ;  /* 0x00000021a21d7c20 */ /* 0x000fc80008400000 */
[----:B------:R-:W-:Y:S01]  /*244d0*/  @!P4 IMAD.X R15, R112, 0x1, R15, P1 ;  /* 0x00000001700fc824 */ /* 0x000fe200008e060f */
[----:B------:R-:W-:Y:S02]  /*244e0*/  ISETP.LT.OR P1, PT, R26, 0x79, !P0 ;  /* 0x000000791a00780c */ /* 0x000fe40004721670 */
[----:B------:R-:W-:Y:S02]  /*244f0*/  F2FP.SATFINITE.E4M3.F32.PACK_AB_MERGE_C R29, RZ, R29, RZ ;  /* 0x0000001dff1d723e */ /* 0x000fe400048070ff */
[----:B------:R-:W-:Y:S02]  /*24500*/  @!P3 IADD3 R137, P5, P6, R3, R12, R8 ;  /* 0x0000000c0389b210 */ /* 0x000fe40007ebe008 */
[----:B------:R-:W-:Y:S01]  /*24510*/  @P3 LOP3.LUT R0, R0, 0x400000, RZ, 0xfc, !PT ;  /* 0x0040000000003812 */ /* 0x000fe200078efcff */
[----:B------:R2:W-:Y:S01]  /*24520*/  @!P4 STG.E.U8 desc[UR38][R14.64+0x41], R29 ;  /* 0x0000411d0e00c986 */ /* 0x0005e2000c101126 */
[----:B------:R-:W-:Y:S02]  /*24530*/  @!P3 IADD3.X R151, R4, R28, R7, P5, P6 ;  /* 0x0000001c0497b210 */ /* 0x000fe40002fec407 */
[----:B------:R-:W-:-:S02]  /*24540*/  LOP3.LUT P3, RZ, R6, 0x80000000, RZ, 0xc0, !PT ;  /* 0x8000000006ff7812 */ /* 0x000fc4000786c0ff */
[----:B------:R-:W-:Y:S02]  /*24550*/  LOP3.LUT R0, R0, 0xffefffff, RZ, 0xc0, !PT ;  /* 0xffefffff00007812 */ /* 0x000fe400078ec0ff */
[----:B------:R-:W-:Y:S02]  /*24560*/  @!P1 IADD3 R132, P4, P5, R3, R12, R8 ;  /* 0x0000000c03849210 */ /* 0x000fe40007d9e008 */
[----:B------:R-:W-:Y:S02]  /*24570*/  LOP3.LUT R6, R6, 0xbfffffff, RZ, 0xc0, !PT ;  /* 0xbfffffff06067812 */ /* 0x000fe400078ec0ff */
[----:B------:R-:W-:Y:S02]  /*24580*/  @P1 LOP3.LUT R0, R0, 0x100000, RZ, 0xfc, !PT ;  /* 0x0010000000001812 */ /* 0x000fe400078efcff */
[----:B------:R-:W-:Y:S02]  /*24590*/  @!P1 IADD3.X R136, R4, R28, R7, P4, P5 ;  /* 0x0000001c04889210 */ /* 0x000fe400027ea407 */
[----:B------:R-:W-:-:S02]  /*245a0*/  ISETP.LT.OR P1, PT, R26, 0x7a, !P0 ;  /* 0x0000007a1a00780c */ /* 0x000fc40004721670 */
[----:B------:R-:W-:Y:S02]  /*245b0*/  @P0 LOP3.LUT R6, R6, 0x40000000, RZ, 0xfc, !PT ;  /* 0x4000000006060812 */ /* 0x000fe400078efcff */
[----:B------:R-:W-:Y:S02]  /*245c0*/  LOP3.LUT P0, RZ, R2, 0x20000000, RZ, 0xc0, !PT ;  /* 0x2000000002ff7812 */ /* 0x000fe4000780c0ff */
[----:B------:R-:W-:-:S07]  /*245d0*/  LOP3.LUT R0, R0, 0xfff7ffff, RZ, 0xc0, !PT ;  /* 0xfff7ffff00007812 */ /* 0x000fce00078ec0ff */
[----:B------:R-:W-:Y:S02]  /*245e0*/  @!P1 IADD3 R150, P4, P5, R3, R12, R8 ;  /* 0x0000000c03969210 */ /* 0x000fe40007d9e008 */
[----:B------:R-:W-:Y:S02]  /*245f0*/  @P1 LOP3.LUT R0, R0, 0x80000, RZ, 0xfc, !PT ;  /* 0x0008000000001812 */ /* 0x000fe400078efcff */
[----:B------:R-:W-:Y:S02]  /*24600*/  @!P1 IADD3.X R165, R4, R28, R7, P4, P5 ;  /* 0x0000001c04a59210 */ /* 0x000fe400027ea407 */
[----:B------:R-:W-:Y:S02]  /*24610*/  ISETP.GE.AND P1, PT, R11, 0x109, PT ;  /* 0x000001090b00780c */ /* 0x000fe40003f26270 */
[----:B------:R-:W-:Y:S02]  /*24620*/  LOP3.LUT P6, RZ, R2, 0x80000000, RZ, 0xc0, !PT ;  /* 0x8000000002ff7812 */ /* 0x000fe400078cc0ff */
[----:B------:R-:W-:Y:S01]  /*24630*/  LOP3.LUT R0, R0, 0xfffdffff, RZ, 0xc0, !PT ;  /* 0xfffdffff00007812 */ /* 0x000fe200078ec0ff */
[----:B--2---:R-:W-:-:S02]  /*24640*/  FMUL R14, R161, UR33 ;  /* 0x00000021a10e7c20 */ /* 0x004fc40008400000 */
        /* <DEDUP_REMOVED lines=18> */
[----:B------:R-:W4:Y:S01]  /*24770*/  LDL.LU R170, [R1+0x268] ;  /* 0x0002680001aa7983 */ /* 0x000f220000300800 */
[----:B------:R-:W-:Y:S02]  /*24780*/  LOP3.LUT P2, RZ, R5, 0x2, RZ, 0xc0, !PT ;  /* 0x0000000205ff7812 */ /* 0x000fe4000784c0ff */
[----:B------:R-:W-:Y:S01]  /*24790*/  LOP3.LUT R0, R0, 0xfffeffff, RZ, 0xc0, !PT ;  /* 0xfffeffff00007812 */ /* 0x000fe200078ec0ff */
[----:B------:R-:W-:Y:S01]  /*247a0*/  @!P3 IMAD.X R15, R104, 0x1, R15, P4 ;  /* 0x00000001680fb824 */ /* 0x000fe200020e060f */
[----:B------:R-:W-:-:S02]  /*247b0*/  F2FP.SATFINITE.E4M3.F32.PACK_AB_MERGE_C R27, RZ, R27, RZ ;  /* 0x0000001bff1b723e */ /* 0x000fc400048070ff */
[----:B------:R-:W-:Y:S02]  /*247c0*/  @P0 LOP3.LUT R0, R0, 0x10000, RZ, 0xfc, !PT ;  /* 0x0001000000000812 */ /* 0x000fe400078efcff */
[----:B------:R-:W-:Y:S01]  /*247d0*/  ISETP.LT.OR P0, PT, R26, 0x69, !P1 ;  /* 0x000000691a00780c */ /* 0x000fe20004f01670 */
[----:B------:R0:W-:Y:S01]  /*247e0*/  @!P3 STG.E.U8 desc[UR38][R14.64+0x48], R27 ;  /* 0x0000481b0e00b986 */ /* 0x0001e2000c101126 */
[----:B------:R-:W-:-:S03]  /*247f0*/  LOP3.LUT R0, R0, 0xffffbfff, RZ, 0xc0, !PT ;  /* 0xffffbfff00007812 */ /* 0x000fc600078ec0ff */
[----:B0-----:R-:W0:Y:S08]  /*24800*/  @!P2 LDC.64 R14, c[0x0][0x5c0] ;  /* 0x00017000ff0eab82 */ /* 0x001e300000000a00 */
[----:B------:R-:W-:Y:S02]  /*24810*/  @!P0 IADD3 R147, P4, P5, R3, R12, R10 ;  /* 0x0000000c03938210 */ /* 0x000fe40007d9e00a */
[----:B------:R-:W-:-:S02]  /*24820*/  @P0 LOP3.LUT R0, R0, 0x4000, RZ, 0xfc, !PT ;  /* 0x0000400000000812 */ /* 0x000fc400078efcff */
[----:B------:R-:W-:Y:S02]  /*24830*/  @!P0 IADD3.X R162, R4, R28, R9, P4, P5 ;  /* 0x0000001c04a28210 */ /* 0x000fe400027ea409 */
[----:B------:R-:W-:-:S13]  /*24840*/  ISETP.LT.OR P0, PT, R26, 0x6a, !P1 ;  /* 0x0000006a1a00780c */ /* 0x000fda0004f01670 */
[----:B------:R-:W-:Y:S02]  /*24850*/  @!P0 IADD3 R135, P4, P5, R3, R12, R10 ;  /* 0x0000000c03878210 */ /* 0x000fe40007d9e00a */
[----:B0-----:R-:W-:Y:S02]  /*24860*/  @!P2 IADD3 R14, P3, R113, R14, RZ ;  /* 0x0000000e710ea210 */ /* 0x001fe40007f7e0ff */
[----:B------:R-:W-:-:S03]  /*24870*/  @!P0 IADD3.X R146, R4, R28, R9, P4, P5 ;  /* 0x0000001c04928210 */ /* 0x000fc600027ea409 */
[----:B------:R-:W-:Y:S01]  /*24880*/  @!P2 IMAD.X R15, R118, 0x1, R15, P3 ;  /* 0x00000001760fa824 */ /* 0x000fe200018e060f */
[----:B------:R-:W-:Y:S01]  /*24890*/  LOP3.LUT P5, RZ, R6, 0x10, RZ, 0xc0, !PT ;  /* 0x0000001006ff7812 */ /* 0x000fe200078ac0ff */
[----:B--2---:R-:W-:-:S05]  /*248a0*/  FMUL R27, R161, UR33 ;  /* 0x00000021a11b7c20 */ /* 0x004fca0008400000 */
[----:B------:R-:W-:-:S05]  /*248b0*/  F2FP.SATFINITE.E4M3.F32.PACK_AB_MERGE_C R27, RZ, R27, RZ ;  /* 0x0000001bff1b723e */ /* 0x000fca00048070ff */
[----:B------:R3:W-:Y:S02]  /*248c0*/  @!P2 STG.E.U8 desc[UR38][R14.64+0x49], R27 ;  /* 0x0000491b0e00a986 */ /* 0x0007e4000c101126 */
[----:B---3--:R-:W-:-:S05]  /*248d0*/  FMUL R14, R160, UR33 ;  /* 0x00000021a00e7c20 */ /* 0x008fca0008400000 */
[----:B------:R-:W-:-:S05]  /*248e0*/  F2FP.SATFINITE.E4M3.F32.PACK_AB_MERGE_C R14, RZ, R14, RZ ;  /* 0x0000000eff0e723e */ /* 0x000fca00048070ff */
[----:B------:R0:W-:Y:S02]  /*248f0*/  @!P5 STG.E.U8 desc[UR38][R140.64+0x50], R14 ;  /* 0x0000500e8c00d986 */ /* 0x0001e4000c101126 */
[----:B0-----:R-:W-:Y:S02]  /*24900*/  FMUL R14, R171, UR33 ;  /* 0x00000021ab0e7c20 */ /* 0x001fe40008400000 */
[----:B------:R-:W2:Y:S04]  /*24910*/  LDL.LU R171, [R1+0x26c] ;  /* 0x00026c0001ab7983 */ /* 0x000ea80000300800 */
[----:B------:R-:W3:Y:S01]  /*24920*/  LDL.LU R172, [R1+0x270] ;  /* 0x0002700001ac7983 */ /* 0x000ee20000300800 */
[----:B----4-:R-:W-:-:S03]  /*24930*/  FMUL R27, R170, UR33 ;  /* 0x00000021aa1b7c20 */ /* 0x010fc60008400000 */
[----:B------:R-:W4:Y:S01]  /*24940*/  LDL.LU R170, [R1+0x274] ;  /* 0x0002740001aa7983 */ /* 0x000f220000300800 */
[----:B------:R-:W-:Y:S02]  /*24950*/  LOP3.LUT R0, R0, 0xfffff7ff, RZ, 0xc0, !PT ;  /* 0xfffff7ff00007812 */ /* 0x000fe400078ec0ff */
[----:B------:R-:W-:Y:S02]  /*24960*/  ISETP.GE.AND P4, PT, R11, 0x109, PT ;  /* 0x000001090b00780c */ /* 0x000fe40003f86270 */
[----:B------:R-:W-:Y:S02]  /*24970*/  @P0 LOP3.LUT R0, R0, 0x800, RZ, 0xfc, !PT ;  /* 0x0000080000000812 */ /* 0x000fe400078efcff */
[----:B------:R-:W-:Y:S02]  /*24980*/  ISETP.LT.OR P0, PT, R26, 0x71, !P4 ;  /* 0x000000711a00780c */ /* 0x000fe40006701670 */
[C---:B------:R-:W-:Y:S02]  /*24990*/  LOP3.LUT P6, RZ, R0.reuse, 0x10, RZ, 0xc0, !PT ;  /* 0x0000001000ff7812 */ /* 0x040fe400078cc0ff */
[----:B------:R-:W-:-:S09]  /*249a0*/  LOP3.LUT R0, R0, 0xfffffeff, RZ, 0xc0, !PT ;  /* 0xfffffeff00007812 */ /* 0x000fd200078ec0ff */
[----:B------:R-:W-:Y:S02]  /*249b0*/  @!P0 IADD3 R134, P2, P3, R3, R12, R10 ;  /* 0x0000000c03868210 */ /* 0x000fe40007b5e00a */
[----:B------:R-:W-:Y:S02]  /*249c0*/  @P0 LOP3.LUT R0, R0, 0x100, RZ, 0xfc, !PT ;  /* 0x0000010000000812 */ /* 0x000fe400078efcff */
[----:B------:R-:W-:Y:S02]  /*249d0*/  @!P0 IADD3.X R142, R4, R28, R9, P2, P3 ;  /* 0x0000001c048e8210 */ /* 0x000fe400017e6409 */
[C---:B------:R-:W-:Y:S02]  /*249e0*/  ISETP.LT.OR P0, PT, R26.reuse, 0x72, !P4 ;  /* 0x000000721a00780c */ /* 0x040fe40006701670 */
[----:B------:R-:W-:Y:S02]  /*249f0*/  ISETP.LT.OR P5, PT, R26, 0x79, !P4 ;  /* 0x000000791a00780c */ /* 0x000fe400067a1670 */
[----:B------:R-:W-:-:S02]  /*24a00*/  LOP3.LUT P1, RZ, R0, 0x20, RZ, 0xc0, !PT ;  /* 0x0000002000ff7812 */ /* 0x000fc4000782c0ff */
[----:B------:R-:W-:-:S07]  /*24a10*/  LOP3.LUT R0, R0, 0xffffff7f, RZ, 0xc0, !PT ;  /* 0xffffff7f00007812 */ /* 0x000fce00078ec0ff */
[C-C-:B------:R-:W-:Y:S02]  /*24a20*/  @!P0 IADD3 R145, P2, P3, R3.reuse, R12, R10.reuse ;  /* 0x0000000c03918210 */ /* 0x140fe40007b5e00a */
[----:B------:R-:W-:Y:S02]  /*24a30*/  @P0 LOP3.LUT R0, R0, 0x80, RZ, 0xfc, !PT ;  /* 0x0000008000000812 */ /* 0x000fe400078efcff */
[----:B------:R-:W-:Y:S02]  /*24a40*/  @!P0 IADD3.X R161, R4, R28, R9, P2, P3 ;  /* 0x0000001c04a18210 */ /* 0x000fe400017e6409 */
[----:B------:R-:W-:-:S04]  /*24a50*/  @!P5 IADD3 R143, P2, P3, R3, R12, R10 ;  /* 0x0000000c038fd210 */ /* 0x000fc80007b5e00a */
[----:B------:R-:W-:Y:S02]  /*24a60*/  @!P5 IADD3.X R160, R4, R28, R9, P2, P3 ;  /* 0x0000001c04a0d210 */ /* 0x000fe400017e6409 */
[----:B------:R-:W-:Y:S02]  /*24a70*/  LOP3.LUT P3, RZ, R0, 0x40000, RZ, 0xc0, !PT ;  /* 0x0004000000ff7812 */ /* 0x000fe4000786c0ff */
[----:B------:R-:W-:Y:S02]  /*24a80*/  F2FP.SATFINITE.E4M3.F32.PACK_AB_MERGE_C R14, RZ, R14, RZ ;  /* 0x0000000eff0e723e */ /* 0x000fe400048070ff */
[----:B------:R-:W-:-:S09]  /*24a90*/  ISETP.LT.OR P4, PT, R26, 0x7a, !P4 ;  /* 0x0000007a1a00780c */ /* 0x000fd20006781670 */
[----:B------:R0:W-:Y:S02]  /*24aa0*/  @!P3 STG.E.U8 desc[UR38][R114.64+0x51], R14 ;  /* 0x0000510e7200b986 */ /* 0x0001e4000c101126 */
[----:B0-----:R-:W0:Y:S01]  /*24ab0*/  @!P6 LDC.64 R14, c[0x0][0x5c0] ;  /* 0x00017000ff0eeb82 */ /* 0x001e220000000a00 */
[C---:B------:R-:W-:Y:S02]  /*24ac0*/  LOP3.LUT P0, RZ, R6.reuse, 0x40000000, RZ, 0xc0, !PT ;  /* 0x4000000006ff7812 */ /* 0x040fe4000780c0ff */
[----:B------:R-:W-:Y:S02]  /*24ad0*/  LOP3.LUT R6, R6, 0xfeffffff, RZ, 0xc0, !PT ;  /* 0xfeffffff06067812 */ /* 0x000fe400078ec0ff */
[----:B------:R-:W-:Y:S02]  /*24ae0*/  @!P4 IADD3 R141, P2, P3, R3, R12, R10 ;  /* 0x0000000c038dc210 */ /* 0x000fe40007b5e00a */
[----:B------:R-:W-:Y:S02]  /*24af0*/  @P5 LOP3.LUT R6, R6, 0x1000000, RZ, 0xfc, !PT ;  /* 0x0100000006065812 */ /* 0x000fe400078efcff */
[----:B------:R-:W-:-:S02]  /*24b00*/  @!P4 IADD3.X R140, R4, R28, R9, P2, P3 ;  /* 0x0000001c048cc210 */ /* 0x000fc400017e6409 */
[----:B------:R-:W-:Y:S02]  /*24b10*/  LOP3.LUT R6, R6, 0xfdffffff, RZ, 0xc0, !PT ;  /* 0xfdffffff06067812 */ /* 0x000fe400078ec0ff */
[----:B------:R-:W-:Y:S02]  /*24b20*/  F2FP.SATFINITE.E4M3.F32.PACK_AB_MERGE_C R27, RZ, R27, RZ ;  /* 0x0000001bff1b723e */ /* 0x000fe400048070ff */
[----:B------:R-:W-:Y:S02]  /*24b30*/  @P4 LOP3.LUT R6, R6, 0x2000000, RZ, 0xfc, !PT ;  /* 0x0200000006064812 */ /* 0x000fe400078efcff */
[----:B0-----:R-:W-:-:S05]  /*24b40*/  @!P6 IADD3 R14, P2, R119, R14, RZ ;  /* 0x0000000e770ee210 */ /* 0x001fca0007f5e0ff */
[----:B------:R-:W-:Y:S01]  /*24b50*/  @!P6 IMAD.X R15, R120, 0x1, R15, P2 ;  /* 0x00000001780fe824 */ /* 0x000fe200010e060f */
[----:B------:R-:W-:-:S04]  /*24b60*/  LOP3.LUT P4, RZ, R6, 0x200, RZ, 0xc0, !PT ;  /* 0x0000020006ff7812 */ /* 0x000fc8000788c0ff */
[----:B------:R0:W-:Y:S01]  /*24b70*/  @!P6 STG.E.U8 desc[UR38][R14.64+0x50], R27 ;  /* 0x0000501b0e00e986 */ /* 0x0001e2000c101126 */
[----:B------:R-:W-:Y:S02]  /*24b80*/  ISETP.LT.OR P5, PT, R26, 0x81, !P0 ;  /* 0x000000811a00780c */ /* 0x000fe400047a1670 */
[----:B------:R-:W-:Y:S01]  /*24b90*/  LOP3.LUT R6, R6, 0xdfffffff, RZ, 0xc0, !PT ;  /* 0xdfffffff06067812 */ /* 0x000fe200078ec0ff */
[----:B0-----:R-:W0:Y:S05]  /*24ba0*/  @!P1 LDC.64 R14, c[0x0][0x5c0] ;  /* 0x00017000ff0e9b82 */ /* 0x001e2a0000000a00 */
[----:B------:R-:W-:Y:S02]  /*24bb0*/  @P4 LOP3.LUT R6, R6, 0x20000000, RZ, 0xfc, !PT ;  /* 0x2000000006064812 */ /* 0x000fe400078efcff */
[----:B------:R-:W-:-:S03]  /*24bc0*/  ISETP.LT.OR P4, PT, R26, 0x82, !P0 ;  /* 0x000000821a00780c */ /* 0x000fc60004781670 */
[----:B------:R-:W-:-:S04]  /*24bd0*/  @!P5 IADD3 R131, P2, P3, R3, R12, R8 ;  /* 0x0000000c0383d210 */ /* 0x000fc80007b5e008 */
[----:B------:R-:W-:-:S06]  /*24be0*/  @!P5 IADD3.X R130, R4, R28, R7, P2, P3 ;  /* 0x0000001c0482d210 */ /* 0x000fcc00017e6407 */
[----:B------:R-:W-:Y:S02]  /*24bf0*/  @!P4 IADD3 R129, P3, P6, R3, R12, R8 ;  /* 0x0000000c0381c210 */ /* 0x000fe40007e7e008 */
[----:B0-----:R-:W-:Y:S02]  /*24c00*/  @!P1 IADD3 R14, P2, R121, R14, RZ ;  /* 0x0000000e790e9210 */ /* 0x001fe40007f5e0ff */
[----:B------:R-:W-:-:S03]  /*24c10*/  @!P4 IADD3.X R128, R4, R28, R7, P3, P6 ;  /* 0x0000001c0480c210 */ /* 0x000fc60001fec407 */
[----:B------:R-:W-:Y:S01]  /*24c20*/  @!P1 IMAD.X R15, R125, 0x1, R15, P2 ;  /* 0x000000017d0f9824 */ /* 0x000fe200010e060f */
[----:B------:R-:W-:Y:S01]  /*24c30*/  LOP3.LUT P6, RZ, R6, 0x100, RZ, 0xc0, !PT ;  /* 0x0000010006ff7812 */ /* 0x000fe200078cc0ff */
        /* <DEDUP_REMOVED lines=9> */
[----:B------:R-:W-:Y:S02]  /*24cd0*/  LOP3.LUT R0, R0, 0xffdfffff, RZ, 0xc0, !PT ;  /* 0xffdfffff00007812 */ /* 0x000fe400078ec0ff */
[----:B------:R-:W-:Y:S01]  /*24ce0*/  ISETP.LT.OR P1, PT, R26, 0x89, !P0 ;  /* 0x000000891a00780c */ /* 0x000fe20004721670 */
[----:B------:R-:W4:Y:S01]  /*24cf0*/  LDL.LU R173, [R1+0x280] ;  /* 0x0002800001ad7983 */ /* 0x000f220000300800 */
[----:B------:R-:W-:-:S03]  /*24d00*/  @P5 LOP3.LUT R0, R0, 0x200000, RZ, 0xfc, !PT ;  /* 0x0020000000005812 */ /* 0x000fc600078efcff */
[----:B------:R-:W4:Y:S01]  /*24d10*/  LDL.LU R172, [R1+0x284] ;  /* 0x0002840001ac7983 */ /* 0x000f220000300800 */
[C---:B------:R-:W-:Y:S02]  /*24d20*/  LOP3.LUT P5, RZ, R0.reuse, 0x40, RZ, 0xc0, !PT ;  /* 0x0000004000ff7812 */ /* 0x040fe400078ac0ff */
[----:B------:R-:W-:-:S04]  /*24d30*/  LOP3.LUT R0, R0, 0xfffbffff, RZ, 0xc0, !PT ;  /* 0xfffbffff00007812 */ /* 0x000fc800078ec0ff */
[----:B------:R-:W-:Y:S02]  /*24d40*/  @P4 LOP3.LUT R0, R0, 0x40000, RZ, 0xfc, !PT ;  /* 0x0004000000004812 */ /* 0x000fe400078efcff */
[----:B------:R-:W-:Y:S02]  /*24d50*/  LOP3.LUT P4, RZ, R6, 0x20000000, RZ, 0xc0, !PT ;  /* 0x2000000006ff7812 */ /* 0x000fe4000788c0ff */
[----:B------:R-:W-:Y:S02]  /*24d60*/  LOP3.LUT R0, R0, 0xffff7fff, RZ, 0xc0, !PT ;  /* 0xffff7fff00007812 */ /* 0x000fe400078ec0ff */
[----:B------:R-:W-:Y:S02]  /*24d70*/  @!P1 IADD3 R127, P2, P3, R3, R12, R8 ;  /* 0x0000000c037f9210 */ /* 0x000fe40007b5e008 */
[----:B------:R-:W-:Y:S02]  /*24d80*/  F2FP.SATFINITE.E4M3.F32.PACK_AB_MERGE_C R14, RZ, R14, RZ ;  /* 0x0000000eff0e723e */ /* 0x000fe400048070ff */
[----:B------:R-:W-:-:S02]  /*24d90*/  @P1 LOP3.LUT R0, R0, 0x8000, RZ, 0xfc, !PT ;  /* 0x0000800000001812 */ /* 0x000fc400078efcff */
[----:B------:R-:W-:Y:S02]  /*24da0*/  @!P1 IADD3.X R126, R4, R28, R7, P2, P3 ;  /* 0x0000001c047e9210 */ /* 0x000fe400017e6407 */
[C---:B------:R-:W-:Y:S01]  /*24db0*/  ISETP.LT.OR P1, PT, R26.reuse, 0x8a, !P0 ;  /* 0x0000008a1a00780c */ /* 0x040fe20004721670 */
[----:B------:R0:W-:Y:S01]  /*24dc0*/  @!P4 STG.E.U8 desc[UR38][R108.64+0x59], R14 ;  /* 0x0000590e6c00c986 */ /* 0x0001e2000c101126 */
[C---:B------:R-:W-:Y:S02]  /*24dd0*/  ISETP.LT.OR P6, PT, R26.reuse, 0x91, !P0 ;  /* 0x000000911a00780c */ /* 0x040fe400047c1670 */
[----:B------:R-:W-:Y:S01]  /*24de0*/  ISETP.LT.OR P4, PT, R26, 0x92, !P0 ;  /* 0x000000921a00780c */ /* 0x000fe20004781670 */
[----:B0-----:R-:W0:Y:S08]  /*24df0*/  @!P5 LDC.64 R14, c[0x0][0x5c0] ;  /* 0x00017000ff0edb82 */ /* 0x001e300000000a00 */
[----:B------:R-:W-:-:S04]  /*24e00*/  @!P1 IADD3 R125, P2, P3, R3, R12, R8 ;  /* 0x0000000c037d9210 */ /* 0x000fc80007b5e008 */
[--C-:B------:R-:W-:Y:S02]  /*24e10*/  @!P1 IADD3.X R121, R4, R28, R7.reuse, P2, P3 ;  /* 0x0000001c04799210 */ /* 0x100fe400017e6407 */
[C-C-:B------:R-:W-:Y:S02]  /*24e20*/  @!P6 IADD3 R120, P2, P3, R3.reuse, R12, R8.reuse ;  /* 0x0000000c0378e210 */ /* 0x140fe40007b5e008 */
[----:B------:R-:W-:Y:S02]  /*24e30*/  LOP3.LUT R0, R0, 0xffffdfff, RZ, 0xc0, !PT ;  /* 0xffffdfff00007812 */ /* 0x000fe400078ec0ff */
[----:B------:R-:W-:Y:S02]  /*24e40*/  @!P6 IADD3.X R119, R4, R28, R7, P2, P3 ;  /* 0x0000001c0477e210 */ /* 0x000fe400017e6407 */
[----:B------:R-:W-:Y:S02]  /*24e50*/  @!P4 IADD3 R118, P2, P3, R3, R12, R8 ;  /* 0x0000000c0376c210 */ /* 0x000fe40007b5e008 */
[----:B------:R-:W-:-:S02]  /*24e60*/  @P1 LOP3.LUT R0, R0, 0x2000, RZ, 0xfc, !PT ;  /* 0x0000200000001812 */ /* 0x000fc400078efcff */
[----:B------:R-:W-:Y:S02]  /*24e70*/  LOP3.LUT P1, RZ, R6, 0x10000000, RZ, 0xc0, !PT ;  /* 0x1000000006ff7812 */ /* 0x000fe4000782c0ff */
[----:B------:R-:W-:Y:S02]  /*24e80*/  @!P4 IADD3.X R117, R4, R28, R7, P2, P3 ;  /* 0x0000001c0475c210 */ /* 0x000fe400017e6407 */
[----:B0-----:R-:W-:Y:S02]  /*24e90*/  @!P5 IADD3 R14, P2, R16, R14, RZ ;  /* 0x0000000e100ed210 */ /* 0x001fe40007f5e0ff */
[----:B------:R-:W-:-:S03]  /*24ea0*/  LOP3.LUT R0, R0, 0xffffefff, RZ, 0xc0, !PT ;  /* 0xffffefff00007812 */ /* 0x000fc600078ec0ff */
[----:B------:R-:W-:Y:S01]  /*24eb0*/  @!P5 IMAD.X R15, R124, 0x1, R15, P2 ;  /* 0x000000017c0fd824 */ /* 0x000fe200010e060f */
[----:B------:R-:W-:-:S04]  /*24ec0*/  @P6 LOP3.LUT R0, R0, 0x1000, RZ, 0xfc, !PT ;  /* 0x0000100000006812 */ /* 0x000fc800078efcff */
[----:B------:R-:W-:-:S04]  /*24ed0*/  LOP3.LUT R0, R0, 0xfffffbff, RZ, 0xc0, !PT ;  /* 0xfffffbff00007812 */ /* 0x000fc800078ec0ff */
[----:B------:R-:W-:Y:S02]  /*24ee0*/  @P4 LOP3.LUT R0, R0, 0x400, RZ, 0xfc, !PT ;  /* 0x0000040000004812 */ /* 0x000fe400078efcff */
[----:B------:R-:W-:Y:S02]  /*24ef0*/  ISETP.LT.OR P4, PT, R26, 0x99, !P0 ;  /* 0x000000991a00780c */ /* 0x000fe40004781670 */
[----:B------:R-:W-:-:S11]  /*24f00*/  LOP3.LUT R0, R0, 0xffffffdf, RZ, 0xc0, !PT ;  /* 0xffffffdf00007812 */ /* 0x000fd600078ec0ff */
[----:B------:R-:W-:Y:S02]  /*24f10*/  @!P4 IADD3 R116, P2, P3, R3, R12, R8 ;  /* 0x0000000c0374c210 */ /* 0x000fe40007b5e008 */
[----:B------:R-:W-:Y:S02]  /*24f20*/  @P4 LOP3.LUT R0, R0, 0x20, RZ, 0xfc, !PT ;  /* 0x0000002000004812 */ /* 0x000fe400078efcff */
[----:B------:R-:W-:Y:S02]  /*24f30*/  @!P4 IADD3.X R115, R4, R28, R7, P2, P3 ;  /* 0x0000001c0473c210 */ /* 0x000fe400017e6407 */
[----:B------:R-:W-:Y:S01]  /*24f40*/  ISETP.LT.OR P4, PT, R26, 0x9a, !P0 ;  /* 0x0000009a1a00780c */ /* 0x000fe20004781670 */
[----:B--2---:R-:W-:Y:S02]  /*24f50*/  FMUL R16, R171, UR33 ;  /* 0x00000021ab107c20 */ /* 0x004fe40008400000 */
[----:B------:R-:W2:Y:S03]  /*24f60*/  LDL.LU R171, [R1+0x288] ;  /* 0x0002880001ab7983 */ /* 0x000ea60000300800 */
[----:B------:R-:W-:-:S05]  /*24f70*/  F2FP.SATFINITE.E4M3.F32.PACK_AB_MERGE_C R16, RZ, R16, RZ ;  /* 0x00000010ff10723e */ /* 0x000fca00048070ff */
[----:B------:R0:W-:Y:S02]  /*24f80*/  @!P5 STG.E.U8 desc[UR38][R14.64+0x58], R16 ;  /* 0x000058100e00d986 */ /* 0x0001e4000c101126 */
[----:B0-----:R-:W0:Y:S02]  /*24f90*/  @!P1 LDC.64 R14, c[0x0][0x5c0] ;  /* 0x00017000ff0e9b82 */ /* 0x001e240000000a00 */
[----:B0-----:R-:W-:Y:S01]  /*24fa0*/  @!P1 IADD3 R14, P0, R13, R14, RZ ;  /* 0x0000000e0d0e9210 */ /* 0x001fe20007f1e0ff */
[----:B---3--:R-:W-:Y:S02]  /*24fb0*/  FMUL R13, R170, UR33 ;  /* 0x00000021aa0d7c20 */ /* 0x008fe40008400000 */
[----:B------:R-:W3:Y:S01]  /*24fc0*/  LDL.LU R170, [R1+0x28c] ;  /* 0x00028c0001aa7983 */ /* 0x000ee20000300800 */
[----:B------:R-:W-:Y:S02]  /*24fd0*/  LOP3.LUT R0, R0, 0xffffffef, RZ, 0xc0, !PT ;  /* 0xffffffef00007812 */ /* 0x000fe400078ec0ff */
[----:B------:R-:W-:-:S02]  /*24fe0*/  @!P4 IADD3 R114, P2, P3, R3, R12, R8 ;  /* 0x0000000c0372c210 */ /* 0x000fc40007b5e008 */
[----:B------:R-:W-:Y:S02]  /*24ff0*/  @P4 LOP3.LUT R0, R0, 0x10, RZ, 0xfc, !PT ;  /* 0x0000001000004812 */ /* 0x000fe400078efcff */
[----:B------:R-:W-:Y:S02]  /*25000*/  @!P4 IADD3.X R113, R4, R28, R7, P2, P3 ;  /* 0x0000001c0471c210 */ /* 0x000fe400017e6407 */
[----:B------:R-:W-:-:S04]  /*25010*/  ISETP.GE.AND P4, PT, R11, 0x109, PT ;  /* 0x000001090b00780c */ /* 0x000fc80003f86270 */
[----:B------:R-:W-:Y:S01]  /*25020*/  ISETP.LT.OR P5, PT, R26, 0x81, !P4 ;  /* 0x000000811a00780c */ /* 0x000fe200067a1670 */
[----:B------:R-:W-:Y:S01]  /*25030*/  @!P1 IMAD.X R15, R17, 0x1, R15, P0 ;  /* 0x00000001110f9824 */ /* 0x000fe200000e060f */
[----:B------:R-:W-:Y:S02]  /*25040*/  F2FP.SATFINITE.E4M3.F32.PACK_AB_MERGE_C R13, RZ, R13, RZ ;  /* 0x0000000dff0d723e */ /* 0x000fe400048070ff */
[----:B------:R-:W-:-:S03]  /*25050*/  ISETP.GE.AND P3, PT, R11, 0x1, PT ;  /* 0x000000010b00780c */ /* 0x000fc60003f66270 */
[----:B------:R0:W-:Y:S06]  /*25060*/  @!P1 STG.E.U8 desc[UR38][R14.64+0x59], R13 ;  /* 0x0000590d0e009986 */ /* 0x0001ec000c101126 */
[----:B------:R-:W-:-:S04]  /*25070*/  @!P5 IADD3 R112, P0, P1, R3, R12, R10 ;  /* 0x0000000c0370d210 */ /* 0x000fc8000791e00a */
[----:B------:R-:W-:Y:S02]  /*25080*/  @!P5 IADD3.X R111, R4, R28, R9, P0, P1 ;  /* 0x0000001c046fd210 */ /* 0x000fe400007e2409 */
[----:B------:R-:W-:-:S13]  /*25090*/  ISETP.LT.OR P0, PT, R26, 0x61, !P3 ;  /* 0x000000611a00780c */ /* 0x000fda0005f01670 */
[----:B0-----:R-:W0:Y:S01]  /*250a0*/  @!P0 LDC.64 R14, c[0x0][0x5c0] ;  /* 0x00017000ff0e8b82 */ /* 0x001e220000000a00 */
[----:B----4-:R-:W-:-:S05]  /*250b0*/  FMUL R13, R173, UR33 ;  /* 0x00000021ad0d7c20 */ /* 0x010fca0008400000 */
        /* <DEDUP_REMOVED lines=8> */
[----:B------:R-:W-:-:S02]  /*25140*/  F2FP.SATFINITE.E4M3.F32.PACK_AB_MERGE_C R13, RZ, R13, RZ ;  /* 0x0000000dff0d723e */ /* 0x000fc400048070ff */
[----:B------:R-:W-:Y:S02]  /*25150*/  LOP3.LUT P6, RZ, R6, 0x40000, RZ, 0xc0, !PT ;  /* 0x0004000006ff7812 */ /* 0x000fe400078cc0ff */
[----:B0-----:R-:W-:-:S05]  /*25160*/  @!P0 IADD3 R14, P1, R12, R14, RZ ;  /* 0x0000000e0c0e8210 */ /* 0x001fca0007f3e0ff */
[----:B------:R-:W-:-:S05]  /*25170*/  @!P0 IMAD.X R15, R28, 0x1, R15, P1 ;  /* 0x000000011c0f8824 */ /* 0x000fca00008e060f */
[----:B------:R2:W-:Y:S02]  /*25180*/  @!P0 STG.E.U8 desc[UR38][R14.64+0x61], R13 ;  /* 0x0000610d0e008986 */ /* 0x0005e4000c101126 */
[----:B--2---:R-:W-:Y:S02]  /*25190*/  FMUL R13, R171, UR33 ;  /* 0x00000021ab0d7c20 */ /* 0x004fe40008400000 */
[----:B------:R-:W2:Y:S04]  /*251a0*/  LDL.LU R171, [R1+0x294] ;  /* 0x0002940001ab7983 */ /* 0x000ea80000300800 */
[----:B------:R-:W2:Y:S01]  /*251b0*/  LDL.LU R175, [R1+0x298] ;  /* 0x0002980001af7983 */ /* 0x000ea20000300800 */
[----:B------:R-:W-:-:S05]  /*251c0*/  F2FP.SATFINITE.E4M3.F32.PACK_AB_MERGE_C R13, RZ, R13, RZ ;  /* 0x0000000dff0d723e */ /* 0x000fca00048070ff */
[----:B------:R3:W-:Y:S02]  /*251d0*/  @!P6 STG.E.U8 desc[UR38][R156.64+0x60], R13 ;  /* 0x0000600d9c00e986 */ /* 0x0007e4000c101126 */
[----:B---3--:R-:W-:Y:S02]  /*251e0*/  FMUL R13, R170, UR33 ;  /* 0x00000021aa0d7c20 */ /* 0x008fe40008400000 */
[----:B------:R-:W3:Y:S01]  /*251f0*/  LDL.LU R170, [R1+0x29c] ;  /* 0x00029c0001aa7983 */ /* 0x000ee20000300800 */
[----:B------:R-:W-:Y:S02]  /*25200*/  ISETP.LT.OR P2, PT, R26, 0x82, !P4 ;  /* 0x000000821a00780c */ /* 0x000fe40006741670 */
[----:B------:R-:W-:Y:S01]  /*25210*/  LOP3.LUT R0, R0, 0xfffffffb, RZ, 0xc0, !PT ;  /* 0xfffffffb00007812 */ /* 0x000fe200078ec0ff */
[----:B------:R-:W3:Y:S03]  /*25220*/  LDL.LU R174, [R1+0x2a0] ;  /* 0x0002a00001ae7983 */ /* 0x000ee60000300800 */
[----:B------:R-:W-:Y:S01]  /*25230*/  @P5 LOP3.LUT R0, R0, 0x4, RZ, 0xfc, !PT ;  /* 0x0000000400005812 */ /* 0x000fe200078efcff */
[----:B------:R-:W3:Y:S01]  /*25240*/  LDL.LU R173, [R1+0x2a4] ;  /* 0x0002a40001ad7983 */ /* 0x000ee20000300800 */
[----:B------:R-:W-:-:S02]  /*25250*/  ISETP.LT.OR P3, PT, R26, 0x89, !P4 ;  /* 0x000000891a00780c */ /* 0x000fc40006761670 */
[----:B------:R-:W-:-:S03]  /*25260*/  LOP3.LUT R0, R0, 0xfffffffd, RZ, 0xc0, !PT ;  /* 0xfffffffd00007812 */ /* 0x000fc600078ec0ff */
[C-C-:B------:R-:W-:Y:S02]  /*25270*/  @!P2 IADD3 R110, P0, P1, R3.reuse, R12, R10.reuse ;  /* 0x0000000c036ea210 */ /* 0x140fe4000791e00a */
[----:B------:R-:W-:Y:S02]  /*25280*/  @P2 LOP3.LUT R0, R0, 0x2, RZ, 0xfc, !PT ;  /* 0x0000000200002812 */ /* 0x000fe400078efcff */
[----:B------:R-:W-:Y:S02]  /*25290*/  @!P2 IADD3.X R109, R4, R28, R9, P0, P1 ;  /* 0x0000001c046da210 */ /* 0x000fe400007e2409 */
[----:B------:R-:W-:Y:S02]  /*252a0*/  ISETP.LT.OR P2, PT, R26, 0x8a, !P4 ;  /* 0x0000008a1a00780c */ /* 0x000fe40006741670 */
[----:B------:R-:W-:-:S04]  /*252b0*/  @!P3 IADD3 R108, P0, P1, R3, R12, R10 ;  /* 0x0000000c036cb210 */ /* 0x000fc8000791e00a */
[----:B------:R-:W-:Y:S02]  /*252c0*/  @!P3 IADD3.X R105, R4, R28, R9, P0, P1 ;  /* 0x0000001c0469b210 */ /* 0x000fe400007e2409 */
[----:B------:R-:W-:-:S05]  /*252d0*/  LOP3.LUT P5, RZ, R6, 0x4000, RZ, 0xc0, !PT ;  /* 0x0000400006ff7812 */ /* 0x000fca00078ac0ff */
[----:B------:R-:W-:Y:S02]  /*252e0*/  @!P2 IADD3 R104, P0, P1, R3, R12, R10 ;  /* 0x0000000c0368a210 */ /* 0x000fe4000791e00a */
[----:B------:R-:W-:Y:S02]  /*252f0*/  LOP3.LUT R6, R6, 0xffefffff, RZ, 0xc0, !PT ;  /* 0xffefffff06067812 */ /* 0x000fe400078ec0ff */
[----:B------:R-:W-:Y:S02]  /*25300*/  @!P2 IADD3.X R17, R4, R28, R9, P0, P1 ;  /* 0x0000001c0411a210 */ /* 0x000fe400007e2409 */
[----:B------:R-:W-:Y:S02]  /*25310*/  ISETP.LT.OR P0, PT, R26, 0x91, !P4 ;  /* 0x000000911a00780c */ /* 0x000fe40006701670 */
[----:B------:R-:W-:Y:S02]  /*25320*/  @P3 LOP3.LUT R6, R6, 0x100000, RZ, 0xfc, !PT ;  /* 0x0010000006063812 */ /* 0x000fe400078efcff */
[----:B------:R-:W-:-:S02]  /*25330*/  F2FP.SATFINITE.E4M3.F32.PACK_AB_MERGE_C R13, RZ, R13, RZ ;  /* 0x0000000dff0d723e */ /* 0x000fc400048070ff */
[----:B------:R-:W-:-:S04]  /*25340*/  LOP3.LUT R6, R6, 0xffdfffff, RZ, 0xc0, !PT ;  /* 0xffdfffff06067812 */ /* 0x000fc800078ec0ff */
[----:B------:R-:W-:Y:S02]  /*25350*/  @P2 LOP3.LUT R6, R6, 0x200000, RZ, 0xfc, !PT ;  /* 0x0020000006062812 */ /* 0x000fe400078efcff */
[----:B------:R-:W-:Y:S02]  /*25360*/  ISETP.GE.AND P2, PT, R11, 0x1, PT ;  /* 0x000000010b00780c */ /* 0x000fe40003f46270 */
[----:B------:R-:W-:Y:S01]  /*25370*/  @!P0 IADD3 R16, P1, P6, R3, R12, R10 ;  /* 0x0000000c03108210 */ /* 0x000fe20007e3e00a */
[----:B------:R0:W-:Y:S03]  /*25380*/  @!P5 STG.E.U8 desc[UR38][R106.64+0x61], R13 ;  /* 0x0000610d6a00d986 */ /* 0x0001e6000c101126 */
[----:B0-----:R-:W-:Y:S02]  /*25390*/  @!P0 IADD3.X R13, R4, R28, R9, P1, P6 ;  /* 0x0000001c040d8210 */ /* 0x001fe40000fec409 */
[----:B------:R-:W-:-:S13]  /*253a0*/  ISETP.LT.OR P1, PT, R26, 0x69, !P2 ;  /* 0x000000691a00780c */ /* 0x000fda0005721670 */
[----:B------:R-:W0:Y:S01]  /*253b0*/  @!P1 LDC.64 R14, c[0x0][0x5c0] ;  /* 0x00017000ff0e9b82 */ /* 0x000e220000000a00 */
[----:B----4-:R-:W-:Y:S01]  /*253c0*/  FMUL R27, R172, UR33 ;  /* 0x00000021ac1b7c20 */ /* 0x010fe20008400000 */
[----:B------:R-:W-:Y:S01]  /*253d0*/  LOP3.LUT P5, RZ, R6, 0x8000, RZ, 0xc0, !PT ;  /* 0x0000800006ff7812 */ /* 0x000fe200078ac0ff */
[----:B------:R-:W4:Y:S03]  /*253e0*/  LDL.LU R172, [R1+0x2a8] ;  /* 0x0002a80001ac7983 */ /* 0x000f260000300800 */
[----:B------:R-:W-:Y:S02]  /*253f0*/  F2FP.SATFINITE.E4M3.F32.PACK_AB_MERGE_C R27, RZ, R27, RZ ;  /* 0x0000001bff1b723e */ /* 0x000fe400048070ff */
[----:B0-----:R-:W-:-:S05]  /*25400*/  @!P1 IADD3 R14, P6, R12, R14, RZ ;  /* 0x0000000e0c0e9210 */ /* 0x001fca0007fde0ff */
[----:B------:R-:W-:-:S05]  /*25410*/  @!P1 IMAD.X R15, R28, 0x1, R15, P6 ;  /* 0x000000011c0f9824 */ /* 0x000fca00030e060f */
[----:B------:R0:W-:Y:S01]  /*25420*/  @!P1 STG.E.U8 desc[UR38][R14.64+0x68], R27 ;  /* 0x0000681b0e009986 */ /* 0x0001e2000c101126 */
[----:B------:R-:W-:-:S13]  /*25430*/  ISETP.LT.OR P1, PT, R26, 0x6a, !P2 ;  /* 0x0000006a1a00780c */ /* 0x000fda0005721670 */
[----:B0-----:R-:W0:Y:S01]  /*25440*/  @!P1 LDC.64 R14, c[0x0][0x5c0] ;  /* 0x00017000ff0e9b82 */ /* 0x001e220000000a00 */
[----:B------:R-:W-:-:S04]  /*25450*/  LOP3.LUT R6, R6, 0xf7ffffff, RZ, 0xc0, !PT ;  /* 0xf7ffffff06067812 */ /* 0x000fc800078ec0ff */
[----:B------:R-:W-:-:S04]  /*25460*/  @P5 LOP3.LUT R6, R6, 0x8000000, RZ, 0xfc, !PT ;  /* 0x0800000006065812 */ /* 0x000fc800078efcff */
[C---:B------:R-:W-:Y:S02]  /*25470*/  LOP3.LUT P3, RZ, R6.reuse, 0x10000, RZ, 0xc0, !PT ;  /* 0x0001000006ff7812 */ /* 0x040fe4000786c0ff */
[----:B------:R-:W-:-:S04]  /*25480*/  LOP3.LUT R6, R6, 0xffbfffff, RZ, 0xc0, !PT ;  /* 0xffbfffff06067812 */ /* 0x000fc800078ec0ff */
[----:B------:R-:W-:Y:S02]  /*25490*/  @P0 LOP3.LUT R6, R6, 0x400000, RZ, 0xfc, !PT ;  /* 0x0040000006060812 */ /* 0x000fe400078efcff */
[----:B0-----:R-:W-:Y:S02]  /*254a0*/  @!P1 IADD3 R14, P6, R12, R14, RZ ;  /* 0x0000000e0c0e9210 */ /* 0x001fe40007fde0ff */
[----:B------:R-:W-:-:S03]  /*254b0*/  LOP3.LUT P0, RZ, R6, 0x20000, RZ, 0xc0, !PT ;  /* 0x0002000006ff7812 */ /* 0x000fc6000780c0ff */
[----:B------:R-:W-:Y:S02]  /*254c0*/  @!P1 IMAD.X R15, R28, 0x1, R15, P6 ;  /* 0x000000011c0f9824 */ /* 0x000fe400030e060f */
[----:B--2---:R-:W-:Y:S02]  /*254d0*/  FMUL R27, R171, UR33 ;  /* 0x00000021ab1b7c20 */ /* 0x004fe40008400000 */
[----:B------:R-:W2:Y:S03]  /*254e0*/  LDL.LU R171, [R1+0x2ac] ;  /* 0x0002ac0001ab7983 */ /* 0x000ea60000300800 */
[----:B------:R-:W-:-:S05]  /*254f0*/  F2FP.SATFINITE.E4M3.F32.PACK_AB_MERGE_C R27, RZ, R27, RZ ;  /* 0x0000001bff1b723e */ /* 0x000fca00048070ff */
[----:B------:R0:W-:Y:S02]  /*25500*/  @!P1 STG.E.U8 desc[UR38][R14.64+0x69], R27 ;  /* 0x0000691b0e009986 */ /* 0x0001e4000c101126 */
[----:B0-----:R-:W-:-:S05]  /*25510*/  FMUL R14, R175, UR33 ;  /* 0x00000021af0e7c20 */ /* 0x001fca0008400000 */
[----:B------:R-:W-:-:S05]  /*25520*/  F2FP.SATFINITE.E4M3.F32.PACK_AB_MERGE_C R14, RZ, R14, RZ ;  /* 0x0000000eff0e723e */ /* 0x000fca00048070ff */
[----:B------:R3:W-:Y:S02]  /*25530*/  @!P0 STG.E.U8 desc[UR38][R152.64+0x68], R14 ;  /* 0x0000680e98008986 */ /* 0x0007e4000c101126 */
[----:B---3--:R-:W-:Y:S02]  /*25540*/  FMUL R14, R170, UR33 ;  /* 0x00000021aa0e7c20 */ /* 0x008fe40008400000 */
[----:B------:R-:W3:Y:S01]  /*25550*/  LDL.LU R170, [R1+0x2b0] ;  /* 0x0002b00001aa7983 */ /* 0x000ee20000300800 */
[----:B------:R-:W-:-:S13]  /*25560*/  ISETP.LT.OR P1, PT, R26, 0x92, !P4 ;  /* 0x000000921a00780c */ /* 0x000fda0006721670 */
[----:B------:R-:W-:-:S04]  /*25570*/  @!P1 IADD3 R27, P5, P6, R3, R12, R10 ;  /* 0x0000000c031b9210 */ /* 0x000fc80007ebe00a */
[----:B------:R-:W-:Y:S02]  /*25580*/  @!P1 IADD3.X R29, R4, R28, R9, P5, P6 ;  /* 0x0000001c041d9210 */ /* 0x000fe40002fec409 */
[----:B------:R-:W-:Y:S02]  /*25590*/  LOP3.LUT P5, RZ, R6, 0x8000000, RZ, 0xc0, !PT ;  /* 0x0800000006ff7812 */ /* 0x000fe400078ac0ff */
[----:B------:R-:W-:Y:S02]  /*255a0*/  ISETP.LT.OR P6, PT, R26, 0x71, !P2 ;  /* 0x000000711a00780c */ /* 0x000fe400057c1670 */
[----:B------:R-:W-:-:S09]  /*255b0*/  F2FP.SATFINITE.E4M3.F32.PACK_AB_MERGE_C R14, RZ, R14, RZ ;  /* 0x0000000eff0e723e */ /* 0x000fd200048070ff */
[----:B------:R0:W-:Y:S02]  /*255c0*/  @!P5 STG.E.U8 desc[UR38][R138.64+0x69], R14 ;  /* 0x0000690e8a00d986 */ /* 0x0001e4000c101126 */
[----:B0-----:R-:W0:Y:S01]  /*255d0*/  @!P6 LDC.64 R14, c[0x0][0x5c0] ;  /* 0x00017000ff0eeb82 */ /* 0x001e220000000a00 */
[----:B------:R-:W-:Y:S02]  /*255e0*/  FMUL R106, R174, UR33 ;  /* 0x00000021ae6a7c20 */ /* 0x000fe40008400000 */
[----:B------:R-:W3:Y:S03]  /*255f0*/  LDL.LU R174, [R1+0x2b4] ;  /* 0x0002b40001ae7983 */ /* 0x000ee60000300800 */
[----:B------:R-:W-:Y:S02]  /*25600*/  F2FP.SATFINITE.E4M3.F32.PACK_AB_MERGE_C R106, RZ, R106, RZ ;  /* 0x0000006aff6a723e */ /* 0x000fe400048070ff */
[----:B0-----:R-:W-:-:S05]  /*25610*/  @!P6 IADD3 R14, P0, R12, R14, RZ ;  /* 0x0000000e0c0ee210 */ /* 0x001fca0007f1e0ff */
[----:B------:R-:W-:-:S05]  /*25620*/  @!P6 IMAD.X R15, R28, 0x1, R15, P0 ;  /* 0x000000011c0fe824 */ /* 0x000fca00000e060f */
[----:B------:R0:W-:Y:S01]  /*25630*/  @!P6 STG.E.U8 desc[UR38][R14.64+0x70], R106 ;  /* 0x0000706a0e00e986 */ /* 0x0001e2000c101126 */
[----:B------:R-:W-:-:S13]  /*25640*/  ISETP.LT.OR P6, PT, R26, 0x72, !P2 ;  /* 0x000000721a00780c */ /* 0x000fda00057c1670 */
[----:B0-----:R-:W0:Y:S01]  /*25650*/  @!P6 LDC.64 R14, c[0x0][0x5c0] ;  /* 0x00017000ff0eeb82 */ /* 0x001e220000000a00 */
[----:B------:R-:W-:Y:S02]  /*25660*/  FMUL R106, R173, UR33 ;  /* 0x00000021ad6a7c20 */ /* 0x000fe40008400000 */
[----:B------:R-:W3:Y:S03]  /*25670*/  LDL.LU R173, [R1+0x2b8] ;  /* 0x0002b80001ad7983 */ /* 0x000ee60000300800 */
[----:B------:R-:W-:Y:S02]  /*25680*/  F2FP.SATFINITE.E4M3.F32.PACK_AB_MERGE_C R106, RZ, R106, RZ ;  /* 0x0000006aff6a723e */ /* 0x000fe400048070ff */
[----:B0-----:R-:W-:-:S05]  /*25690*/  @!P6 IADD3 R14, P0, R12, R14, RZ ;  /* 0x0000000e0c0ee210 */ /* 0x001fca0007f1e0ff */
[----:B------:R-:W-:-:S05]  /*256a0*/  @!P6 IMAD.X R15, R28, 0x1, R15, P0 ;  /* 0x000000011c0fe824 */ /* 0x000fca00000e060f */
[----:B------:R4:W-:Y:S01]  /*256b0*/  @!P6 STG.E.U8 desc[UR38][R14.64+0x71], R106 ;  /* 0x0000716a0e00e986 */ /* 0x0009e2000c101126 */
[----:B------:R-:W-:Y:S01]  /*256c0*/  LOP3.LUT P4, RZ, R6, 0x2000, RZ, 0xc0, !PT ;  /* 0x0000200006ff7812 */ /* 0x000fe2000788c0ff */
[----:B----4-:R-:W-:Y:S02]  /*256d0*/  FMUL R14, R172, UR33 ;  /* 0x00000021ac0e7c20 */ /* 0x010fe40008400000 */
[----:B------:R-:W4:Y:S03]  /*256e0*/  LDL.LU R172, [R1+0x2bc] ;  /* 0x0002bc0001ac7983 */ /* 0x000f260000300800 */
[----:B------:R-:W-:Y:S01]  /*256f0*/  F2FP.SATFINITE.E4M3.F32.PACK_AB_MERGE_C R14, RZ, R14, RZ ;  /* 0x0000000eff0e723e */ /* 0x000fe200048070ff */
[----:B------:R-:W4:Y:S04]  /*25700*/  LDL.LU R175, [R1+0x2c0] ;  /* 0x0002c00001af7983 */ /* 0x000f280000300800 */
[----:B------:R2:W-:Y:S02]  /*25710*/  @!P3 STG.E.U8 desc[UR38][R122.64+0x70], R14 ;  /* 0x0000700e7a00b986 */ /* 0x0005e4000c101126 */
[----:B--2---:R-:W-:-:S02]  /*25720*/  FMUL R14, R171, UR33 ;  /* 0x00000021ab0e7c20 */ /* 0x004fc40008400000 */
[----:B------:R-:W2:Y:S03]  /*25730*/  LDL.LU R171, [R1+0x2c4] ;  /* 0x0002c40001ab7983 */ /* 0x000ea60000300800 */
        /* <DEDUP_REMOVED lines=12> */
[----:B------:R-:W-:Y:S01]  /*25800*/  LOP3.LUT R6, R6, 0xff7fffff, RZ, 0xc0, !PT ;  /* 0xff7fffff06067812 */ /* 0x000fe200078ec0ff */
[----:B------:R-:W-:-:S03]  /*25810*/  FMUL R102, R174, UR33 ;  /* 0x00000021ae667c20 */ /* 0x000fc60008400000 */
[----:B------:R-:W-:Y:S02]  /*25820*/  @P1 LOP3.LUT R6, R6, 0x800000, RZ, 0xfc, !PT ;  /* 0x0080000006061812 */ /* 0x000fe400078efcff */
[----:B------:R-:W-:Y:S02]  /*25830*/  F2FP.SATFINITE.E4M3.F32.PACK_AB_MERGE_C R102, RZ, R102, RZ ;  /* 0x00000066ff66723e */ /* 0x000fe400048070ff */
[----:B------:R-:W-:Y:S02]  /*25840*/  LOP3.LUT P5, RZ, R6, 0x1000, RZ, 0xc0, !PT ;  /* 0x0000100006ff7812 */ /* 0x000fe400078ac0ff */
[----:B0-----:R-:W-:-:S05]  /*25850*/  @!P6 IADD3 R14, P0, R12, R14, RZ ;  /* 0x0000000e0c0ee210 */ /* 0x001fca0007f1e0ff */
[----:B------:R-:W-:-:S05]  /*25860*/  @!P6 IMAD.X R15, R28, 0x1, R15, P0 ;  /* 0x000000011c0fe824 */ /* 0x000fca00000e060f */
[----:B------:R0:W-:Y:S02]  /*25870*/  @!P6 STG.E.U8 desc[UR38][R14.64+0x79], R102 ;  /* 0x000079660e00e986 */ /* 0x0001e4000c101126 */
[----:B0-----:R-:W-:Y:S02]  /*25880*/  FMUL R14, R173, UR33 ;  /* 0x00000021ad0e7c20 */ /* 0x001fe40008400000 */
[----:B------:R-:W3:Y:S03]  /*25890*/  LDL.LU R173, [R1+0x2cc] ;  /* 0x0002cc0001ad7983 */ /* 0x000ee60000300800 */
[----:B------:R-:W-:Y:S01]  /*258a0*/  F2FP.SATFINITE.E4M3.F32.PACK_AB_MERGE_C R14, RZ, R14, RZ ;  /* 0x0000000eff0e723e */ /* 0x000fe200048070ff */
[----:B------:R-:W3:Y:S04]  /*258b0*/  LDL.LU R174, [R1+0x2d0] ;  /* 0x0002d00001ae7983 */ /* 0x000ee80000300800 */
[----:B------:R4:W-:Y:S02]  /*258c0*/  @!P5 STG.E.U8 desc[UR38][R100.64+0x78], R14 ;  /* 0x0000780e6400d986 */ /* 0x0009e4000c101126 */
[----:B----4-:R-:W-:-:S02]  /*258d0*/  FMUL R14, R172, UR33 ;  /* 0x00000021ac0e7c20 */ /* 0x010fc40008400000 */
[----:B------:R-:W4:Y:S01]  /*258e0*/  LDL.LU R172, [R1+0x2d4] ;  /* 0x0002d40001ac7983 */ /* 0x000f220000300800 */
[----:B--2---:R-:W-:-:S03]  /*258f0*/  FMUL R103, R171, UR33 ;  /* 0x00000021ab677c20 */ /* 0x004fc60008400000 */
[----:B------:R-:W2:Y:S01]  /*25900*/  LDL.LU R171, [R1+0x2d8] ;  /* 0x0002d80001ab7983 */ /* 0x000ea20000300800 */
[----:B---3--:R-:W-:-:S03]  /*25910*/  FMUL R100, R170, UR33 ;  /* 0x00000021aa647c20 */ /* 0x008fc60008400000 */
[----:B------:R-:W3:Y:S01]  /*25920*/  LDL.LU R170, [R1+0x2dc] ;  /* 0x0002dc0001aa7983 */ /* 0x000ee20000300800 */
[C---:B------:R-:W-:Y:S02]  /*25930*/  LOP3.LUT P0, RZ, R6.reuse, 0x40, RZ, 0xc0, !PT ;  /* 0x0000004006ff7812 */ /* 0x040fe4000780c0ff */
[C---:B------:R-:W-:Y:S02]  /*25940*/  LOP3.LUT P3, RZ, R6.reuse, 0x400, RZ, 0xc0, !PT ;  /* 0x0000040006ff7812 */ /* 0x040fe4000786c0ff */
[C---:B------:R-:W-:Y:S02]  /*25950*/  LOP3.LUT P1, RZ, R6.reuse, 0x80, RZ, 0xc0, !PT ;  /* 0x0000008006ff7812 */ /* 0x040fe4000782c0ff */
[----:B------:R-:W-:-:S07]  /*25960*/  LOP3.LUT R6, R6, 0xfbffffff, RZ, 0xc0, !PT ;  /* 0xfbffffff06067812 */ /* 0x000fce00078ec0ff */
[----:B------:R-:W-:-:S04]  /*25970*/  @P0 LOP3.LUT R6, R6, 0x4000000, RZ, 0xfc, !PT ;  /* 0x0400000006060812 */ /* 0x000fc800078efcff */
[----:B------:R-:W-:Y:S02]  /*25980*/  LOP3.LUT P6, RZ, R6, 0x800, RZ, 0xc0, !PT ;  /* 0x0000080006ff7812 */ /* 0x000fe400078cc0ff */
[----:B------:R-:W-:Y:S02]  /*25990*/  F2FP.SATFINITE.E4M3.F32.PACK_AB_MERGE_C R14, RZ, R14, RZ ;  /* 0x0000000eff0e723e */ /* 0x000fe400048070ff */
[----:B------:R-:W-:-:S09]  /*259a0*/  LOP3.LUT P4, RZ, R0, 0x8000000, RZ, 0xc0, !PT ;  /* 0x0800000000ff7812 */ /* 0x000fd2000788c0ff */
[----:B------:R0:W-:Y:S02]  /*259b0*/  @!P6 STG.E.U8 desc[UR38][R98.64+0x79], R14 ;  /* 0x0000790e6200e986 */ /* 0x0001e4000c101126 */
[----:B0-----:R-:W-:Y:S01]  /*259c0*/  FMUL R14, R175, UR33 ;  /* 0x00000021af0e7c20 */ /* 0x001fe20008400000 */
[----:B------:R-:W-:Y:S01]  /*259d0*/  LOP3.LUT P0, RZ, R0, 0x4000000, RZ, 0xc0, !PT ;  /* 0x0400000000ff7812 */ /* 0x000fe2000780c0ff */
[----:B------:R-:W3:Y:S03]  /*259e0*/  LDL.LU R175, [R1+0x2e0] ;  /* 0x0002e00001af7983 */ /* 0x000ee60000300800 */
[----:B------:R-:W-:-:S05]  /*259f0*/  F2FP.SATFINITE.E4M3.F32.PACK_AB_MERGE_C R14, RZ, R14, RZ ;  /* 0x0000000eff0e723e */ /* 0x000fca00048070ff */
[----:B------:R0:W-:Y:S02]  /*25a00*/  @!P3 STG.E.U8 desc[UR38][R96.64+0x60], R14 ;  /* 0x0000600e6000b986 */ /* 0x0001e4000c101126 */
[----:B0-----:R-:W0:Y:S01]  /*25a10*/  @!P4 LDC.64 R14, c[0x0][0x5c0] ;  /* 0x00017000ff0ecb82 */ /* 0x001e220000000a00 */
[----:B------:R-:W-:Y:S02]  /*25a20*/  F2FP.SATFINITE.E4M3.F32.PACK_AB_MERGE_C R103, RZ, R103, RZ ;  /* 0x00000067ff67723e */ /* 0x000fe400048070ff */
[----:B------:R-:W-:-:S03]  /*25a30*/  F2FP.SATFINITE.E4M3.F32.PACK_AB_MERGE_C R99, RZ, R100, RZ ;  /* 0x00000064ff63723e */ /* 0x000fc600048070ff */
[----:B------:R-:W-:Y:S01]  /*25a40*/  @!P1 STG.E.U8 desc[UR38][R94.64+0x61], R103 ;  /* 0x000061675e009986 */ /* 0x000fe2000c101126 */
[----:B0-----:R-:W-:-:S05]  /*25a50*/  @!P4 IADD3 R14, P6, R133, R14, RZ ;  /* 0x0000000e850ec210 */ /* 0x001fca0007fde0ff */
[----:B------:R-:W-:-:S05]  /*25a60*/  @!P4 IMAD.X R15, R144, 0x1, R15, P6 ;  /* 0x00000001900fc824 */ /* 0x000fca00030e060f */
[----:B------:R0:W-:Y:S02]  /*25a70*/  @!P4 STG.E.U8 desc[UR38][R14.64+0x60], R99 ;  /* 0x000060630e00c986 */ /* 0x0001e4000c101126 */
[----:B0-----:R-:W0:Y:S01]  /*25a80*/  @!P0 LDC.64 R14, c[0x0][0x5c0] ;  /* 0x00017000ff0e8b82 */ /* 0x001e220000000a00 */
[----:B------:R-:W-:Y:S01]  /*25a90*/  FMUL R96, R173, UR33 ;  /* 0x00000021ad607c20 */ /* 0x000fe20008400000 */
[----:B------:R-:W-:Y:S01]  /*25aa0*/  FMUL R94, R174, UR33 ;  /* 0x00000021ae5e7c20 */ /* 0x000fe20008400000 */
[----:B------:R-:W3:Y:S04]  /*25ab0*/  LDL.LU R173, [R1+0x2e4] ;  /* 0x0002e40001ad7983 */ /* 0x000ee80000300800 */
[----:B------:R-:W-:Y:S02]  /*25ac0*/  F2FP.SATFINITE.E4M3.F32.PACK_AB_MERGE_C R97, RZ, R94, RZ ;  /* 0x0000005eff61723e */ /* 0x000fe400048070ff */
[----:B------:R-:W-:-:S02]  /*25ad0*/  F2FP.SATFINITE.E4M3.F32.PACK_AB_MERGE_C R95, RZ, R96, RZ ;  /* 0x00000060ff5f723e */ /* 0x000fc400048070ff */
[----:B0-----:R-:W-:Y:S01]  /*25ae0*/  @!P0 IADD3 R14, P6, R159, R14, RZ ;  /* 0x0000000e9f0e8210 */ /* 0x001fe20007fde0ff */
[----:B----4-:R-:W-:-:S04]  /*25af0*/  FMUL R94, R172, UR33 ;  /* 0x00000021ac5e7c20 */ /* 0x010fc80008400000 */
[----:B------:R-:W-:Y:S01]  /*25b00*/  @!P0 IMAD.X R15, R169, 0x1, R15, P6 ;  /* 0x00000001a90f8824 */ /* 0x000fe200030e060f */
[----:B------:R-:W4:Y:S01]  /*25b10*/  LDL.LU R172, [R1+0x2e8] ;  /* 0x0002e80001ac7983 */ /* 0x000f220000300800 */
[----:B------:R-:W-:Y:S02]  /*25b20*/  LOP3.LUT P6, RZ, R0, 0x4000000, RZ, 0xc0, !PT ;  /* 0x0400000000ff7812 */ /* 0x000fe400078cc0ff */
[----:B------:R-:W-:Y:S02]  /*25b30*/  LOP3.LUT P0, RZ, R6, 0x4000000, RZ, 0xc0, !PT ;  /* 0x0400000006ff7812 */ /* 0x000fe4000780c0ff */
[----:B------:R-:W-:-:S09]  /*25b40*/  F2FP.SATFINITE.E4M3.F32.PACK_AB_MERGE_C R99, RZ, R94, RZ ;  /* 0x0000005eff63723e */ /* 0x000fd200048070ff */
[----:B------:R-:W-:Y:S04]  /*25b50*/  @!P6 STG.E.U8 desc[UR38][R14.64+0x61], R95 ;  /* 0x0000615f0e00e986 */ /* 0x000fe8000c101126 */
[----:B------:R3:W-:Y:S01]  /*25b60*/  @!P0 STG.E.U8 desc[UR38][R92.64+0x68], R97 ;  /* 0x000068615c008986 */ /* 0x0007e2000c101126 */
[----:B--2---:R-:W-:-:S03]  /*25b70*/  FMUL R94, R171, UR33 ;  /* 0x00000021ab5e7c20 */ /* 0x004fc60008400000 */
[----:B------:R-:W2:Y:S01]  /*25b80*/  LDL.LU R171, [R1+0x2ec] ;  /* 0x0002ec0001ab7983 */ /* 0x000ea20000300800 */
[----:B---3--:R-:W-:-:S03]  /*25b90*/  FMUL R92, R170, UR33 ;  /* 0x00000021aa5c7c20 */ /* 0x008fc60008400000 */
[----:B------:R-:W3:Y:S01]  /*25ba0*/  LDL.LU R170, [R1+0x2f0] ;  /* 0x0002f00001aa7983 */ /* 0x000ee20000300800 */
[----:B------:R-:W-:Y:S02]  /*25bb0*/  LOP3.LUT P2, RZ, R0, 0x2000000, RZ, 0xc0, !PT ;  /* 0x0200000000ff7812 */ /* 0x000fe4000784c0ff */
[----:B------:R-:W-:Y:S01]  /*25bc0*/  LOP3.LUT P5, RZ, R6, 0x20, RZ, 0xc0, !PT ;  /* 0x0000002006ff7812 */ /* 0x000fe200078ac0ff */
[----:B------:R-:W3:Y:S10]  /*25bd0*/  LDL.LU R174, [R1+0x2f4] ;  /* 0x0002f40001ae7983 */ /* 0x000ef40000300800 */
[----:B------:R-:W0:Y:S01]  /*25be0*/  @!P2 LDC.64 R14, c[0x0][0x5c0] ;  /* 0x00017000ff0eab82 */ /* 0x000e220000000a00 */
[----:B------:R-:W-:-:S02]  /*25bf0*/  LOP3.LUT P3, RZ, R0, 0x1000000, RZ, 0xc0, !PT ;  /* 0x0100000000ff7812 */ /* 0x000fc4000786c0ff */
[----:B------:R-:W-:Y:S01]  /*25c00*/  F2FP.SATFINITE.E4M3.F32.PACK_AB_MERGE_C R95, RZ, R94, RZ ;  /* 0x0000005eff5f723e */ /* 0x000fe200048070ff */
[----:B------:R-:W-:Y:S01]  /*25c10*/  @!P5 STG.E.U8 desc[UR38][R88.64+0x69], R99 ;  /* 0x000069635800d986 */ /* 0x000fe2000c101126 */
[----:B0-----:R-:W-:-:S05]  /*25c20*/  @!P2 IADD3 R14, P6, R158, R14, RZ ;  /* 0x0000000e9e0ea210 */ /* 0x001fca0007fde0ff */
[----:B------:R-:W-:-:S05]  /*25c30*/  @!P2 IMAD.X R15, R168, 0x1, R15, P6 ;  /* 0x00000001a80fa824 */ /* 0x000fca00030e060f */
[----:B------:R0:W-:Y:S02]  /*25c40*/  @!P2 STG.E.U8 desc[UR38][R14.64+0x68], R95 ;  /* 0x0000685f0e00a986 */ /* 0x0001e4000c101126 */
[----:B0-----:R-:W0:Y:S01]  /*25c50*/  @!P3 LDC.64 R14, c[0x0][0x5c0] ;  /* 0x00017000ff0ebb82 */ /* 0x001e220000000a00 */
[----:B------:R-:W-:-:S05]  /*25c60*/  FMUL R88, R175, UR33 ;  /* 0x00000021af587c20 */ /* 0x000fca0008400000 */
[----:B------:R-:W-:Y:S02]  /*25c70*/  F2FP.SATFINITE.E4M3.F32.PACK_AB_MERGE_C R93, RZ, R88, RZ ;  /* 0x00000058ff5d723e */ /* 0x000fe400048070ff */
[----:B------:R-:W-:Y:S02]  /*25c80*/  F2FP.SATFINITE.E4M3.F32.PACK_AB_MERGE_C R89, RZ, R92, RZ ;  /* 0x0000005cff59723e */ /* 0x000fe400048070ff */
[----:B------:R-:W-:Y:S02]  /*25c90*/  LOP3.LUT P1, RZ, R6, 0x4, RZ, 0xc0, !PT ;  /* 0x0000000406ff7812 */ /* 0x000fe4000782c0ff */
[----:B0-----:R-:W-:-:S05]  /*25ca0*/  @!P3 IADD3 R14, P6, R155, R14, RZ ;  /* 0x0000000e9b0eb210 */ /* 0x001fca0007fde0ff */
[----:B------:R-:W-:Y:S01]  /*25cb0*/  @!P3 IMAD.X R15, R167, 0x1, R15, P6 ;  /* 0x00000001a70fb824 */ /* 0x000fe200030e060f */
[----:B------:R-:W-:-:S04]  /*25cc0*/  LOP3.LUT P6, RZ, R6, 0x8, RZ, 0xc0, !PT ;  /* 0x0000000806ff7812 */ /* 0x000fc800078cc0ff */
[----:B------:R0:W-:Y:S01]  /*25cd0*/  @!P3 STG.E.U8 desc[UR38][R14.64+0x69], R89 ;  /* 0x000069590e00b986 */ /* 0x0001e2000c101126 */
[----:B------:R-:W-:-:S03]  /*25ce0*/  FMUL R88, R173, UR33 ;  /* 0x00000021ad587c20 */ /* 0x000fc60008400000 */
[----:B------:R-:W3:Y:S02]  /*25cf0*/  LDL.LU R173, [R1+0x2f8] ;  /* 0x0002f80001ad7983 */ /* 0x000ee40000300800 */
[----:B------:R-:W-:-:S03]  /*25d00*/  F2FP.SATFINITE.E4M3.F32.PACK_AB_MERGE_C R95, RZ, R88, RZ ;  /* 0x00000058ff5f723e */ /* 0x000fc600048070ff */
[----:B------:R-:W-:Y:S04]  /*25d10*/  @!P6 STG.E.U8 desc[UR38][R90.64+0x70], R93 ;  /* 0x0000705d5a00e986 */ /* 0x000fe8000c101126 */
[----:B------:R3:W-:Y:S01]  /*25d20*/  @!P1 STG.E.U8 desc[UR38][R86.64+0x71], R95 ;  /* 0x0000715f56009986 */ /* 0x0007e2000c101126 */
[----:B----4-:R-:W-:-:S03]  /*25d30*/  FMUL R88, R172, UR33 ;  /* 0x00000021ac587c20 */ /* 0x010fc60008400000 */
[----:B------:R-:W4:Y:S02]  /*25d40*/  LDL.LU R172, [R1+0x2fc] ;  /* 0x0002fc0001ac7983 */ /* 0x000f240000300800 */
[----:B0-----:R-:W-:Y:S01]  /*25d50*/  F2FP.SATFINITE.E4M3.F32.PACK_AB_MERGE_C R89, RZ, R88, RZ ;  /* 0x00000058ff59723e */ /* 0x001fe200048070ff */
[----:B--2---:R-:W-:Y:S02]  /*25d60*/  FMUL R88, R171, UR33 ;  /* 0x00000021ab587c20 */ /* 0x004fe40008400000 */
[----:B------:R-:W2:Y:S01]  /*25d70*/  LDL.LU R171, [R1+0x300] ;  /* 0x0003000001ab7983 */ /* 0x000ea20000300800 */
[----:B---3--:R-:W-:-:S03]  /*25d80*/  FMUL R86, R170, UR33 ;  /* 0x00000021aa567c20 */ /* 0x008fc60008400000 */
[----:B------:R-:W3:Y:S01]  /*25d90*/  LDL.LU R170, [R1+0x304] ;  /* 0x0003040001aa7983 */ /* 0x000ee20000300800 */
[----:B------:R-:W-:-:S13]  /*25da0*/  LOP3.LUT P4, RZ, R0, 0x800000, RZ, 0xc0, !PT ;  /* 0x0080000000ff7812 */ /* 0x000fda000788c0ff */
[----:B------:R-:W0:Y:S01]  /*25db0*/  @!P4 LDC.64 R14, c[0x0][0x5c0] ;  /* 0x00017000ff0ecb82 */ /* 0x000e220000000a00 */
[----:B------:R-:W-:Y:S02]  /*25dc0*/  LOP3.LUT P5, RZ, R0, 0x400000, RZ, 0xc0, !PT ;  /* 0x0040000000ff7812 */ /* 0x000fe400078ac0ff */
[----:B0-----:R-:W-:-:S05]  /*25dd0*/  @!P4 IADD3 R14, P6, R154, R14, RZ ;  /* 0x0000000e9a0ec210 */ /* 0x001fca0007fde0ff */
[----:B------:R-:W-:-:S05]  /*25de0*/  @!P4 IMAD.X R15, R166, 0x1, R15, P6 ;  /* 0x00000001a60fc824 */ /* 0x000fca00030e060f */
[----:B------:R0:W-:Y:S02]  /*25df0*/  @!P4 STG.E.U8 desc[UR38][R14.64+0x70], R89 ;  /* 0x000070590e00c986 */ /* 0x0001e4000c101126 */
[----:B0-----:R-:W0:Y:S01]  /*25e00*/  @!P5 LDC.64 R14, c[0x0][0x5c0] ;  /* 0x00017000ff0edb82 */ /* 0x001e220000000a00 */
[C---:B------:R-:W-:Y:S02]  /*25e10*/  LOP3.LUT P0, RZ, R6.reuse, 0x2, RZ, 0xc0, !PT ;  /* 0x0000000206ff7812 */ /* 0x040fe4000780c0ff */
[----:B------:R-:W-:Y:S02]  /*25e20*/  LOP3.LUT P2, RZ, R6, 0x1, RZ, 0xc0, !PT ;  /* 0x0000000106ff7812 */ /* 0x000fe4000784c0ff */
[----:B------:R-:W-:Y:S01]  /*25e30*/  F2FP.SATFINITE.E4M3.F32.PACK_AB_MERGE_C R91, RZ, R86, RZ ;  /* 0x00000056ff5b723e */ /* 0x000fe200048070ff */
[----:B------:R-:W-:Y:S01]  /*25e40*/  FMUL R86, R174, UR33 ;  /* 0x00000021ae567c20 */ /* 0x000fe20008400000 */
[----:B------:R-:W-:Y:S01]  /*25e50*/  F2FP.SATFINITE.E4M3.F32.PACK_AB_MERGE_C R87, RZ, R88, RZ ;  /* 0x00000058ff57723e */ /* 0x000fe200048070ff */
[----:B------:R-:W3:Y:S03]  /*25e60*/  LDL.LU R174, [R1+0x308] ;  /* 0x0003080001ae7983 */ /* 0x000ee60000300800 */
[----:B------:R-:W-:-:S02]  /*25e70*/  F2FP.SATFINITE.E4M3.F32.PACK_AB_MERGE_C R89, RZ, R86, RZ ;  /* 0x00000056ff59723e */ /* 0x000fc400048070ff */
[----:B0-----:R-:W-:-:S05]  /*25e80*/  @!P5 IADD3 R14, P6, R137, R14, RZ ;  /* 0x0000000e890ed210 */ /* 0x001fca0007fde0ff */
[----:B------:R-:W-:-:S05]  /*25e90*/  @!P5 IMAD.X R15, R151, 0x1, R15, P6 ;  /* 0x00000001970fd824 */ /* 0x000fca00030e060f */
[----:B------:R-:W-:Y:S04]  /*25ea0*/  @!P5 STG.E.U8 desc[UR38][R14.64+0x71], R87 ;  /* 0x000071570e00d986 */ /* 0x000fe8000c101126 */
[----:B------:R4:W-:Y:S04]  /*25eb0*/  @!P0 STG.E.U8 desc[UR38][R84.64+0x78], R91 ;  /* 0x0000785b54008986 */ /* 0x0009e8000c101126 */
[----:B------:R2:W-:Y:S01]  /*25ec0*/  @!P2 STG.E.U8 desc[UR38][R82.64+0x79], R89 ;  /* 0x000079595200a986 */ /* 0x0005e2000c101126 */
[----:B------:R-:W-:-:S03]  /*25ed0*/  FMUL R86, R173, UR33 ;  /* 0x00000021ad567c20 */ /* 0x000fc60008400000 */
[----:B------:R-:W3:Y:S01]  /*25ee0*/  LDL.LU R173, [R1+0x30c] ;  /* 0x00030c0001ad7983 */ /* 0x000ee20000300800 */
[----:B----4-:R-:W-:-:S03]  /*25ef0*/  FMUL R84, R172, UR33 ;  /* 0x00000021ac547c20 */ /* 0x010fc60008400000 */
[----:B------:R-:W4:Y:S01]  /*25f00*/  LDL.LU R172, [R1+0x310] ;  /* 0x0003100001ac7983 */ /* 0x000f220000300800 */
[----:B--2---:R-:W-:-:S03]  /*25f10*/  FMUL R82, R171, UR33 ;  /* 0x00000021ab527c20 */ /* 0x004fc60008400000 */
[----:B------:R-:W2:Y:S02]  /*25f20*/  LDL.LU R171, [R1+0x314] ;  /* 0x0003140001ab7983 */ /* 0x000ea40000300800 */
[----:B------:R-:W-:Y:S01]  /*25f30*/  F2FP.SATFINITE.E4M3.F32.PACK_AB_MERGE_C R85, RZ, R82, RZ ;  /* 0x00000052ff55723e */ /* 0x000fe200048070ff */
[----:B---3--:R-:W-:Y:S02]  /*25f40*/  FMUL R82, R170, UR33 ;  /* 0x00000021aa527c20 */ /* 0x008fe40008400000 */
[----:B------:R-:W3:Y:S01]  /*25f50*/  LDL.LU R170, [R1+0x318] ;  /* 0x0003180001aa7983 */ /* 0x000ee20000300800 */
[----:B------:R-:W-:Y:S02]  /*25f60*/  LOP3.LUT P3, RZ, R0, 0x100000, RZ, 0xc0, !PT ;  /* 0x0010000000ff7812 */ /* 0x000fe4000786c0ff */
[----:B------:R-:W-:Y:S01]  /*25f70*/  LOP3.LUT P4, RZ, R2, 0x40000000, RZ, 0xc0, !PT ;  /* 0x4000000002ff7812 */ /* 0x000fe2000788c0ff */
[----:B------:R-:W3:Y:S10]  /*25f80*/  LDL.LU R176, [R1+0x31c] ;  /* 0x00031c0001b07983 */ /* 0x000ef40000300800 */
[----:B------:R-:W0:Y:S01]  /*25f90*/  @!P3 LDC.64 R14, c[0x0][0x5c0] ;  /* 0x00017000ff0ebb82 */ /* 0x000e220000000a00 */
[----:B------:R-:W-:Y:S01]  /*25fa0*/  P2R R90, PR, RZ, 0x10 ;  /* 0x00000010ff5a7803 */ /* 0x000fe20000000000 */
[----:B------:R-:W3:Y:S01]  /*25fb0*/  LDL.LU R175, [R1+0x320] ;  /* 0x0003200001af7983 */ /* 0x000ee20000300800 */
[----:B------:R-:W-:-:S02]  /*25fc0*/  LOP3.LUT P4, RZ, R0, 0x80000, RZ, 0xc0, !PT ;  /* 0x0008000000ff7812 */ /* 0x000fc4000788c0ff */
[----:B------:R-:W-:Y:S02]  /*25fd0*/  F2FP.SATFINITE.E4M3.F32.PACK_AB_MERGE_C R87, RZ, R86, RZ ;  /* 0x00000056ff57723e */ /* 0x000fe400048070ff */
[----:B0-----:R-:W-:-:S05]  /*25fe0*/  @!P3 IADD3 R14, P6, R132, R14, RZ ;  /* 0x0000000e840eb210 */ /* 0x001fca0007fde0ff */
[----:B------:R-:W-:-:S05]  /*25ff0*/  @!P3 IMAD.X R15, R136, 0x1, R15, P6 ;  /* 0x00000001880fb824 */ /* 0x000fca00030e060f */
[----:B------:R0:W-:Y:S02]  /*26000*/  @!P3 STG.E.U8 desc[UR38][R14.64+0x78], R87 ;  /* 0x000078570e00b986 */ /* 0x0001e4000c101126 */
[----:B0-----:R-:W0:Y:S01]  /*26010*/  @!P4 LDC.64 R14, c[0x0][0x5c0] ;  /* 0x00017000ff0ecb82 */ /* 0x001e220000000a00 */
[----:B------:R-:W-:Y:S02]  /*26020*/  LOP3.LUT P5, RZ, R0, 0x20000, RZ, 0xc0, !PT ;  /* 0x0002000000ff7812 */ /* 0x000fe400078ac0ff */
[----:B------:R-:W-:Y:S02]  /*26030*/  F2FP.SATFINITE.E4M3.F32.PACK_AB_MERGE_C R83, RZ, R84, RZ ;  /* 0x00000054ff53723e */ /* 0x000fe400048070ff */
[----:B0-----:R-:W-:-:S05]  /*26040*/  @!P4 IADD3 R14, P6, R150, R14, RZ ;  /* 0x0000000e960ec210 */ /* 0x001fca0007fde0ff */
[----:B------:R-:W-:Y:S01]  /*26050*/  @!P4 IMAD.X R15, R165, 0x1, R15, P6 ;  /* 0x00000001a50fc824 */ /* 0x000fe200030e060f */
[----:B------:R-:W-:Y:S02]  /*26060*/  LOP3.LUT P6, RZ, R0, 0x80000, RZ, 0xc0, !PT ;  /* 0x0008000000ff7812 */ /* 0x000fe400078cc0ff */
[----:B------:R-:W-:Y:S02]  /*26070*/  ISETP.NE.AND P4, PT, R90, RZ, PT ;  /* 0x000000ff5a00720c */ /* 0x000fe40003f85270 */
[----:B------:R-:W-:-:S09]  /*26080*/  LOP3.LUT P1, RZ, R2, 0x8000000, RZ, 0xc0, !PT ;  /* 0x0800000002ff7812 */ /* 0x000fd2000782c0ff */
[----:B------:R0:W-:Y:S02]  /*26090*/  @!P6 STG.E.U8 desc[UR38][R14.64+0x79], R83 ;  /* 0x000079530e00e986 */ /* 0x0001e4000c101126 */
[----:B0-----:R-:W0:Y:S01]  /*260a0*/  @!P5 LDC.64 R14, c[0x0][0x5c0] ;  /* 0x00017000ff0edb82 */ /* 0x001e220000000a00 */
[----:B------:R-:W-:Y:S01]  /*260b0*/  F2FP.SATFINITE.E4M3.F32.PACK_AB_MERGE_C R87, RZ, R82, RZ ;  /* 0x00000052ff57723e */ /* 0x000fe200048070ff */
[----:B------:R1:W-:Y:S04]  /*260c0*/  @!P4 STG.E.U8 desc[UR38][R80.64+0x60], R85 ;  /* 0x000060555000c986 */ /* 0x0003e8000c101126 */
[----:B------:R4:W-:Y:S01]  /*260d0*/  @!P1 STG.E.U8 desc[UR38][R78.64+0x61], R87 ;  /* 0x000061574e009986 */ /* 0x0009e2000c101126 */
[----:B------:R-:W-:Y:S01]  /*260e0*/  FMUL R82, R174, UR33 ;  /* 0x00000021ae527c20 */ /* 0x000fe20008400000 */
[----:B-1----:R-:W-:-:S02]  /*260f0*/  FMUL R80, R173, UR33 ;  /* 0x00000021ad507c20 */ /* 0x002fc40008400000 */
[----:B------:R-:W3:Y:S01]  /*26100*/  LDL.LU R173, [R1+0x324] ;  /* 0x0003240001ad7983 */ /* 0x000ee20000300800 */
[----:B----4-:R-:W-:Y:S01]  /*26110*/  FMUL R78, R172, UR33 ;  /* 0x00000021ac4e7c20 */ /* 0x010fe20008400000 */
[----:B0-----:R-:W-:-:S04]  /*26120*/  @!P5 IADD3 R14, P6, R149, R14, RZ ;  /* 0x0000000e950ed210 */ /* 0x001fc80007fde0ff */
[----:B------:R-:W-:Y:S01]  /*26130*/  F2FP.SATFINITE.E4M3.F32.PACK_AB_MERGE_C R81, RZ, R78, RZ ;  /* 0x0000004eff51723e */ /* 0x000fe200048070ff */
[----:B------:R-:W-:Y:S01]  /*26140*/  @!P5 IMAD.X R15, R164, 0x1, R15, P6 ;  /* 0x00000001a40fd824 */ /* 0x000fe200030e060f */
[----:B------:R-:W-:-:S05]  /*26150*/  F2FP.SATFINITE.E4M3.F32.PACK_AB_MERGE_C R83, RZ, R82, RZ ;  /* 0x00000052ff53723e */ /* 0x000fca00048070ff */
[----:B------:R0:W-:Y:S01]  /*26160*/  @!P5 STG.E.U8 desc[UR38][R14.64+0x60], R83 ;  /* 0x000060530e00d986 */ /* 0x0001e2000c101126 */
[----:B--2---:R-:W-:-:S03]  /*26170*/  FMUL R78, R171, UR33 ;  /* 0x00000021ab4e7c20 */ /* 0x004fc60008400000 */
[----:B------:R-:W2:Y:S02]  /*26180*/  LDL.LU R171, [R1+0x328] ;  /* 0x0003280001ab7983 */ /* 0x000ea40000300800 */
[----:B0-----:R-:W-:Y:S02]  /*26190*/  F2FP.SATFINITE.E4M3.F32.PACK_AB_MERGE_C R83, RZ, R78, RZ ;  /* 0x0000004eff53723e */ /* 0x001fe400048070ff */
[----:B------:R-:W4:Y:S01]  /*261a0*/  LDL.LU R174, [R1+0x32c] ;  /* 0x00032c0001ae7983 */ /* 0x000f220000300800 */
[----:B---3--:R-:W-:-:S03]  /*261b0*/  FMUL R78, R170, UR33 ;  /* 0x00000021aa4e7c20 */ /* 0x008fc60008400000 */
[----:B------:R-:W3:Y:S01]  /*261c0*/  LDL.LU R170, [R1+0x330] ;  /* 0x0003300001aa7983 */ /* 0x000ee20000300800 */
[C---:B------:R-:W-:Y:S02]  /*261d0*/  LOP3.LUT P0, RZ, R0.reuse, 0x10000, RZ, 0xc0, !PT ;  /* 0x0001000000ff7812 */ /* 0x040fe4000780c0ff */
[----:B------:R-:W-:Y:S01]  /*261e0*/  LOP3.LUT P4, RZ, R0, 0x800, RZ, 0xc0, !PT ;  /* 0x0000080000ff7812 */ /* 0x000fe2000788c0ff */
[----:B------:R-:W4:Y:S10]  /*261f0*/  LDL.LU R172, [R1+0x334] ;  /* 0x0003340001ac7983 */ /* 0x000f340000300800 */
[----:B------:R-:W0:Y:S01]  /*26200*/  @!P0 LDC.64 R14, c[0x0][0x5c0] ;  /* 0x00017000ff0e8b82 */ /* 0x000e220000000a00 */
[----:B------:R-:W-:-:S02]  /*26210*/  P2R R84, PR, RZ, 0x10 ;  /* 0x00000010ff547803 */ /* 0x000fc40000000000 */
[----:B------:R-:W-:Y:S02]  /*26220*/  LOP3.LUT P4, RZ, R0, 0x4000, RZ, 0xc0, !PT ;  /* 0x0000400000ff7812 */ /* 0x000fe4000788c0ff */
[----:B------:R-:W-:Y:S02]  /*26230*/  F2FP.SATFINITE.E4M3.F32.PACK_AB_MERGE_C R79, RZ, R80, RZ ;  /* 0x00000050ff4f723e */ /* 0x000fe400048070ff */
[----:B0-----:R-:W-:-:S05]  /*26240*/  @!P0 IADD3 R14, P6, R148, R14, RZ ;  /* 0x0000000e940e8210 */ /* 0x001fca0007fde0ff */
[----:B------:R-:W-:-:S05]  /*26250*/  @!P0 IMAD.X R15, R163, 0x1, R15, P6 ;  /* 0x00000001a30f8824 */ /* 0x000fca00030e060f */
[----:B------:R0:W-:Y:S02]  /*26260*/  @!P0 STG.E.U8 desc[UR38][R14.64+0x61], R79 ;  /* 0x0000614f0e008986 */ /* 0x0001e4000c101126 */
[----:B0-----:R-:W0:Y:S01]  /*26270*/  @!P4 LDC.64 R14, c[0x0][0x5c0] ;  /* 0x00017000ff0ecb82 */ /* 0x001e220000000a00 */
[C---:B------:R-:W-:Y:S02]  /*26280*/  LOP3.LUT P2, RZ, R2.reuse, 0x4000000, RZ, 0xc0, !PT ;  /* 0x0400000002ff7812 */ /* 0x040fe4000784c0ff */
[----:B------:R-:W-:Y:S02]  /*26290*/  LOP3.LUT P3, RZ, R2, 0x2000000, RZ, 0xc0, !PT ;  /* 0x0200000002ff7812 */ /* 0x000fe4000786c0ff */
[----:B------:R-:W-:Y:S02]  /*262a0*/  F2FP.SATFINITE.E4M3.F32.PACK_AB_MERGE_C R79, RZ, R78, RZ ;  /* 0x0000004eff4f723e */ /* 0x000fe400048070ff */
[----:B0-----:R-:W-:-:S05]  /*262b0*/  @!P4 IADD3 R14, P6, R147, R14, RZ ;  /* 0x0000000e930ec210 */ /* 0x001fca0007fde0ff */
[----:B------:R-:W-:Y:S01]  /*262c0*/  @!P4 IMAD.X R15, R162, 0x1, R15, P6 ;  /* 0x00000001a20fc824 */ /* 0x000fe200030e060f */
[----:B------:R-:W-:Y:S02]  /*262d0*/  LOP3.LUT P6, RZ, R0, 0x4000, RZ, 0xc0, !PT ;  /* 0x0000400000ff7812 */ /* 0x000fe400078cc0ff */
[----:B------:R-:W-:Y:S01]  /*262e0*/  ISETP.NE.AND P4, PT, R84, RZ, PT ;  /* 0x000000ff5400720c */ /* 0x000fe20003f85270 */
[----:B------:R-:W-:Y:S04]  /*262f0*/  @!P2 STG.E.U8 desc[UR38][R76.64+0x68], R81 ;  /* 0x000068514c00a986 */ /* 0x000fe8000c101126 */
[----:B------:R-:W-:Y:S06]  /*26300*/  @!P3 STG.E.U8 desc[UR38][R74.64+0x69], R83 ;  /* 0x000069534a00b986 */ /* 0x000fec000c101126 */
[----:B------:R0:W-:Y:S02]  /*26310*/  @!P6 STG.E.U8 desc[UR38][R14.64+0x68], R79 ;  /* 0x0000684f0e00e986 */ /* 0x0001e4000c101126 */
[----:B0-----:R-:W0:Y:S01]  /*26320*/  @!P4 LDC.64 R14, c[0x0][0x5c0] ;  /* 0x00017000ff0ecb82 */ /* 0x001e220000000a00 */
[----:B------:R-:W-:Y:S01]  /*26330*/  FMUL R74, R175, UR33 ;  /* 0x00000021af4a7c20 */ /* 0x000fe20008400000 */
[----:B------:R-:W-:-:S04]  /*26340*/  LOP3.LUT P5, RZ, R2, 0x1000000, RZ, 0xc0, !PT ;  /* 0x0100000002ff7812 */ /* 0x000fc800078ac0ff */
[----:B------:R-:W-:Y:S01]  /*26350*/  F2FP.SATFINITE.E4M3.F32.PACK_AB_MERGE_C R77, RZ, R74, RZ ;  /* 0x0000004aff4d723e */ /* 0x000fe200048070ff */
[----:B------:R-:W-:Y:S01]  /*26360*/  FMUL R76, R176, UR33 ;  /* 0x00000021b04c7c20 */ /* 0x000fe20008400000 */
[----:B------:R-:W-:Y:S02]  /*26370*/  FMUL R74, R173, UR33 ;  /* 0x00000021ad4a7c20 */ /* 0x000fe40008400000 */
[----:B------:R-:W4:Y:S01]  /*26380*/  LDL.LU R173, [R1+0x338] ;  /* 0x0003380001ad7983 */ /* 0x000f220000300800 */
[----:B0-----:R-:W-:Y:S02]  /*26390*/  @!P4 IADD3 R14, P6, R135, R14, RZ ;  /* 0x0000000e870ec210 */ /* 0x001fe40007fde0ff */
[----:B------:R-:W-:-:S03]  /*263a0*/  F2FP.SATFINITE.E4M3.F32.PACK_AB_MERGE_C R79, RZ, R74, RZ ;  /* 0x0000004aff4f723e */ /* 0x000fc600048070ff */
[----:B------:R-:W-:Y:S01]  /*263b0*/  @!P4 IMAD.X R15, R146, 0x1, R15, P6 ;  /* 0x00000001920fc824 */ /* 0x000fe200030e060f */
[----:B------:R-:W-:Y:S02]  /*263c0*/  LOP3.LUT P6, RZ, R2, 0x400000, RZ, 0xc0, !PT ;  /* 0x0040000002ff7812 */ /* 0x000fe400078cc0ff */
[----:B------:R-:W-:-:S05]  /*263d0*/  F2FP.SATFINITE.E4M3.F32.PACK_AB_MERGE_C R75, RZ, R76, RZ ;  /* 0x0000004cff4b723e */ /* 0x000fca00048070ff */
[----:B------:R-:W-:Y:S04]  /*263e0*/  @!P4 STG.E.U8 desc[UR38][R14.64+0x69], R75 ;  /* 0x0000694b0e00c986 */ /* 0x000fe8000c101126 */
[----:B------:R-:W-:Y:S04]  /*263f0*/  @!P5 STG.E.U8 desc[UR38][R72.64+0x70], R77 ;  /* 0x0000704d4800d986 */ /* 0x000fe8000c101126 */
[----:B------:R3:W-:Y:S01]  /*26400*/  @!P6 STG.E.U8 desc[UR38][R70.64+0x71], R79 ;  /* 0x0000714f4600e986 */ /* 0x0007e2000c101126 */
[----:B--2---:R-:W-:-:S03]  /*26410*/  FMUL R74, R171, UR33 ;  /* 0x00000021ab4a7c20 */ /* 0x004fc60008400000 */
[----:B------:R-:W2:Y:S01]  /*26420*/  LDL.LU R171, [R1+0x33c] ;  /* 0x00033c0001ab7983 */ /* 0x000ea20000300800 */
[----:B---3--:R-:W-:-:S03]  /*26430*/  FMUL R70, R170, UR33 ;  /* 0x00000021aa467c20 */ /* 0x008fc60008400000 */
[----:B------:R-:W3:Y:S01]  /*26440*/  LDL.LU R170, [R1+0x340] ;  /* 0x0003400001aa7983 */ /* 0x000ee20000300800 */
[----:B------:R-:W-:-:S13]  /*26450*/  LOP3.LUT P1, RZ, R0, 0x100, RZ, 0xc0, !PT ;  /* 0x0000010000ff7812 */ /* 0x000fda000782c0ff */
[----:B------:R-:W0:Y:S01]  /*26460*/  @!P1 LDC.64 R14, c[0x0][0x5c0] ;  /* 0x00017000ff0e9b82 */ /* 0x000e220000000a00 */
[----:B------:R-:W-:Y:S02]  /*26470*/  LOP3.LUT P0, RZ, R0, 0x80, RZ, 0xc0, !PT ;  /* 0x0000008000ff7812 */ /* 0x000fe4000780c0ff */
[----:B------:R-:W-:Y:S02]  /*26480*/  F2FP.SATFINITE.E4M3.F32.PACK_AB_MERGE_C R75, RZ, R74, RZ ;  /* 0x0000004aff4b723e */ /* 0x000fe400048070ff */
[----:B0-----:R-:W-:-:S05]  /*26490*/  @!P1 IADD3 R14, P6, R134, R14, RZ ;  /* 0x0000000e860e9210 */ /* 0x001fca0007fde0ff */
[----:B------:R-:W-:-:S05]  /*264a0*/  @!P1 IMAD.X R15, R142, 0x1, R15, P6 ;  /* 0x000000018e0f9824 */ /* 0x000fca00030e060f */
[----:B------:R0:W-:Y:S01]  /*264b0*/  @!P1 STG.E.U8 desc[UR38][R14.64+0x70], R75 ;  /* 0x0000704b0e009986 */ /* 0x0001e2000c101126 */
[----:B------:R-:W-:Y:S01]  /*264c0*/  F2FP.SATFINITE.E4M3.F32.PACK_AB_MERGE_C R73, RZ, R70, RZ ;  /* 0x00000046ff49723e */ /* 0x000fe200048070ff */
[----:B0-----:R-:W0:Y:S01]  /*264d0*/  @!P0 LDC.64 R14, c[0x0][0x5c0] ;  /* 0x00017000ff0e8b82 */ /* 0x001e220000000a00 */
[----:B----4-:R-:W-:Y:S02]  /*264e0*/  FMUL R70, R172, UR33 ;  /* 0x00000021ac467c20 */ /* 0x010fe40008400000 */
[----:B------:R-:W4:Y:S01]  /*264f0*/  LDL.LU R172, [R1+0x344] ;  /* 0x0003440001ac7983 */ /* 0x000f220000300800 */
[----:B------:R-:W-:Y:S01]  /*26500*/  LOP3.LUT P2, RZ, R2, 0x200000, RZ, 0xc0, !PT ;  /* 0x0020000002ff7812 */ /* 0x000fe2000784c0ff */
[----:B------:R-:W-:Y:S02]  /*26510*/  FMUL R72, R174, UR33 ;  /* 0x00000021ae487c20 */ /* 0x000fe40008400000 */
[----:B------:R-:W4:Y:S01]  /*26520*/  LDL.LU R174, [R1+0x348] ;  /* 0x0003480001ae7983 */ /* 0x000f220000300800 */
[----:B------:R-:W-:-:S02]  /*26530*/  F2FP.SATFINITE.E4M3.F32.PACK_AB_MERGE_C R75, RZ, R70, RZ ;  /* 0x00000046ff4b723e */ /* 0x000fc400048070ff */
[----:B------:R-:W-:Y:S02]  /*26540*/  F2FP.SATFINITE.E4M3.F32.PACK_AB_MERGE_C R71, RZ, R72, RZ ;  /* 0x00000048ff47723e */ /* 0x000fe400048070ff */
[----:B------:R-:W-:Y:S02]  /*26550*/  LOP3.LUT P3, RZ, R2, 0x20000, RZ, 0xc0, !PT ;  /* 0x0002000002ff7812 */ /* 0x000fe4000786c0ff */
[----:B0-----:R-:W-:-:S05]  /*26560*/  @!P0 IADD3 R14, P6, R145, R14, RZ ;  /* 0x0000000e910e8210 */ /* 0x001fca0007fde0ff */
[----:B------:R-:W-:-:S05]  /*26570*/  @!P0 IMAD.X R15, R161, 0x1, R15, P6 ;  /* 0x00000001a10f8824 */ /* 0x000fca00030e060f */
[----:B------:R-:W-:Y:S04]  /*26580*/  @!P0 STG.E.U8 desc[UR38][R14.64+0x71], R71 ;  /* 0x000071470e008986 */ /* 0x000fe8000c101126 */
[----:B------:R2:W-:Y:S04]  /*26590*/  @!P2 STG.E.U8 desc[UR38][R68.64+0x78], R73 ;  /* 0x000078494400a986 */ /* 0x0005e8000c101126 */
[----:B------:R3:W-:Y:S01]  /*265a0*/  @!P3 STG.E.U8 desc[UR38][R66.64+0x79], R75 ;  /* 0x0000794b4200b986 */ /* 0x0007e2000c101126 */
[----:B------:R-:W-:-:S03]  /*265b0*/  FMUL R70, R173, UR33 ;  /* 0x00000021ad467c20 */ /* 0x000fc60008400000 */
[----:B------:R-:W4:Y:S01]  /*265c0*/  LDL.LU R173, [R1+0x34c] ;  /* 0x00034c0001ad7983 */ /* 0x000f220000300800 */
[----:B--2---:R-:W-:-:S03]  /*265d0*/  FMUL R68, R171, UR33 ;  /* 0x00000021ab447c20 */ /* 0x004fc60008400000 */
[----:B------:R-:W2:Y:S01]  /*265e0*/  LDL.LU R171, [R1+0x350] ;  /* 0x0003500001ab7983 */ /* 0x000ea20000300800 */
[----:B---3--:R-:W-:-:S03]  /*265f0*/  FMUL R66, R170, UR33 ;  /* 0x00000021aa427c20 */ /* 0x008fc60008400000 */
[----:B------:R-:W3:Y:S01]  /*26600*/  LDL.LU R170, [R1+0x354] ;  /* 0x0003540001aa7983 */ /* 0x000ee20000300800 */
[C---:B------:R-:W-:Y:S02]  /*26610*/  LOP3.LUT P5, RZ, R6.reuse, 0x1000000, RZ, 0xc0, !PT ;  /* 0x0100000006ff7812 */ /* 0x040fe400078ac0ff */
[----:B------:R-:W-:Y:S01]  /*26620*/  LOP3.LUT P4, RZ, R6, 0x2000000, RZ, 0xc0, !PT ;  /* 0x0200000006ff7812 */ /* 0x000fe2000788c0ff */
[----:B------:R-:W3:Y:S10]  /*26630*/  LDL.LU R175, [R1+0x358] ;  /* 0x0003580001af7983 */ /* 0x000ef40000300800 */
[----:B------:R-:W0:Y:S01]  /*26640*/  @!P5 LDC.64 R14, c[0x0][0x5c0] ;  /* 0x00017000ff0edb82 */ /* 0x000e220000000a00 */
[----:B------:R-:W-:-:S02]  /*26650*/  F2FP.SATFINITE.E4M3.F32.PACK_AB_MERGE_C R71, RZ, R70, RZ ;  /* 0x00000046ff47723e */ /* 0x000fc400048070ff */
[----:B0-----:R-:W-:-:S05]  /*26660*/  @!P5 IADD3 R14, P6, R143, R14, RZ ;  /* 0x0000000e8f0ed210 */ /* 0x001fca0007fde0ff */
[----:B------:R-:W-:-:S05]  /*26670*/  @!P5 IMAD.X R15, R160, 0x1, R15, P6 ;  /* 0x00000001a00fd824 */ /* 0x000fca00030e060f */
[----:B------:R0:W-:Y:S02]  /*26680*/  @!P5 STG.E.U8 desc[UR38][R14.64+0x78], R71 ;  /* 0x000078470e00d986 */ /* 0x0001e4000c101126 */
[----:B0-----:R-:W0:Y:S01]  /*26690*/  @!P4 LDC.64 R14, c[0x0][0x5c0] ;  /* 0x00017000ff0ecb82 */ /* 0x001e220000000a00 */
[----:B------:R-:W-:Y:S02]  /*266a0*/  F2FP.SATFINITE.E4M3.F32.PACK_AB_MERGE_C R67, RZ, R68, RZ ;  /* 0x00000044ff43723e */ /* 0x000fe400048070ff */
[----:B------:R-:W-:Y:S02]  /*266b0*/  ISETP.GE.AND P6, PT, R11, 0x1, PT ;  /* 0x000000010b00780c */ /* 0x000fe40003fc6270 */
[----:B0-----:R-:W-:-:S05]  /*266c0*/  @!P4 IADD3 R14, P5, R141, R14, RZ ;  /* 0x0000000e8d0ec210 */ /* 0x001fca0007fbe0ff */
[----:B------:R-:W-:-:S05]  /*266d0*/  @!P4 IMAD.X R15, R140, 0x1, R15, P5 ;  /* 0x000000018c0fc824 */ /* 0x000fca00028e060f */
[----:B------:R0:W-:Y:S01]  /*266e0*/  @!P4 STG.E.U8 desc[UR38][R14.64+0x79], R67 ;  /* 0x000079430e00c986 */ /* 0x0001e2000c101126 */
[----:B------:R-:W-:-:S13]  /*266f0*/  ISETP.LT.OR P4, PT, R26, 0x81, !P6 ;  /* 0x000000811a00780c */ /* 0x000fda0007781670 */
[----:B0-----:R-:W0:Y:S01]  /*26700*/  @!P4 LDC.64 R14, c[0x0][0x5c0] ;  /* 0x00017000ff0ecb82 */ /* 0x001e220000000a00 */
[----:B------:R-:W-:Y:S02]  /*26710*/  F2FP.SATFINITE.E4M3.F32.PACK_AB_MERGE_C R69, RZ, R66, RZ ;  /* 0x00000042ff45723e */ /* 0x000fe400048070ff */
[----:B0-----:R-:W-:-:S05]  /*26720*/  @!P4 IADD3 R14, P5, R12, R14, RZ ;  /* 0x0000000e0c0ec210 */ /* 0x001fca0007fbe0ff */
[----:B------:R-:W-:-:S05]  /*26730*/  @!P4 IMAD.X R15, R28, 0x1, R15, P5 ;  /* 0x000000011c0fc824 */ /* 0x000fca00028e060f */
[----:B------:R0:W-:Y:S01]  /*26740*/  @!P4 STG.E.U8 desc[UR38][R14.64+0x80], R69 ;  /* 0x000080450e00c986 */ /* 0x0001e2000c101126 */
[----:B------:R-:W-:Y:S01]  /*26750*/  ISETP.LT.OR P4, PT, R26, 0x82, !P6 ;  /* 0x000000821a00780c */ /* 0x000fe20007781670 */
[----:B----4-:R-:W-:Y:S02]  /*26760*/  FMUL R66, R172, UR33 ;  /* 0x00000021ac427c20 */ /* 0x010fe40008400000 */
[----:B------:R-:W4:Y:S10]  /*26770*/  LDL.LU R172, [R1+0x35c] ;  /* 0x00035c0001ac7983 */ /* 0x000f340000300800 */
[----:B0-----:R-:W0:Y:S01]  /*26780*/  @!P4 LDC.64 R14, c[0x0][0x5c0] ;  /* 0x00017000ff0ecb82 */ /* 0x001e220000000a00 */
[----:B------:R-:W-:Y:S01]  /*26790*/  F2FP.SATFINITE.E4M3.F32.PACK_AB_MERGE_C R71, RZ, R66, RZ ;  /* 0x00000042ff47723e */ /* 0x000fe200048070ff */
[----:B------:R-:W-:-:S02]  /*267a0*/  FMUL R66, R174, UR33 ;  /* 0x00000021ae427c20 */ /* 0x000fc40008400000 */
[----:B------:R-:W4:Y:S03]  /*267b0*/  LDL.LU R174, [R1+0x360] ;  /* 0x0003600001ae7983 */ /* 0x000f260000300800 */
[----:B------:R-:W-:Y:S01]  /*267c0*/  F2FP.SATFINITE.E4M3.F32.PACK_AB_MERGE_C R73, RZ, R66, RZ ;  /* 0x00000042ff49723e */ /* 0x000fe200048070ff */
[----:B------:R-:W-:Y:S02]  /*267d0*/  FMUL R66, R173, UR33 ;  /* 0x00000021ad427c20 */ /* 0x000fe40008400000 */
[----:B------:R-:W4:Y:S01]  /*267e0*/  LDL.LU R173, [R1+0x364] ;  /* 0x0003640001ad7983 */ /* 0x000f220000300800 */
[C---:B------:R-:W-:Y:S02]  /*267f0*/  LOP3.LUT P0, RZ, R2.reuse, 0x100000, RZ, 0xc0, !PT ;  /* 0x0010000002ff7812 */ /* 0x040fe4000780c0ff */
[----:B------:R-:W-:Y:S02]  /*26800*/  LOP3.LUT P2, RZ, R2, 0x40000, RZ, 0xc0, !PT ;  /* 0x0004000002ff7812 */ /* 0x000fe4000784c0ff */
[----:B0-----:R-:W-:-:S05]  /*26810*/  @!P4 IADD3 R14, P5, R12, R14, RZ ;  /* 0x0000000e0c0ec210 */ /* 0x001fca0007fbe0ff */
[----:B------:R-:W-:-:S05]  /*26820*/  @!P4 IMAD.X R15, R28, 0x1, R15, P5 ;  /* 0x000000011c0fc824 */ /* 0x000fca00028e060f */
[----:B------:R2:W-:Y:S01]  /*26830*/  @!P4 STG.E.U8 desc[UR38][R14.64+0x81], R71 ;  /* 0x000081470e00c986 */ /* 0x0005e2000c101126 */
[----:B------:R-:W-:-:S03]  /*26840*/  F2FP.SATFINITE.E4M3.F32.PACK_AB_MERGE_C R69, RZ, R66, RZ ;  /* 0x00000042ff45723e */ /* 0x000fc600048070ff */
[----:B------:R-:W-:Y:S04]  /*26850*/  @!P0 STG.E.U8 desc[UR38][R64.64+0x80], R73 ;  /* 0x0000804940008986 */ /* 0x000fe8000c101126 */
[----:B------:R3:W-:Y:S01]  /*26860*/  @!P2 STG.E.U8 desc[UR38][R62.64+0x81], R69 ;  /* 0x000081453e00a986 */ /* 0x0007e2000c101126 */
[----:B--2---:R-:W-:-:S03]  /*26870*/  FMUL R14, R171, UR33 ;  /* 0x00000021ab0e7c20 */ /* 0x004fc60008400000 */
[----:B------:R-:W2:Y:S01]  /*26880*/  LDL.LU R171, [R1+0x368] ;  /* 0x0003680001ab7983 */ /* 0x000ea20000300800 */
[----:B---3--:R-:W-:-:S03]  /*26890*/  FMUL R62, R170, UR33 ;  /* 0x00000021aa3e7c20 */ /* 0x008fc60008400000 */
[----:B------:R-:W3:Y:S01]  /*268a0*/  LDL.LU R170, [R1+0x36c] ;  /* 0x00036c0001aa7983 */ /* 0x000ee20000300800 */
[----:B------:R-:W-:-:S13]  /*268b0*/  ISETP.LT.OR P4, PT, R26, 0x89, !P6 ;  /* 0x000000891a00780c */ /* 0x000fda0007781670 */
[----:B------:R-:W0:Y:S01]  /*268c0*/  @!P4 LDC.64 R66, c[0x0][0x5c0] ;  /* 0x00017000ff42cb82 */ /* 0x000e220000000a00 */
[----:B------:R-:W-:Y:S02]  /*268d0*/  F2FP.SATFINITE.E4M3.F32.PACK_AB_MERGE_C R71, RZ, R14, RZ ;  /* 0x0000000eff47723e */ /* 0x000fe400048070ff */
[----:B0-----:R-:W-:-:S05]  /*268e0*/  @!P4 IADD3 R66, P5, R12, R66, RZ ;  /* 0x000000420c42c210 */ /* 0x001fca0007fbe0ff */
[----:B------:R-:W-:-:S05]  /*268f0*/  @!P4 IMAD.X R67, R28, 0x1, R67, P5 ;  /* 0x000000011c43c824 */ /* 0x000fca00028e0643 */
[----:B------:R0:W-:Y:S01]  /*26900*/  @!P4 STG.E.U8 desc[UR38][R66.64+0x88], R71 ;  /* 0x000088474200c986 */ /* 0x0001e2000c101126 */
[----:B------:R-:W-:Y:S02]  /*26910*/  ISETP.LT.OR P4, PT, R26, 0x8a, !P6 ;  /* 0x0000008a1a00780c */ /* 0x000fe40007781670 */
[----:B------:R-:W-:-:S11]  /*26920*/  F2FP.SATFINITE.E4M3.F32.PACK_AB_MERGE_C R65, RZ, R62, RZ ;  /* 0x0000003eff41723e */ /* 0x000fd600048070ff */
[----:B------:R-:W1:Y:S01]  /*26930*/  @!P4 LDC.64 R14, c[0x0][0x5c0] ;  /* 0x00017000ff0ecb82 */ /* 0x000e620000000a00 */
[----:B------:R-:W-:-:S05]  /*26940*/  FMUL R62, R175, UR33 ;  /* 0x00000021af3e7c20 */ /* 0x000fca0008400000 */
[----:B------:R-:W-:Y:S02]  /*26950*/  F2FP.SATFINITE.E4M3.F32.PACK_AB_MERGE_C R69, RZ, R62, RZ ;  /* 0x0000003eff45723e */ /* 0x000fe400048070ff */
[C---:B------:R-:W-:Y:S02]  /*26960*/  LOP3.LUT P1, RZ, R2.reuse, 0x80000, RZ, 0xc0, !PT ;  /* 0x0008000002ff7812 */ /* 0x040fe4000782c0ff */
[----:B------:R-:W-:Y:S02]  /*26970*/  LOP3.LUT P3, RZ, R2, 0x8000, RZ, 0xc0, !PT ;  /* 0x0000800002ff7812 */ /* 0x000fe4000786c0ff */
[----:B-1----:R-:W-:-:S05]  /*26980*/  @!P4 IADD3 R14, P5, R12, R14, RZ ;  /* 0x0000000e0c0ec210 */ /* 0x002fca0007fbe0ff */
[----:B------:R-:W-:-:S05]  /*26990*/  @!P4 IMAD.X R15, R28, 0x1, R15, P5 ;  /* 0x000000011c0fc824 */ /* 0x000fca00028e060f */
[----:B------:R1:W-:Y:S04]  /*269a0*/  @!P4 STG.E.U8 desc[UR38][R14.64+0x89], R65 ;  /* 0x000089410e00c986 */ /* 0x0003e8000c101126 */
[----:B------:R-:W-:Y:S01]  /*269b0*/  @!P1 STG.E.U8 desc[UR38][R60.64+0x88], R69 ;  /* 0x000088453c009986 */ /* 0x000fe2000c101126 */
[----:B----4-:R-:W-:-:S03]  /*269c0*/  FMUL R62, R172, UR33 ;  /* 0x00000021ac3e7c20 */ /* 0x010fc60008400000 */
[----:B------:R-:W4:Y:S02]  /*269d0*/  LDL.LU R172, [R1+0x370] ;  /* 0x0003700001ac7983 */ /* 0x000f240000300800 */
[----:B0-----:R-:W-:Y:S02]  /*269e0*/  F2FP.SATFINITE.E4M3.F32.PACK_AB_MERGE_C R67, RZ, R62, RZ ;  /* 0x0000003eff43723e */ /* 0x001fe400048070ff */
[----:B------:R-:W4:Y:S04]  /*269f0*/  LDL.LU R175, [R1+0x374] ;  /* 0x0003740001af7983 */ /* 0x000f280000300800 */
[----:B------:R0:W-:Y:S01]  /*26a00*/  @!P3 STG.E.U8 desc[UR38][R58.64+0x89], R67 ;  /* 0x000089433a00b986 */ /* 0x0001e2000c101126 */
[----:B-1----:R-:W-:-:S03]  /*26a10*/  FMUL R14, R174, UR33 ;  /* 0x00000021ae0e7c20 */ /* 0x002fc60008400000 */
[----:B------:R-:W4:Y:S01]  /*26a20*/  LDL.LU R174, [R1+0x378] ;  /* 0x0003780001ae7983 */ /* 0x000f220000300800 */
[----:B0-----:R-:W-:-:S05]  /*26a30*/  FMUL R58, R173, UR33 ;  /* 0x00000021ad3a7c20 */ /* 0x001fca0008400000 */
[----:B------:R-:W-:Y:S01]  /*26a40*/  F2FP.SATFINITE.E4M3.F32.PACK_AB_MERGE_C R61, RZ, R58, RZ ;  /* 0x0000003aff3d723e */ /* 0x000fe200048070ff */
[----:B--2---:R-:W-:Y:S02]  /*26a50*/  FMUL R58, R171, UR33 ;  /* 0x00000021ab3a7c20 */ /* 0x004fe40008400000 */
[----:B------:R-:W2:Y:S03]  /*26a60*/  LDL.LU R171, [R1+0x37c] ;  /* 0x00037c0001ab7983 */ /* 0x000ea60000300800 */
[----:B------:R-:W-:Y:S01]  /*26a70*/  F2FP.SATFINITE.E4M3.F32.PACK_AB_MERGE_C R67, RZ, R58, RZ ;  /* 0x0000003aff43723e */ /* 0x000fe200048070ff */
[----:B---3--:R-:W-:Y:S02]  /*26a80*/  FMUL R58, R170, UR33 ;  /* 0x00000021aa3a7c20 */ /* 0x008fe40008400000 */
[----:B------:R-:W3:Y:S01]  /*26a90*/  LDL.LU R170, [R1+0x380] ;  /* 0x0003800001aa7983 */ /* 0x000ee20000300800 */
[----:B------:R-:W-:-:S02]  /*26aa0*/  ISETP.LT.OR P4, PT, R26, 0x91, !P6 ;  /* 0x000000911a00780c */ /* 0x000fc40007781670 */
[----:B------:R-:W-:Y:S01]  /*26ab0*/  F2FP.SATFINITE.E4M3.F32.PACK_AB_MERGE_C R65, RZ, R14, RZ ;  /* 0x0000000eff41723e */ /* 0x000fe200048070ff */
[----:B------:R-:W3:Y:S10]  /*26ac0*/  LDL.LU R173, [R1+0x384] ;  /* 0x0003840001ad7983 */ /* 0x000ef40000300800 */
[----:B------:R-:W0:Y:S02]  /*26ad0*/  @!P4 LDC.64 R62, c[0x0][0x5c0] ;  /* 0x00017000ff3ecb82 */ /* 0x000e240000000a00 */
[----:B0-----:R-:W-:-:S05]  /*26ae0*/  @!P4 IADD3 R62, P5, R12, R62, RZ ;  /* 0x0000003e0c3ec210 */ /* 0x001fca0007fbe0ff */
[----:B------:R-:W-:-:S05]  /*26af0*/  @!P4 IMAD.X R63, R28, 0x1, R63, P5 ;  /* 0x000000011c3fc824 */ /* 0x000fca00028e063f */
[----:B------:R0:W-:Y:S01]  /*26b00*/  @!P4 STG.E.U8 desc[UR38][R62.64+0x90], R65 ;  /* 0x000090413e00c986 */ /* 0x0001e2000c101126 */
[----:B------:R-:W-:-:S13]  /*26b10*/  ISETP.LT.OR P4, PT, R26, 0x92, !P6 ;  /* 0x000000921a00780c */ /* 0x000fda0007781670 */
[----:B------:R-:W1:Y:S01]  /*26b20*/  @!P4 LDC.64 R14, c[0x0][0x5c0] ;  /* 0x00017000ff0ecb82 */ /* 0x000e620000000a00 */
[----:B------:R-:W-:Y:S02]  /*26b30*/  LOP3.LUT P0, RZ, R2, 0x10000, RZ, 0xc0, !PT ;  /* 0x0001000002ff7812 */ /* 0x000fe4000780c0ff */
[----:B-1----:R-:W-:-:S05]  /*26b40*/  @!P4 IADD3 R14, P5, R12, R14, RZ ;  /* 0x0000000e0c0ec210 */ /* 0x002fca0007fbe0ff */
[----:B------:R-:W-:Y:S01]  /*26b50*/  @!P4 IMAD.X R15, R28, 0x1, R15, P5 ;  /* 0x000000011c0fc824 */ /* 0x000fe200028e060f */
[----:B------:R-:W-:-:S04]  /*26b60*/  ISETP.GE.AND P5, PT, R11, 0x1, PT ;  /* 0x000000010b00780c */ /* 0x000fc80003fa6270 */
[----:B------:R4:W-:Y:S01]  /*26b70*/  @!P4 STG.E.U8 desc[UR38][R14.64+0x91], R61 ;  /* 0x0000913d0e00c986 */ /* 0x0009e2000c101126 */
[----:B------:R-:W-:Y:S02]  /*26b80*/  ISETP.LT.OR P4, PT, R26, 0x99, !P5 ;  /* 0x000000991a00780c */ /* 0x000fe40006f81670 */
[----:B------:R-:W-:Y:S02]  /*26b90*/  LOP3.LUT P2, RZ, R2, 0x2000, RZ, 0xc0, !PT ;  /* 0x0000200002ff7812 */ /* 0x000fe4000784c0ff */
[----:B0-----:R-:W-:-:S09]  /*26ba0*/  F2FP.SATFINITE.E4M3.F32.PACK_AB_MERGE_C R63, RZ, R58, RZ ;  /* 0x0000003aff3f723e */ /* 0x001fd200048070ff */
[----:B------:R-:W0:Y:S01]  /*26bb0*/  @!P4 LDC.64 R58, c[0x0][0x5c0] ;  /* 0x00017000ff3acb82 */ /* 0x000e220000000a00 */
[----:B------:R-:W-:Y:S04]  /*26bc0*/  @!P0 STG.E.U8 desc[UR38][R56.64+0x90], R67 ;  /* 0x0000904338008986 */ /* 0x000fe8000c101126 */
[----:B------:R1:W-:Y:S01]  /*26bd0*/  @!P2 STG.E.U8 desc[UR38][R54.64+0x91], R63 ;  /* 0x0000913f3600a986 */ /* 0x0003e2000c101126 */
[----:B----4-:R-:W-:-:S03]  /*26be0*/  FMUL R14, R172, UR33 ;  /* 0x00000021ac0e7c20 */ /* 0x010fc60008400000 */
[----:B------:R-:W4:Y:S01]  /*26bf0*/  LDL.LU R172, [R1+0x388] ;  /* 0x0003880001ac7983 */ /* 0x000f220000300800 */
[----:B-1----:R-:W-:Y:S01]  /*26c00*/  FMUL R54, R175, UR33 ;  /* 0x00000021af367c20 */ /* 0x002fe20008400000 */
[----:B0-----:R-:W-:Y:S02]  /*26c10*/  @!P4 IADD3 R58, P5, R12, R58, RZ ;  /* 0x0000003a0c3ac210 */ /* 0x001fe40007fbe0ff */
[----:B------:R-:W4:Y:S02]  /*26c20*/  LDL.LU R175, [R1+0x38c] ;  /* 0x00038c0001af7983 */ /* 0x000f240000300800 */
[----:B------:R-:W-:Y:S01]  /*26c30*/  F2FP.SATFINITE.E4M3.F32.PACK_AB_MERGE_C R55, RZ, R54, RZ ;  /* 0x00000036ff37723e */ /* 0x000fe200048070ff */
[----:B------:R-:W-:-:S05]  /*26c40*/  FMUL R54, R174, UR33 ;  /* 0x00000021ae367c20 */ /* 0x000fca0008400000 */
[----:B------:R-:W-:Y:S01]  /*26c50*/  F2FP.SATFINITE.E4M3.F32.PACK_AB_MERGE_C R57, RZ, R54, RZ ;  /* 0x00000036ff39723e */ /* 0x000fe200048070ff */
[----:B------:R-:W-:Y:S01]  /*26c60*/  @!P4 IMAD.X R59, R28, 0x1, R59, P5 ;  /* 0x000000011c3bc824 */ /* 0x000fe200028e063b */
[----:B------:R-:W-:-:S05]  /*26c70*/  F2FP.SATFINITE.E4M3.F32.PACK_AB_MERGE_C R61, RZ, R14, RZ ;  /* 0x0000000eff3d723e */ /* 0x000fca00048070ff */
[----:B------:R0:W-:Y:S01]  /*26c80*/  @!P4 STG.E.U8 desc[UR38][R58.64+0x98], R61 ;  /* 0x0000983d3a00c986 */ /* 0x0001e2000c101126 */
[----:B--2---:R-:W-:-:S03]  /*26c90*/  FMUL R54, R171, UR33 ;  /* 0x00000021ab367c20 */ /* 0x004fc60008400000 */
[----:B------:R-:W2:Y:S02]  /*26ca0*/  LDL.LU R171, [R1+0x390] ;  /* 0x0003900001ab7983 */ /* 0x000ea40000300800 */
[----:B0-----:R-:W-:Y:S01]  /*26cb0*/  F2FP.SATFINITE.E4M3.F32.PACK_AB_MERGE_C R59, RZ, R54, RZ ;  /* 0x00000036ff3b723e */ /* 0x001fe200048070ff */
[----:B---3--:R-:W-:Y:S02]  /*26cc0*/  FMUL R54, R170, UR33 ;  /* 0x00000021aa367c20 */ /* 0x008fe40008400000 */
[----:B------:R-:W3:Y:S01]  /*26cd0*/  LDL.LU R170, [R1+0x394] ;  /* 0x0003940001aa7983 */ /* 0x000ee20000300800 */
[----:B------:R-:W-:-:S04]  /*26ce0*/  ISETP.GE.AND P5, PT, R11, 0x1, PT ;  /* 0x000000010b00780c */ /* 0x000fc80003fa6270 */
[----:B------:R-:W-:-:S13]  /*26cf0*/  ISETP.LT.OR P4, PT, R26, 0x9a, !P5 ;  /* 0x0000009a1a00780c */ /* 0x000fda0006f81670 */
[----:B------:R-:W0:Y:S01]  /*26d00*/  @!P4 LDC.64 R14, c[0x0][0x5c0] ;  /* 0x00017000ff0ecb82 */ /* 0x000e220000000a00 */
[----:B------:R-:W-:Y:S02]  /*26d10*/  LOP3.LUT P3, RZ, R2, 0x4000, RZ, 0xc0, !PT ;  /* 0x0000400002ff7812 */ /* 0x000fe4000786c0ff */
[----:B------:R-:W-:Y:S02]  /*26d20*/  LOP3.LUT P2, RZ, R0, 0x200000, RZ, 0xc0, !PT ;  /* 0x0020000000ff7812 */ /* 0x000fe4000784c0ff */
[----:B------:R-:W-:Y:S02]  /*26d30*/  LOP3.LUT P1, RZ, R2, 0x800, RZ, 0xc0, !PT ;  /* 0x0000080002ff7812 */ /* 0x000fe4000782c0ff */
[----:B0-----:R-:W-:-:S05]  /*26d40*/  @!P4 IADD3 R14, P5, R12, R14, RZ ;  /* 0x0000000e0c0ec210 */ /* 0x001fca0007fbe0ff */
[----:B------:R-:W-:-:S05]  /*26d50*/  @!P4 IMAD.X R15, R28, 0x1, R15, P5 ;  /* 0x000000011c0fc824 */ /* 0x000fca00028e060f */
[----:B------:R0:W-:Y:S04]  /*26d60*/  @!P4 STG.E.U8 desc[UR38][R14.64+0x99], R55 ;  /* 0x000099370e00c986 */ /* 0x0001e8000c101126 */
[----:B------:R4:W-:Y:S01]  /*26d70*/  @!P3 STG.E.U8 desc[UR38][R52.64+0x98], R57 ;  /* 0x000098393400b986 */ /* 0x0009e2000c101126 */
[----:B------:R-:W-:-:S04]  /*26d80*/  LOP3.LUT P3, RZ, R2, 0x100, RZ, 0xc0, !PT ;  /* 0x0000010002ff7812 */ /* 0x000fc8000786c0ff */
[----:B------:R-:W-:Y:S02]  /*26d90*/  P2R R56, PR, RZ, 0x8 ;  /* 0x00000008ff387803 */ /* 0x000fe40000000000 */
[----:B------:R-:W-:Y:S01]  /*26da0*/  LOP3.LUT P3, RZ, R0, 0x40000, RZ, 0xc0, !PT ;  /* 0x0004000000ff7812 */ /* 0x000fe2000786c0ff */
[----:B0-----:R-:W0:Y:S01]  /*26db0*/  @!P2 LDC.64 R14, c[0x0][0x5c0] ;  /* 0x00017000ff0eab82 */ /* 0x001e220000000a00 */
[----:B------:R1:W-:Y:S01]  /*26dc0*/  @!P1 STG.E.U8 desc[UR38][R50.64+0x99], R59 ;  /* 0x0000993b32009986 */ /* 0x0003e2000c101126 */
[----:B------:R-:W-:Y:S01]  /*26dd0*/  F2FP.SATFINITE.E4M3.F32.PACK_AB_MERGE_C R61, RZ, R54, RZ ;  /* 0x00000036ff3d723e */ /* 0x000fe200048070ff */
[----:B------:R-:W-:Y:S02]  /*26de0*/  FMUL R54, R173, UR33 ;  /* 0x00000021ad367c20 */ /* 0x000fe40008400000 */
[----:B------:R-:W3:Y:S01]  /*26df0*/  LDL.LU R173, [R1+0x398] ;  /* 0x0003980001ad7983 */ /* 0x000ee20000300800 */
[C---:B------:R-:W-:Y:S02]  /*26e00*/  LOP3.LUT P6, RZ, R2.reuse, 0x400, RZ, 0xc0, !PT ;  /* 0x0000040002ff7812 */ /* 0x040fe400078cc0ff */
[----:B------:R-:W-:Y:S01]  /*26e10*/  LOP3.LUT P0, RZ, R2, 0x200, RZ, 0xc0, !PT ;  /* 0x0000020002ff7812 */ /* 0x000fe2000780c0ff */
[----:B------:R-:W3:Y:S01]  /*26e20*/  LDL.LU R174, [R1+0x39c] ;  /* 0x00039c0001ae7983 */ /* 0x000ee20000300800 */
[----:B------:R-:W-:-:S09]  /*26e30*/  F2FP.SATFINITE.E4M3.F32.PACK_AB_MERGE_C R55, RZ, R54, RZ ;  /* 0x00000036ff37723e */ /* 0x000fd200048070ff */
[----:B------:R1:W-:Y:S04]  /*26e40*/  @!P6 STG.E.U8 desc[UR38][R48.64+0x80], R61 ;  /* 0x0000803d3000e986 */ /* 0x0003e8000c101126 */
[----:B------:R2:W-:Y:S01]  /*26e50*/  @!P0 STG.E.U8 desc[UR38][R46.64+0x81], R55 ;  /* 0x000081372e008986 */ /* 0x0005e2000c101126 */
[----:B0-----:R-:W-:-:S05]  /*26e60*/  @!P2 IADD3 R14, P4, R131, R14, RZ ;  /* 0x0000000e830ea210 */ /* 0x001fca0007f9e0ff */
[----:B------:R-:W-:Y:S02]  /*26e70*/  @!P2 IMAD.X R15, R130, 0x1, R15, P4 ;  /* 0x00000001820fa824 */ /* 0x000fe400020e060f */
[----:B----4-:R-:W-:Y:S02]  /*26e80*/  FMUL R52, R172, UR33 ;  /* 0x00000021ac347c20 */ /* 0x010fe40008400000 */
[----:B------:R-:W4:Y:S03]  /*26e90*/  LDL.LU R172, [R1+0x3a0] ;  /* 0x0003a00001ac7983 */ /* 0x000f260000300800 */
[----:B-1----:R-:W-:Y:S02]  /*26ea0*/  F2FP.SATFINITE.E4M3.F32.PACK_AB_MERGE_C R51, RZ, R52, RZ ;  /* 0x00000034ff33723e */ /* 0x002fe400048070ff */
[----:B------:R-:W0:Y:S02]  /*26eb0*/  @!P3 LDC.64 R52, c[0x0][0x5c0] ;  /* 0x00017000ff34bb82 */ /* 0x000e240000000a00 */
[----:B0-----:R-:W-:-:S05]  /*26ec0*/  @!P3 IADD3 R48, P4, R129, R52, RZ ;  /* 0x000000348130b210 */ /* 0x001fca0007f9e0ff */
[----:B------:R-:W-:Y:S02]  /*26ed0*/  @!P3 IMAD.X R49, R128, 0x1, R53, P4 ;  /* 0x000000018031b824 */ /* 0x000fe400020e0635 */
[----:B--2---:R-:W-:Y:S02]  /*26ee0*/  FMUL R46, R171, UR33 ;  /* 0x00000021ab2e7c20 */ /* 0x004fe40008400000 */
[----:B------:R-:W2:Y:S03]  /*26ef0*/  LDL.LU R171, [R1+0x3a4] ;  /* 0x0003a40001ab7983 */ /* 0x000ea60000300800 */
[----:B------:R-:W-:Y:S01]  /*26f00*/  F2FP.SATFINITE.E4M3.F32.PACK_AB_MERGE_C R53, RZ, R46, RZ ;  /* 0x0000002eff35723e */ /* 0x000fe200048070ff */
[----:B---3--:R-:W-:Y:S02]  /*26f10*/  FMUL R46, R170, UR33 ;  /* 0x00000021aa2e7c20 */ /* 0x008fe40008400000 */
[----:B------:R-:W3:Y:S01]  /*26f20*/  LDL.LU R170, [R1+0x3a8] ;  /* 0x0003a80001aa7983 */ /* 0x000ee20000300800 */
[----:B------:R-:W-:-:S02]  /*26f30*/  LOP3.LUT P1, RZ, R0, 0x8000, RZ, 0xc0, !PT ;  /* 0x0000800000ff7812 */ /* 0x000fc4000782c0ff */
[----:B------:R-:W-:Y:S02]  /*26f40*/  LOP3.LUT P0, RZ, R2, 0x40, RZ, 0xc0, !PT ;  /* 0x0000004002ff7812 */ /* 0x000fe4000780c0ff */
[C---:B------:R-:W-:Y:S02]  /*26f50*/  LOP3.LUT P4, RZ, R0.reuse, 0x40000, RZ, 0xc0, !PT ;  /* 0x0004000000ff7812 */ /* 0x040fe4000788c0ff */
[----:B------:R-:W-:Y:S02]  /*26f60*/  P2R R54, PR, RZ, 0x1 ;  /* 0x00000001ff367803 */ /* 0x000fe40000000000 */
[----:B------:R-:W-:Y:S01]  /*26f70*/  LOP3.LUT P0, RZ, R0, 0x2000, RZ, 0xc0, !PT ;  /* 0x0000200000ff7812 */ /* 0x000fe2000780c0ff */
[----:B------:R-:W-:Y:S01]  /*26f80*/  FMUL R50, R175, UR33 ;  /* 0x00000021af327c20 */ /* 0x000fe20008400000 */
[----:B------:R0:W-:Y:S04]  /*26f90*/  @!P2 STG.E.U8 desc[UR38][R14.64+0x80], R51 ;  /* 0x000080330e00a986 */ /* 0x0001e8000c101126 */
[----:B------:R-:W-:Y:S01]  /*26fa0*/  F2FP.SATFINITE.E4M3.F32.PACK_AB_MERGE_C R47, RZ, R50, RZ ;  /* 0x00000032ff2f723e */ /* 0x000fe200048070ff */
[----:B0-----:R-:W0:Y:S04]  /*26fb0*/  @!P1 LDC.64 R14, c[0x0][0x5c0] ;  /* 0x00017000ff0e9b82 */ /* 0x001e280000000a00 */
[----:B------:R1:W-:Y:S01]  /*26fc0*/  @!P4 STG.E.U8 desc[UR38][R48.64+0x81], R47 ;  /* 0x0000812f3000c986 */ /* 0x0003e2000c101126 */
[----:B------:R-:W-:-:S03]  /*26fd0*/  ISETP.NE.AND P3, PT, R56, RZ, PT ;  /* 0x000000ff3800720c */ /* 0x000fc60003f65270 */
[----:B-1----:R-:W1:Y:S01]  /*26fe0*/  @!P0 LDC.64 R48, c[0x0][0x5c0] ;  /* 0x00017000ff308b82 */ /* 0x002e620000000a00 */
[----:B------:R-:W-:Y:S02]  /*26ff0*/  LOP3.LUT P5, RZ, R2, 0x80, RZ, 0xc0, !PT ;  /* 0x0000008002ff7812 */ /* 0x000fe400078ac0ff */
[----:B------:R-:W-:-:S07]  /*27000*/  F2FP.SATFINITE.E4M3.F32.PACK_AB_MERGE_C R51, RZ, R46, RZ ;  /* 0x0000002eff33723e */ /* 0x000fce00048070ff */
[----:B------:R1:W-:Y:S01]  /*27010*/  @!P3 STG.E.U8 desc[UR38][R44.64+0x88], R53 ;  /* 0x000088352c00b986 */ /* 0x0003e2000c101126 */
[----:B0-----:R-:W-:-:S03]  /*27020*/  @!P1 IADD3 R14, P4, R127, R14, RZ ;  /* 0x0000000e7f0e9210 */ /* 0x001fc60007f9e0ff */
[----:B------:R4:W-:Y:S02]  /*27030*/  @!P5 STG.E.U8 desc[UR38][R42.64+0x89], R51 ;  /* 0x000089332a00d986 */ /* 0x0009e4000c101126 */
[----:B------:R-:W-:Y:S02]  /*27040*/  @!P1 IMAD.X R15, R126, 0x1, R15, P4 ;  /* 0x000000017e0f9824 */ /* 0x000fe400020e060f */
[----:B------:R-:W-:Y:S02]  /*27050*/  FMUL R46, R173, UR33 ;  /* 0x00000021ad2e7c20 */ /* 0x000fe40008400000 */
[----:B------:R-:W3:Y:S04]  /*27060*/  LDL.LU R173, [R1+0x3ac] ;  /* 0x0003ac0001ad7983 */ /* 0x000ee80000300800 */
[----:B------:R-:W3:Y:S01]  /*27070*/  LDL.LU R175, [R1+0x3b0] ;  /* 0x0003b00001af7983 */ /* 0x000ee20000300800 */
[----:B-1----:R-:W-:-:S05]  /*27080*/  @!P0 IADD3 R44, P4, R125, R48, RZ ;  /* 0x000000307d2c8210 */ /* 0x002fca0007f9e0ff */
[----:B------:R-:W-:Y:S01]  /*27090*/  @!P0 IMAD.X R45, R121, 0x1, R49, P4 ;  /* 0x00000001792d8824 */ /* 0x000fe200020e0631 */
[----:B------:R-:W-:-:S05]  /*270a0*/  F2FP.SATFINITE.E4M3.F32.PACK_AB_MERGE_C R47, RZ, R46, RZ ;  /* 0x0000002eff2f723e */ /* 0x000fca00048070ff */
[----:B------:R3:W-:Y:S01]  /*270b0*/  @!P1 STG.E.U8 desc[UR38][R14.64+0x88], R47 ;  /* 0x0000882f0e009986 */ /* 0x0007e2000c101126 */
[----:B----4-:R-:W-:-:S03]  /*270c0*/  FMUL R42, R172, UR33 ;  /* 0x00000021ac2a7c20 */ /* 0x010fc60008400000 */
[----:B------:R-:W4:Y:S02]  /*270d0*/  LDL.LU R172, [R1+0x3b4] ;  /* 0x0003b40001ac7983 */ /* 0x000f240000300800 */
[----:B------:R-:W-:Y:S01]  /*270e0*/  F2FP.SATFINITE.E4M3.F32.PACK_AB_MERGE_C R49, RZ, R42, RZ ;  /* 0x0000002aff31723e */ /* 0x000fe200048070ff */
[----:B--2---:R-:W-:Y:S02]  /*270f0*/  FMUL R42, R171, UR33 ;  /* 0x00000021ab2a7c20 */ /* 0x004fe40008400000 */
[----:B------:R-:W2:Y:S01]  /*27100*/  LDL.LU R171, [R1+0x3b8] ;  /* 0x0003b80001ab7983 */ /* 0x000ea20000300800 */
[----:B---3--:R-:W-:-:S03]  /*27110*/  FMUL R14, R170, UR33 ;  /* 0x00000021aa0e7c20 */ /* 0x008fc60008400000 */
[----:B------:R-:W3:Y:S01]  /*27120*/  LDL.LU R170, [R1+0x3bc] ;  /* 0x0003bc0001aa7983 */ /* 0x000ee20000300800 */
[C---:B------:R-:W-:Y:S02]  /*27130*/  LOP3.LUT P2, RZ, R0.reuse, 0x1000, RZ, 0xc0, !PT ;  /* 0x0000100000ff7812 */ /* 0x040fe4000784c0ff */
[----:B------:R-:W-:Y:S01]  /*27140*/  LOP3.LUT P4, RZ, R0, 0x2000, RZ, 0xc0, !PT ;  /* 0x0000200000ff7812 */ /* 0x000fe2000788c0ff */
[----:B------:R-:W-:Y:S01]  /*27150*/  FMUL R46, R174, UR33 ;  /* 0x00000021ae2e7c20 */ /* 0x000fe20008400000 */
[----:B------:R-:W-:Y:S01]  /*27160*/  LOP3.LUT P3, RZ, R0, 0x400, RZ, 0xc0, !PT ;  /* 0x0000040000ff7812 */ /* 0x000fe2000786c0ff */
[----:B------:R-:W3:Y:S03]  /*27170*/  LDL.LU R174, [R1+0x3c0] ;  /* 0x0003c00001ae7983 */ /* 0x000ee60000300800 */
[----:B------:R-:W-:Y:S02]  /*27180*/  F2FP.SATFINITE.E4M3.F32.PACK_AB_MERGE_C R43, RZ, R46, RZ ;  /* 0x0000002eff2b723e */ /* 0x000fe400048070ff */
[----:B------:R-:W-:-:S03]  /*27190*/  ISETP.NE.AND P0, PT, R54, RZ, PT ;  /* 0x000000ff3600720c */ /* 0x000fc60003f05270 */
[----:B------:R-:W0:Y:S01]  /*271a0*/  @!P2 LDC.64 R46, c[0x0][0x5c0] ;  /* 0x00017000ff2eab82 */ /* 0x000e220000000a00 */
[----:B------:R-:W-:Y:S01]  /*271b0*/  LOP3.LUT P6, RZ, R2, 0x20, RZ, 0xc0, !PT ;  /* 0x0000002002ff7812 */ /* 0x000fe200078cc0ff */
[----:B------:R1:W-:Y:S01]  /*271c0*/  @!P4 STG.E.U8 desc[UR38][R44.64+0x89], R43 ;  /* 0x0000892b2c00c986 */ /* 0x0003e2000c101126 */
[----:B------:R-:W-:-:S05]  /*271d0*/  F2FP.SATFINITE.E4M3.F32.PACK_AB_MERGE_C R15, RZ, R42, RZ ;  /* 0x0000002aff0f723e */ /* 0x000fca00048070ff */
[----:B-1----:R-:W1:Y:S01]  /*271e0*/  @!P3 LDC.64 R44, c[0x0][0x5c0] ;  /* 0x00017000ff2cbb82 */ /* 0x002e620000000a00 */
[----:B------:R-:W-:Y:S01]  /*271f0*/  F2FP.SATFINITE.E4M3.F32.PACK_AB_MERGE_C R43, RZ, R14, RZ ;  /* 0x0000000eff2b723e */ /* 0x000fe200048070ff */
[----:B------:R-:W-:Y:S04]  /*27200*/  @!P0 STG.E.U8 desc[UR38][R40.64+0x90], R49 ;  /* 0x0000903128008986 */ /* 0x000fe8000c101126 */
[----:B------:R1:W-:Y:S01]  /*27210*/  @!P6 STG.E.U8 desc[UR38][R38.64+0x91], R15 ;  /* 0x0000910f2600e986 */ /* 0x0003e2000c101126 */
[----:B0-----:R-:W-:-:S05]  /*27220*/  @!P2 IADD3 R120, P4, R120, R46, RZ ;  /* 0x0000002e7878a210 */ /* 0x001fca0007f9e0ff */
[----:B------:R-:W-:Y:S02]  /*27230*/  @!P2 IMAD.X R121, R119, 0x1, R47, P4 ;  /* 0x000000017779a824 */ /* 0x000fe400020e062f */
[----:B------:R-:W-:Y:S02]  /*27240*/  FMUL R14, R173, UR33 ;  /* 0x00000021ad0e7c20 */ /* 0x000fe40008400000 */
[----:B------:R-:W3:Y:S03]  /*27250*/  LDL.LU R173, [R1+0x3c4] ;  /* 0x0003c40001ad7983 */ /* 0x000ee60000300800 */
[----:B-1----:R-:W-:Y:S01]  /*27260*/  F2FP.SATFINITE.E4M3.F32.PACK_AB_MERGE_C R15, RZ, R14, RZ ;  /* 0x0000000eff0f723e */ /* 0x002fe200048070ff */
[----:B------:R-:W-:-:S05]  /*27270*/  FMUL R14, R175, UR33 ;  /* 0x00000021af0e7c20 */ /* 0x000fca0008400000 */
[----:B------:R-:W-:Y:S02]  /*27280*/  F2FP.SATFINITE.E4M3.F32.PACK_AB_MERGE_C R39, RZ, R14, RZ ;  /* 0x0000000eff27723e */ /* 0x000fe400048070ff */
[----:B------:R-:W-:Y:S01]  /*27290*/  @!P3 IADD3 R118, P4, R118, R44, RZ ;  /* 0x0000002c7676b210 */ /* 0x000fe20007f9e0ff */
[----:B------:R-:W-:Y:S04]  /*272a0*/  @!P2 STG.E.U8 desc[UR38][R120.64+0x90], R43 ;  /* 0x0000902b7800a986 */ /* 0x000fe8000c101126 */
[----:B------:R-:W-:-:S05]  /*272b0*/  @!P3 IMAD.X R119, R117, 0x1, R45, P4 ;  /* 0x000000017577b824 */ /* 0x000fca00020e062d */
[----:B------:R0:W-:Y:S01]  /*272c0*/  @!P3 STG.E.U8 desc[UR38][R118.64+0x91], R15 ;  /* 0x0000910f7600b986 */ /* 0x0001e2000c101126 */
[----:B----4-:R-:W-:-:S03]  /*272d0*/  FMUL R14, R172, UR33 ;  /* 0x00000021ac0e7c20 */ /* 0x010fc60008400000 */
[----:B------:R-:W4:Y:S02]  /*272e0*/  LDL.LU R172, [R1+0x3c8] ;  /* 0x0003c80001ac7983 */ /* 0x000f240000300800 */
[----:B------:R-:W-:Y:S01]  /*272f0*/  F2FP.SATFINITE.E4M3.F32.PACK_AB_MERGE_C R41, RZ, R14, RZ ;  /* 0x0000000eff29723e */ /* 0x000fe200048070ff */
[----:B--2---:R-:W-:Y:S02]  /*27300*/  FMUL R14, R171, UR33 ;  /* 0x00000021ab0e7c20 */ /* 0x004fe40008400000 */
[----:B------:R-:W2:Y:S04]  /*27310*/  LDL.LU R171, [R1+0x3cc] ;  /* 0x0003cc0001ab7983 */ /* 0x000ea80000300800 */
[----:B------:R-:W2:Y:S01]  /*27320*/  LDL.LU R175, [R1+0x3d0] ;  /* 0x0003d00001af7983 */ /* 0x000ea20000300800 */
[----:B0-----:R-:W-:Y:S01]  /*27330*/  F2FP.SATFINITE.E4M3.F32.PACK_AB_MERGE_C R15, RZ, R14, RZ ;  /* 0x0000000eff0f723e */ /* 0x001fe200048070ff */
[----:B---3--:R-:W-:-:S02]  /*27340*/  FMUL R14, R170, UR33 ;  /* 0x00000021aa0e7c20 */ /* 0x008fc40008400000 */
[----:B------:R-:W3:Y:S01]  /*27350*/  LDL.LU R170, [R1+0x3d4] ;  /* 0x0003d40001aa7983 */ /* 0x000ee20000300800 */
[----:B------:R-:W-:Y:S02]  /*27360*/  LOP3.LUT P5, RZ, R0, 0x20, RZ, 0xc0, !PT ;  /* 0x0000002000ff7812 */ /* 0x000fe400078ac0ff */
[----:B------:R-:W-:-:S11]  /*27370*/  LOP3.LUT P1, RZ, R2, 0x10, RZ, 0xc0, !PT ;  /* 0x0000001002ff7812 */ /* 0x000fd6000782c0ff */
[----:B------:R-:W0:Y:S01]  /*27380*/  @!P5 LDC.64 R42, c[0x0][0x5c0] ;  /* 0x00017000ff2adb82 */ /* 0x000e220000000a00 */
[----:B------:R-:W-:Y:S02]  /*27390*/  LOP3.LUT P4, RZ, R2, 0x8, RZ, 0xc0, !PT ;  /* 0x0000000802ff7812 */ /* 0x000fe4000788c0ff */
[----:B------:R-:W-:Y:S01]  /*273a0*/  LOP3.LUT P0, RZ, R0, 0x10, RZ, 0xc0, !PT ;  /* 0x0000001000ff7812 */ /* 0x000fe2000780c0ff */
[----:B------:R-:W-:Y:S10]  /*273b0*/  @!P1 STG.E.U8 desc[UR38][R36.64+0x98], R39 ;  /* 0x0000982724009986 */ /* 0x000ff4000c101126 */
[----:B------:R1:W-:Y:S01]  /*273c0*/  @!P4 STG.E.U8 desc[UR38][R34.64+0x99], R41 ;  /* 0x000099292200c986 */ /* 0x0003e2000c101126 */
[----:B0-----:R-:W-:-:S05]  /*273d0*/  @!P5 IADD3 R116, P4, R116, R42, RZ ;  /* 0x0000002a7474d210 */ /* 0x001fca0007f9e0ff */
[----:B------:R-:W-:Y:S02]  /*273e0*/  @!P5 IMAD.X R117, R115, 0x1, R43, P4 ;  /* 0x000000017375d824 */ /* 0x000fe400020e062b */
[----:B------:R-:W0:Y:S01]  /*273f0*/  @!P0 LDC.64 R42, c[0x0][0x5c0] ;  /* 0x00017000ff2a8b82 */ /* 0x000e220000000a00 */
[----:B-1----:R-:W-:Y:S01]  /*27400*/  F2FP.SATFINITE.E4M3.F32.PACK_AB_MERGE_C R35, RZ, R14, RZ ;  /* 0x0000000eff23723e */ /* 0x002fe200048070ff */
[----:B------:R-:W-:Y:S02]  /*27410*/  FMUL R14, R174, UR33 ;  /* 0x00000021ae0e7c20 */ /* 0x000fe40008400000 */
[----:B------:R-:W3:Y:S03]  /*27420*/  LDL.LU R174, [R1+0x3d8] ;  /* 0x0003d80001ae7983 */ /* 0x000ee60000300800 */
[----:B------:R-:W-:Y:S02]  /*27430*/  F2FP.SATFINITE.E4M3.F32.PACK_AB_MERGE_C R37, RZ, R14, RZ ;  /* 0x0000000eff25723e */ /* 0x000fe400048070ff */
[----:B------:R-:W-:Y:S01]  /*27440*/  LOP3.LUT P2, RZ, R2, 0x4, RZ, 0xc0, !PT ;  /* 0x0000000402ff7812 */ /* 0x000fe2000784c0ff */
[----:B------:R1:W-:Y:S01]  /*27450*/  @!P5 STG.E.U8 desc[UR38][R116.64+0x98], R15 ;  /* 0x0000980f7400d986 */ /* 0x0003e2000c101126 */
[----:B0-----:R-:W-:Y:S01]  /*27460*/  @!P0 IADD3 R114, P4, R114, R42, RZ ;  /* 0x0000002a72728210 */ /* 0x001fe20007f9e0ff */
[----:B------:R-:W-:-:S02]  /*27470*/  FMUL R14, R173, UR33 ;  /* 0x00000021ad0e7c20 */ /* 0x000fc40008400000 */
[----:B------:R-:W3:Y:S02]  /*27480*/  LDL.LU R173, [R1+0x3dc] ;  /* 0x0003dc0001ad7983 */ /* 0x000ee40000300800 */
[----:B------:R-:W-:Y:S01]  /*27490*/  @!P0 IMAD.X R115, R113, 0x1, R43, P4 ;  /* 0x0000000171738824 */ /* 0x000fe200020e062b */
[----:B------:R-:W-:Y:S02]  /*274a0*/  LOP3.LUT P4, RZ, R2, 0x2, RZ, 0xc0, !PT ;  /* 0x0000000202ff7812 */ /* 0x000fe4000788c0ff */
[----:B-1----:R-:W-:Y:S02]  /*274b0*/  F2FP.SATFINITE.E4M3.F32.PACK_AB_MERGE_C R15, RZ, R14, RZ ;  /* 0x0000000eff0f723e */ /* 0x002fe400048070ff */
[----:B------:R0:W-:Y:S04]  /*274c0*/  @!P0 STG.E.U8 desc[UR38][R114.64+0x99], R35 ;  /* 0x0000992372008986 */ /* 0x0001e8000c101126 */
[----:B------:R-:W-:Y:S05]  /*274d0*/  @!P2 STG.E.U8 desc[UR38][R32.64+0x80], R37 ;  /* 0x000080252000a986 */ /* 0x000fea000c101126 */
[----:B------:R1:W-:Y:S01]  /*274e0*/  @!P4 STG.E.U8 desc[UR38][R30.64+0x81], R15 ;  /* 0x0000810f1e00c986 */ /* 0x0003e2000c101126 */
[----:B----4-:R-:W-:-:S03]  /*274f0*/  FMUL R14, R172, UR33 ;  /* 0x00000021ac0e7c20 */ /* 0x010fc60008400000 */
[----:B------:R-:W4:Y:S02]  /*27500*/  LDL.LU R172, [R1+0x3e0] ;  /* 0x0003e00001ac7983 */ /* 0x000f240000300800 */
[----:B0-----:R-:W-:Y:S01]  /*27510*/  F2FP.SATFINITE.E4M3.F32.PACK_AB_MERGE_C R35, RZ, R14, RZ ;  /* 0x0000000eff23723e */ /* 0x001fe200048070ff */
[----:B--2---:R-:W-:Y:S02]  /*27520*/  FMUL R14, R171, UR33 ;  /* 0x00000021ab0e7c20 */ /* 0x004fe40008400000 */
[----:B------:R-:W2:Y:S03]  /*27530*/  LDL.LU R171, [R1+0x3e4] ;  /* 0x0003e40001ab7983 */ /* 0x000ea60000300800 */
[----:B-1----:R-:W-:Y:S01]  /*27540*/  F2FP.SATFINITE.E4M3.F32.PACK_AB_MERGE_C R15, RZ, R14, RZ ;  /* 0x0000000eff0f723e */ /* 0x002fe200048070ff */
[----:B------:R-:W-:-:S05]  /*27550*/  FMUL R14, R175, UR33 ;  /* 0x00000021af0e7c20 */ /* 0x000fca0008400000 */
[----:B------:R-:W-:Y:S01]  /*27560*/  F2FP.SATFINITE.E4M3.F32.PACK_AB_MERGE_C R31, RZ, R14, RZ ;  /* 0x0000000eff1f723e */ /* 0x000fe200048070ff */
[----:B---3--:R-:W-:Y:S02]  /*27570*/  FMUL R14, R170, UR33 ;  /* 0x00000021aa0e7c20 */ /* 0x008fe40008400000 */
[----:B------:R-:W3:Y:S01]  /*27580*/  LDL.LU R170, [R1+0x3e8] ;  /* 0x0003e80001aa7983 */ /* 0x000ee20000300800 */
[----:B------:R-:W-:-:S13]  /*27590*/  LOP3.LUT P6, RZ, R0, 0x4, RZ, 0xc0, !PT ;  /* 0x0000000400ff7812 */ /* 0x000fda00078cc0ff */
[----:B------:R-:W0:Y:S01]  /*275a0*/  @!P6 LDC.64 R38, c[0x0][0x5c0] ;  /* 0x00017000ff26eb82 */ /* 0x000e220000000a00 */
[----:B------:R-:W-:Y:S02]  /*275b0*/  LOP3.LUT P3, RZ, R0, 0x2, RZ, 0xc0, !PT ;  /* 0x0000000200ff7812 */ /* 0x000fe4000786c0ff */
[----:B0-----:R-:W-:-:S05]  /*275c0*/  @!P6 IADD3 R112, P4, R112, R38, RZ ;  /* 0x000000267070e210 */ /* 0x001fca0007f9e0ff */
[----:B------:R-:W-:-:S06]  /*275d0*/  @!P6 IMAD.X R113, R111, 0x1, R39, P4 ;  /* 0x000000016f71e824 */ /* 0x000fcc00020e0627 */
[----:B------:R-:W0:Y:S01]  /*275e0*/  @!P3 LDC.64 R38, c[0x0][0x5c0] ;  /* 0x00017000ff26bb82 */ /* 0x000e220000000a00 */
[----:B------:R1:W-:Y:S01]  /*275f0*/  @!P6 STG.E.U8 desc[UR38][R112.64+0x80], R35 ;  /* 0x000080237000e986 */ /* 0x0003e2000c101126 */
[----:B0-----:R-:W-:-:S05]  /*27600*/  @!P3 IADD3 R110, P4, R110, R38, RZ ;  /* 0x000000266e6eb210 */ /* 0x001fca0007f9e0ff */
[----:B------:R-:W-:-:S05]  /*27610*/  @!P3 IMAD.X R111, R109, 0x1, R39, P4 ;  /* 0x000000016d6fb824 */ /* 0x000fca00020e0627 */
[----:B------:R0:W-:Y:S01]  /*27620*/  @!P3 STG.E.U8 desc[UR38][R110.64+0x81], R15 ;  /* 0x0000810f6e00b986 */ /* 0x0001e2000c101126 */
[----:B------:R-:W-:Y:S02]  /*27630*/  LOP3.LUT P3, RZ, R6, 0x100000, RZ, 0xc0, !PT ;  /* 0x0010000006ff7812 */ /* 0x000fe4000786c0ff */
[----:B------:R-:W-:-:S11]  /*27640*/  LOP3.LUT P4, RZ, R2, 0x1, RZ, 0xc0, !PT ;  /* 0x0000000102ff7812 */ /* 0x000fd6000788c0ff */
[----:B-1----:R-:W1:Y:S01]  /*27650*/  @!P3 LDC.64 R34, c[0x0][0x5c0] ;  /* 0x00017000ff22bb82 */ /* 0x002e620000000a00 */
[----:B------:R-:W-:Y:S01]  /*27660*/  LOP3.LUT P2, RZ, R6, 0x200000, RZ, 0xc0, !PT ;  /* 0x0020000006ff7812 */ /* 0x000fe2000784c0ff */
[----:B------:R-:W-:Y:S01]  /*27670*/  @!P4 STG.E.U8 desc[UR38][R24.64+0x88], R31 ;  /* 0x0000881f1800c986 */ /* 0x000fe2000c101126 */
[----:B------:R-:W-:Y:S02]  /*27680*/  LOP3.LUT P5, RZ, R0, 0x40000000, RZ, 0xc0, !PT ;  /* 0x4000000000ff7812 */ /* 0x000fe400078ac0ff */
[----:B------:R-:W-:Y:S01]  /*27690*/  F2FP.SATFINITE.E4M3.F32.PACK_AB_MERGE_C R33, RZ, R14, RZ ;  /* 0x0000000eff21723e */ /* 0x000fe200048070ff */
[----:B------:R-:W-:Y:S02]  /*276a0*/  FMUL R14, R174, UR33 ;  /* 0x00000021ae0e7c20 */ /* 0x000fe40008400000 */
[----:B------:R-:W3:Y:S01]  /*276b0*/  LDL.LU R174, [R1+0x3ec] ;  /* 0x0003ec0001ae7983 */ /* 0x000ee20000300800 */
[----:B-1----:R-:W-:-:S05]  /*276c0*/  @!P3 IADD3 R108, P4, R108, R34, RZ ;  /* 0x000000226c6cb210 */ /* 0x002fca0007f9e0ff */
[----:B------:R-:W-:Y:S02]  /*276d0*/  @!P3 IMAD.X R109, R105, 0x1, R35, P4 ;  /* 0x00000001696db824 */ /* 0x000fe400020e0623 */
[----:B------:R-:W1:Y:S01]  /*276e0*/  @!P2 LDC.64 R34, c[0x0][0x5c0] ;  /* 0x00017000ff22ab82 */ /* 0x000e620000000a00 */
[----:B0-----:R-:W-:Y:S01]  /*276f0*/  F2FP.SATFINITE.E4M3.F32.PACK_AB_MERGE_C R15, RZ, R14, RZ ;  /* 0x0000000eff0f723e */ /* 0x001fe200048070ff */
[----:B------:R0:W-:Y:S01]  /*27700*/  @!P5 STG.E.U8 desc[UR38][R22.64+0x89], R33 ;  /* 0x000089211600d986 */ /* 0x0001e2000c101126 */
[----:B------:R-:W-:-:S03]  /*27710*/  FMUL R14, R173, UR33 ;  /* 0x00000021ad0e7c20 */ /* 0x000fc60008400000 */
[----:B------:R-:W-:Y:S04]  /*27720*/  @!P3 STG.E.U8 desc[UR38][R108.64+0x88], R15 ;  /* 0x0000880f6c00b986 */ /* 0x000fe8000c101126 */
[----:B------:R-:W3:Y:S01]  /*27730*/  LDL.LU R173, [R1+0x3f0] ;  /* 0x0003f00001ad7983 */ /* 0x000ee20000300800 */
[----:B-1----:R-:W-:-:S05]  /*27740*/  @!P2 IADD3 R104, P3, R104, R34, RZ ;  /* 0x000000226868a210 */ /* 0x002fca0007f7e0ff */
[----:B------:R-:W-:Y:S01]  /*27750*/  @!P2 IMAD.X R105, R17, 0x1, R35, P3 ;  /* 0x000000011169a824 */ /* 0x000fe200018e0623 */
[----:B------:R-:W-:Y:S01]  /*27760*/  F2FP.SATFINITE.E4M3.F32.PACK_AB_MERGE_C R17, RZ, R14, RZ ;  /* 0x0000000eff11723e */ /* 0x000fe200048070ff */
[----:B----4-:R-:W-:Y:S02]  /*27770*/  FMUL R14, R172, UR33 ;  /* 0x00000021ac0e7c20 */ /* 0x010fe40008400000 */
[----:B------:R-:W4:Y:S03]  /*27780*/  LDL.LU R172, [R1+0x3f4] ;  /* 0x0003f40001ac7983 */ /* 0x000f260000300800 */
[----:B0-----:R-:W-:Y:S01]  /*27790*/  F2FP.SATFINITE.E4M3.F32.PACK_AB_MERGE_C R23, RZ, R14, RZ ;  /* 0x0000000eff17723e */ /* 0x001fe200048070ff */
[----:B--2---:R-:W-:Y:S02]  /*277a0*/  FMUL R14, R171, UR33 ;  /* 0x00000021ab0e7c20 */ /* 0x004fe40008400000 */
[----:B------:R-:W2:Y:S03]  /*277b0*/  LDL.LU R171, [R1+0x3f8] ;  /* 0x0003f80001ab7983 */ /* 0x000ea60000300800 */
[----:B------:R-:W-:Y:S01]  /*277c0*/  F2FP.SATFINITE.E4M3.F32.PACK_AB_MERGE_C R25, RZ, R14, RZ ;  /* 0x0000000eff19723e */ /* 0x000fe200048070ff */
[----:B---3--:R-:W-:-:S02]  /*277d0*/  FMUL R14, R170, UR33 ;  /* 0x00000021aa0e7c20 */ /* 0x008fc40008400000 */
[----:B------:R-:W3:Y:S01]  /*277e0*/  LDL.LU R170, [R1+0x3fc] ;  /* 0x0003fc0001aa7983 */ /* 0x000ee20000300800 */
[C---:B------:R-:W-:Y:S02]  /*277f0*/  LOP3.LUT P0, RZ, R6.reuse, 0x400000, RZ, 0xc0, !PT ;  /* 0x0040000006ff7812 */ /* 0x040fe4000780c0ff */
[----:B------:R-:W-:Y:S02]  /*27800*/  LOP3.LUT P1, RZ, R6, 0x800000, RZ, 0xc0, !PT ;  /* 0x0080000006ff7812 */ /* 0x000fe4000782c0ff */
[----:B------:R-:W-:-:S09]  /*27810*/  ISETP.GE.AND P5, PT, R11, 0x101, PT ;  /* 0x000001010b00780c */ /* 0x000fd20003fa6270 */
[----:B------:R-:W0:Y:S01]  /*27820*/  @!P0 LDC.64 R30, c[0x0][0x5c0] ;  /* 0x00017000ff1e8b82 */ /* 0x000e220000000a00 */
[----:B------:R-:W-:Y:S01]  /*27830*/  @!P2 STG.E.U8 desc[UR38][R104.64+0x89], R17 ;  /* 0x000089116800a986 */ /* 0x000fe2000c101126 */
[----:B------:R-:W-:Y:S02]  /*27840*/  LOP3.LUT P4, RZ, R0, 0x80000000, RZ, 0xc0, !PT ;  /* 0x8000000000ff7812 */ /* 0x000fe4000788c0ff */
[----:B------:R-:W-:Y:S02]  /*27850*/  ISETP.LT.OR P2, PT, R26, 0x99, !P5 ;  /* 0x000000991a00780c */ /* 0x000fe40006f41670 */
[----:B------:R-:W-:Y:S02]  /*27860*/  LOP3.LUT P6, RZ, R0, 0x20000000, RZ, 0xc0, !PT ;  /* 0x2000000000ff7812 */ /* 0x000fe400078cc0ff */
[----:B------:R-:W1:Y:S01]  /*27870*/  @!P1 LDC.64 R32, c[0x0][0x5c0] ;  /* 0x00017000ff209b82 */ /* 0x000e620000000a00 */
[----:B------:R-:W-:-:S06]  /*27880*/  ISETP.LT.OR P3, PT, R26, 0x9a, !P5 ;  /* 0x0000009a1a00780c */ /* 0x000fcc0006f61670 */
[----:B------:R0:W-:Y:S02]  /*27890*/  @!P4 STG.E.U8 desc[UR38][R20.64+0x90], R23 ;  /* 0x000090171400c986 */ /* 0x0001e4000c101126 */
[----:B------:R-:W1:Y:S02]  /*278a0*/  @!P2 LDC.64 R34, c[0x0][0x5c0] ;  /* 0x00017000ff22ab82 */ /* 0x000e640000000a00 */
[----:B------:R1:W-:Y:S01]  /*278b0*/  @!P6 STG.E.U8 desc[UR38][R18.64+0x91], R25 ;  /* 0x000091191200e986 */ /* 0x0003e2000c101126 */
[----:B------:R-:W-:Y:S02]  /*278c0*/  ISETP.GE.AND P6, PT, R11, 0x109, PT ;  /* 0x000001090b00780c */ /* 0x000fe40003fc6270 */
[----:B0-----:R-:W-:-:S03]  /*278d0*/  @!P0 IADD3 R16, P4, R16, R30, RZ ;  /* 0x0000001e10108210 */ /* 0x001fc60007f9e0ff */
[----:B------:R-:W0:Y:S01]  /*278e0*/  @!P3 LDC.64 R20, c[0x0][0x5c0] ;  /* 0x00017000ff14bb82 */ /* 0x000e220000000a00 */
[C---:B------:R-:W-:Y:S01]  /*278f0*/  ISETP.LT.OR P5, PT, R26.reuse, 0x9a, !P6 ;  /* 0x0000009a1a00780c */ /* 0x040fe200077a1670 */
[----:B------:R-:W-:Y:S01]  /*27900*/  @!P0 IMAD.X R17, R13, 0x1, R31, P4 ;  /* 0x000000010d118824 */ /* 0x000fe200020e061f */
[----:B------:R-:W-:Y:S02]  /*27910*/  F2FP.SATFINITE.E4M3.F32.PACK_AB_MERGE_C R13, RZ, R14, RZ ;  /* 0x0000000eff0d723e */ /* 0x000fe400048070ff */
[----:B------:R-:W-:-:S03]  /*27920*/  ISETP.LT.OR P4, PT, R26, 0x99, !P6 ;  /* 0x000000991a00780c */ /* 0x000fc60007781670 */
[----:B------:R0:W-:Y:S01]  /*27930*/  @!P0 STG.E.U8 desc[UR38][R16.64+0x90], R13 ;  /* 0x0000900d10008986 */ /* 0x0001e2000c101126 */
[----:B-1----:R-:W-:-:S05]  /*27940*/  @!P1 IADD3 R14, P0, R27, R32, RZ ;  /* 0x000000201b0e9210 */ /* 0x002fca0007f1e0ff */
[----:B------:R-:W-:Y:S01]  /*27950*/  @!P1 IMAD.X R15, R29, 0x1, R33, P0 ;  /* 0x000000011d0f9824 */ /* 0x000fe200000e0621 */
[----:B------:R-:W1:Y:S08]  /*27960*/  @!P5 LDC.64 R30, c[0x0][0x5c0] ;  /* 0x00017000ff1edb82 */ /* 0x000e700000000a00 */
[----:B------:R-:W1:Y:S01]  /*27970*/  @!P4 LDC.64 R26, c[0x0][0x5c0] ;  /* 0x00017000ff1acb82 */ /* 0x000e620000000a00 */
[----:B------:R-:W-:-:S05]  /*27980*/  FMUL R11, R174, UR33 ;  /* 0x00000021ae0b7c20 */ /* 0x000fca0008400000 */
[----:B------:R-:W-:-:S05]  /*27990*/  F2FP.SATFINITE.E4M3.F32.PACK_AB_MERGE_C R23, RZ, R11, RZ ;  /* 0x0000000bff17723e */ /* 0x000fca00048070ff */
[----:B------:R1:W-:Y:S01]  /*279a0*/  @!P1 STG.E.U8 desc[UR38][R14.64+0x91], R23 ;  /* 0x000091170e009986 */ /* 0x0003e2000c101126 */
[----:B------:R-:W-:-:S04]  /*279b0*/  @!P2 IADD3 R18, P0, P1, R12, R34, R10 ;  /* 0x000000220c12a210 */ /* 0x000fc8000791e00a */
[----:B------:R-:W-:Y:S02]  /*279c0*/  @!P2 IADD3.X R19, R28, R35, R9, P0, P1 ;  /* 0x000000231c13a210 */ /* 0x000fe400007e2409 */
[----:B0-----:R-:W-:-:S04]  /*279d0*/  @!P3 IADD3 R20, P0, P1, R12, R20, R10 ;  /* 0x000000140c14b210 */ /* 0x001fc8000791e00a */
[----:B------:R-:W-:Y:S02]  /*279e0*/  @!P3 IADD3.X R21, R28, R21, R9, P0, P1 ;  /* 0x000000151c15b210 */ /* 0x000fe400007e2409 */
[----:B------:R-:W-:-:S04]  /*279f0*/  @!P4 IADD3 R13, P0, P1, R3, R12, R10 ;  /* 0x0000000c030dc210 */ /* 0x000fc8000791e00a */
[----:B------:R-:W-:Y:S01]  /*27a00*/  @!P4 IADD3.X R22, R4, R28, R9, P0, P1 ;  /* 0x0000001c0416c210 */ /* 0x000fe200007e2409 */
[----:B------:R-:W-:Y:S01]  /*27a10*/  FMUL R11, R173, UR33 ;  /* 0x00000021ad0b7c20 */ /* 0x000fe20008400000 */
[----:B------:R-:W-:-:S04]  /*27a20*/  @!P5 IADD3 R17, P0, P1, R3, R12, R10 ;  /* 0x0000000c0311d210 */ /* 0x000fc8000791e00a */
[----:B------:R-:W-:Y:S02]  /*27a30*/  F2FP.SATFINITE.E4M3.F32.PACK_AB_MERGE_C R25, RZ, R11, RZ ;  /* 0x0000000bff19723e */ /* 0x000fe400048070ff */
[----:B------:R-:W-:Y:S02]  /*27a40*/  @!P5 IADD3.X R28, R4, R28, R9, P0, P1 ;  /* 0x0000001c041cd210 */ /* 0x000fe400007e2409 */
[----:B-1----:R-:W-:Y:S01]  /*27a50*/  @!P5 IADD3 R14, P0, R17, R30, RZ ;  /* 0x0000001e110ed210 */ /* 0x002fe20007f1e0ff */
[----:B------:R0:W-:Y:S01]  /*27a60*/  @!P2 STG.E.U8 desc[UR38][R18.64+0x98], R25 ;  /* 0x000098191200a986 */ /* 0x0001e2000c101126 */
[----:B------:R-:W-:-:S03]  /*27a70*/  @!P4 IADD3 R12, P2, R13, R26, RZ ;  /* 0x0000001a0d0cc210 */ /* 0x000fc60007f5e0ff */
[----:B------:R-:W-:Y:S02]  /*27a80*/  @!P5 IMAD.X R15, R28, 0x1, R31, P0 ;  /* 0x000000011c0fd824 */ /* 0x000fe400000e061f */
[----:B------:R-:W-:Y:S02]  /*27a90*/  @!P4 IMAD.X R13, R22, 0x1, R27, P2 ;  /* 0x00000001160dc824 */ /* 0x000fe400010e061b */
[----:B----4-:R-:W-:-:S05]  /*27aa0*/  FMUL R11, R172, UR33 ;  /* 0x00000021ac0b7c20 */ /* 0x010fca0008400000 */
[----:B------:R-:W-:-:S05]  /*27ab0*/  F2FP.SATFINITE.E4M3.F32.PACK_AB_MERGE_C R11, RZ, R11, RZ ;  /* 0x0000000bff0b723e */ /* 0x000fca00048070ff */
[----:B------:R0:W-:Y:S01]  /*27ac0*/  @!P3 STG.E.U8 desc[UR38][R20.64+0x99], R11 ;  /* 0x0000990b1400b986 */ /* 0x0001e2000c101126 */
[----:B--2---:R-:W-:-:S05]  /*27ad0*/  FMUL R16, R171, UR33 ;  /* 0x00000021ab107c20 */ /* 0x004fca0008400000 */
[----:B------:R-:W-:-:S05]  /*27ae0*/  F2FP.SATFINITE.E4M3.F32.PACK_AB_MERGE_C R23, RZ, R16, RZ ;  /* 0x00000010ff17723e */ /* 0x000fca00048070ff */
[----:B------:R0:W-:Y:S01]  /*27af0*/  @!P4 STG.E.U8 desc[UR38][R12.64+0x98], R23 ;  /* 0x000098170c00c986 */ /* 0x0001e2000c101126 */
[----:B---3--:R-:W-:-:S05]  /*27b00*/  FMUL R17, R170, UR33 ;  /* 0x00000021aa117c20 */ /* 0x008fca0008400000 */
[----:B------:R-:W-:-:S05]  /*27b10*/  F2FP.SATFINITE.E4M3.F32.PACK_AB_MERGE_C R17, RZ, R17, RZ ;  /* 0x00000011ff11723e */ /* 0x000fca00048070ff */
[----:B------:R0:W-:Y:S02]  /*27b20*/  @!P5 STG.E.U8 desc[UR38][R14.64+0x99], R17 ;  /* 0x000099110e00d986 */ /* 0x0001e4000c101126 */
.L_x_42:
[----:B------:R-:W-:Y:S05]  /*27b30*/  BSYNC B0 ;  /* 0x0000000000007941 */ /* 0x000fea0003800000 */
.L_x_38:
[----:B0-2---:R-:W2:Y:S04]  /*27b40*/  LDL.LU R13, [R1+0x410] ;  /* 0x00041000010d7983 */ /* 0x005ea80000300800 */
[----:B------:R-:W2:Y:S01]  /*27b50*/  LDL.LU R12, [R1+0x414] ;  /* 0x00041400010c7983 */ /* 0x000ea20000300800 */
[----:B------:R-:W-:Y:S01]  /*27b60*/  ULDC UR12, c[0x0][0xc] ;  /* 0x00000300000c7ab9 */ /* 0x000fe20000000800 */
[----:B------:R-:W-:Y:S01]  /*27b70*/  ULDC UR13, c[0x0][0x10] ;  /* 0x00000400000d7ab9 */ /* 0x000fe20000000800 */
[----:B-----5:R-:W2:Y:S01]  /*27b80*/  LDC R11, c[0x0][0x14] ;  /* 0x00000500ff0b7b82 */ /* 0x020ea20000000800 */
[----:B------:R-:W-:Y:S01]  /*27b90*/  UIMAD.WIDE.U32 UR12, UR12, UR13, URZ ;  /* 0x0000000d0c0c72a5 */ /* 0x000fe2000f8e003f */
[----:B------:R-:W-:-:S05]  /*27ba0*/  UMOV UR34, 0xffffffff ;  /* 0xffffffff00227882 */ /* 0x000fca0000000000 */
[----:B--2---:R-:W-:-:S04]  /*27bb0*/  IMAD.WIDE.U32 R12, R11, UR12, R12 ;  /* 0x0000000c0b0c7c25 */ /* 0x004fc8000f8e000c */
[----:B------:R-:W-:Y:S01]  /*27bc0*/  IMAD R11, R11, UR13, RZ ;  /* 0x0000000d0b0b7c24 */ /* 0x000fe2000f8e02ff */
[----:B------:R-:W-:Y:S01]  /*27bd0*/  ULDC.64 UR12, c[0x0][0x650] ;  /* 0x00019400000c7ab9 */ /* 0x000fe20000000a00 */
[----:B------:R-:W-:Y:S01]  /*27be0*/  IMAD.MOV.U32 R29, RZ, RZ, R12 ;  /* 0x000000ffff1d7224 */ /* 0x000fe200078e000c */
[----:B------:R-:W-:Y:S01]  /*27bf0*/  ISETP.GE.U32.AND P0, PT, R12, UR12, PT ;  /* 0x0000000c0c007c0c */ /* 0x000fe2000bf06070 */
[--C-:B------:R-:W-:Y:S01]  /*27c00*/  IMAD.IADD R31, R13, 0x1, R11.reuse ;  /* 0x000000010d1f7824 */ /* 0x100fe200078e020b */
[----:B------:R-:W-:Y:S01]  /*27c10*/  PRMT R11, RZ, 0x7610, R11 ;  /* 0x00007610ff0b7816 */ /* 0x000fe2000000000b */
[----:B------:R-:W-:-:S03]  /*27c20*/  IMAD.MOV.U32 R12, RZ, RZ, -0x1 ;  /* 0xffffffffff0c7424 */ /* 0x000fc600078e00ff */
[----:B------:R0:W-:Y:S01]  /*27c30*/  STL [R1+0x410], R31 ;  /* 0x0004101f01007387 */ /* 0x0001e20000100800 */
[----:B------:R-:W-:-:S03]  /*27c40*/  ISETP.GE.U32.AND.EX P0, PT, R31, UR13, PT, P0 ;  /* 0x0000000d1f007c0c */ /* 0x000fc6000bf06100 */
[----:B------:R0:W-:Y:S04]  /*27c50*/  STL [R1+0x414], R29 ;  /* 0x0004141d01007387 */ /* 0x0001e80000100800 */
[----:B------:R0:W-:Y:S06]  /*27c60*/  STL [R1+0x40c], R12 ;  /* 0x00040c0c01007387 */ /* 0x0001ec0000100800 */
[----:B------:R-:W-:Y:S05]  /*27c70*/  @P0 BRA `(.L_x_43) ;  /* 0x0000000400780947 */ /* 0x000fea0003800000 */
[----:B------:R-:W2:Y:S01]  /*27c80*/  S2R R24, SR_CTAID.X ;  /* 0x0000000000187919 */ /* 0x000ea20000002500 */
[----:B------:R-:W3:Y:S01]  /*27c90*/  LDC.64 R18, c[0x0][0x628] ;  /* 0x00018a00ff127b82 */ /* 0x000ee20000000a00 */
[----:B------:R-:W-:Y:S01]  /*27ca0*/  ULDC UR5, c[0x0][0x150] ;  /* 0x0000540000057ab9 */ /* 0x000fe20000000800 */
[----:B------:R-:W-:Y:S01]  /*27cb0*/  IMAD.MOV.U32 R16, RZ, RZ, R29 ;  /* 0x000000ffff107224 */ /* 0x000fe200078e001d */
[----:B------:R-:W0:Y:S01]  /*27cc0*/  S2R R26, SR_CTAID.Y ;  /* 0x00000000001a7919 */ /* 0x000e220000002600 */
[----:B------:R-:W-:-:S04]  /*27cd0*/  IMAD.MOV.U32 R17, RZ, RZ, R31 ;  /* 0x000000ffff117224 */ /* 0x000fc800078e001f */
[----:B------:R-:W0:Y:S08]  /*27ce0*/  LDC R27, c[0x0][0x144] ;  /* 0x00005100ff1b7b82 */ /* 0x000e300000000800 */
[----:B------:R-:W0:Y:S08]  /*27cf0*/  LDC R20, c[0x0][0x630] ;  /* 0x00018c00ff147b82 */ /* 0x000e300000000800 */
[----:B-1----:R-:W1:Y:S01]  /*27d00*/  LDC.64 R22, c[0x0][0x620] ;  /* 0x00018800ff167b82 */ /* 0x002e620000000a00 */
[----:B---3--:R-:W-:-:S04]  /*27d10*/  ISETP.NE.U32.AND P0, PT, R18, RZ, PT ;  /* 0x000000ff1200720c */ /* 0x008fc80003f05070 */
[----:B------:R-:W-:Y:S02]  /*27d20*/  ISETP.NE.AND.EX P0, PT, R19, RZ, PT, P0 ;  /* 0x000000ff1300720c */ /* 0x000fe40003f05300 */
[----:B--2---:R-:W-:-:S05]  /*27d30*/  I2FP.F32.U32 R11, R24 ;  /* 0x00000018000b7245 */ /* 0x004fca0000201000 */
[----:B------:R-:W-:-:S04]  /*27d40*/  FMUL R11, R11, UR5 ;  /* 0x000000050b0b7c20 */ /* 0x000fc80008400000 */
[----:B------:R2:W3:Y:S02]  /*27d50*/  F2I.U32.TRUNC.NTZ R25, R11 ;  /* 0x0000000b00197305 */ /* 0x0004e4000020f000 */
[----:B0-----:R-:W-:Y:S05]  /*27d60*/  @!P0 BRA `(.L_x_44) ;  /* 0x0000000000288947 */ /* 0x001fea0003800000 */
[----:B--2---:R-:W0:Y:S02]  /*27d70*/  LDC R11, c[0x0][0x634] ;  /* 0x00018d00ff0b7b82 */ /* 0x004e240000000800 */
[----:B0-----:R-:W-:-:S05]  /*27d80*/  IADD3 R11, P0, R29, R11, RZ ;  /* 0x0000000b1d0b7210 */ /* 0x001fca0007f1e0ff */
        /* <DEDUP_REMOVED lines=8> */
.L_x_44:
[-CC-:B------:R-:W-:Y:S01]  /*27e10*/  SHF.R.U64 R35, R16, R20.reuse, R17.reuse ;  /* 0x0000001410237219 */ /* 0x180fe20000001211 */
[----:B------:R-:W0:Y:S01]  /*27e20*/  LDC.64 R32, c[0x0][0x640] ;  /* 0x00019000ff207b82 */ /* 0x000e220000000a00 */
[----:B--2---:R-:W-:Y:S01]  /*27e30*/  SHF.R.U32.HI R11, RZ, R20, R17 ;  /* 0x00000014ff0b7219 */ /* 0x004fe20000011611 */
[----:B------:R-:W-:Y:S01]  /*27e40*/  IMAD.MOV.U32 R12, RZ, RZ, R29 ;  /* 0x000000ffff0c7224 */ /* 0x000fe200078e001d */
[----:B------:R-:W-:Y:S01]  /*27e50*/  IADD3 R15, P0, RZ, -R35, RZ ;  /* 0x80000023ff0f7210 */ /* 0x000fe20007f1e0ff */
[----:B------:R-:W-:Y:S01]  /*27e60*/  IMAD.MOV.U32 R13, RZ, RZ, R31 ;  /* 0x000000ffff0d7224 */ /* 0x000fe200078e001f */
[----:B------:R-:W-:Y:S01]  /*27e70*/  ULDC UR5, c[0x0][0x154] ;  /* 0x0000550000057ab9 */ /* 0x000fe20000000800 */
[----:B---3--:R-:W-:Y:S02]  /*27e80*/  IMAD.MOV R25, RZ, RZ, -R25 ;  /* 0x000000ffff197224 */ /* 0x008fe400078e0a19 */
[----:B------:R-:W2:Y:S01]  /*27e90*/  LDC R16, c[0x0][0x618] ;  /* 0x00018600ff107b82 */ /* 0x000ea20000000800 */
[----:B------:R-:W-:-:S02]  /*27ea0*/  IMAD.X R11, RZ, RZ, ~R11, P0 ;  /* 0x000000ffff0b7224 */ /* 0x000fc400000e0e0b */
[----:B-1----:R-:W-:-:S04]  /*27eb0*/  IMAD.WIDE.U32 R12, R15, R22, R12 ;  /* 0x000000160f0c7225 */ /* 0x002fc800078e000c */
[----:B------:R-:W-:Y:S01]  /*27ec0*/  IMAD R14, R11, R22, RZ ;  /* 0x000000160b0e7224 */ /* 0x000fe200078e02ff */
[----:B------:R-:W1:Y:S01]  /*27ed0*/  LDC R28, c[0x0][0x608] ;  /* 0x00018200ff1c7b82 */ /* 0x000e620000000800 */
[----:B------:R-:W-:Y:S02]  /*27ee0*/  IMAD R25, R27, R25, R24 ;  /* 0x000000191b197224 */ /* 0x000fe400078e0218 */
[----:B------:R-:W-:Y:S02]  /*27ef0*/  IMAD R11, R15, R23, R14 ;  /* 0x000000170f0b7224 */ /* 0x000fe400078e020e */
[----:B------:R-:W-:Y:S02]  /*27f00*/  IMAD.MOV.U32 R15, RZ, RZ, 0x1 ;  /* 0x00000001ff0f7424 */ /* 0x000fe400078e00ff */
[----:B------:R-:W-:Y:S01]  /*27f10*/  IMAD.IADD R11, R13, 0x1, R11 ;  /* 0x000000010d0b7824 */ /* 0x000fe200078e020b */
[----:B------:R-:W3:Y:S01]  /*27f20*/  LDC R30, c[0x0][0x658] ;  /* 0x00019600ff1e7b82 */ /* 0x000ee20000000800 */
[----:B------:R-:W-:-:S02]  /*27f30*/  I2FP.F32.U32 R13, R26 ;  /* 0x0000001a000d7245 */ /* 0x000fc40000201000 */
[----:B0-----:R-:W-:-:S03]  /*27f40*/  ISETP.NE.U32.AND P0, PT, R32, RZ, PT ;  /* 0x000000ff2000720c */ /* 0x001fc60003f05070 */
[----:B------:R-:W-:Y:S01]  /*27f50*/  FMUL R14, R13, UR5 ;  /* 0x000000050d0e7c20 */ /* 0x000fe20008400000 */
[----:B------:R-:W-:Y:S01]  /*27f60*/  ISETP.NE.AND.EX P0, PT, R33, RZ, PT, P0 ;  /* 0x000000ff2100720c */ /* 0x000fe20003f05300 */
[----:B------:R-:W0:Y:S01]  /*27f70*/  LDC R23, c[0x0][0x148] ;  /* 0x00005200ff177b82 */ /* 0x000e220000000800 */
[-CC-:B--2---:R-:W-:Y:S01]  /*27f80*/  SHF.R.U64 R20, R12, R16.reuse, R11.reuse ;  /* 0x000000100c147219 */ /* 0x184fe2000000120b */
[----:B------:R2:W0:Y:S01]  /*27f90*/  F2I.U32.TRUNC.NTZ R22, R14 ;  /* 0x0000000e00167305 */ /* 0x000422000020f000 */
[----:B------:R-:W-:Y:S01]  /*27fa0*/  SHF.R.U32.HI R11, RZ, R16, R11 ;  /* 0x00000010ff0b7219 */ /* 0x000fe2000001160b */
[----:B------:R-:W-:-:S04]  /*27fb0*/  IMAD.MOV.U32 R13, RZ, RZ, -0x1 ;  /* 0xffffffffff0d7424 */ /* 0x000fc800078e00ff */
[----:B------:R-:W0:Y:S01]  /*27fc0*/  LDC R24, c[0x0][0x600] ;  /* 0x00018000ff187b82 */ /* 0x000e220000000800 */
[-CC-:B-1----:R-:W-:Y:S02]  /*27fd0*/  SHF.R.U64 R18, R20, R28.reuse, R11.reuse ;  /* 0x0000001c14127219 */ /* 0x182fe4000000120b */
[----:B------:R-:W-:-:S05]  /*27fe0*/  SHF.R.U32.HI R11, RZ, R28, R11 ;  /* 0x0000001cff0b7219 */ /* 0x000fca000001160b */
[----:B------:R-:W1:Y:S01]  /*27ff0*/  LDC R29, c[0x0][0x648] ;  /* 0x00019200ff1d7b82 */ /* 0x000e620000000800 */
[-C--:B---3--:R-:W-:Y:S02]  /*28000*/  SHF.L.U32 R12, R13, R30.reuse, RZ ;  /* 0x0000001e0d0c7219 */ /* 0x088fe400000006ff */
[-CC-:B------:R-:W-:Y:S02]  /*28010*/  SHF.R.U64 R21, R18, R30.reuse, R11.reuse ;  /* 0x0000001e12157219 */ /* 0x180fe4000000120b */
[----:B------:R-:W-:Y:S02]  /*28020*/  SHF.R.U32.HI R13, RZ, R30, R11 ;  /* 0x0000001eff0d7219 */ /* 0x000fe4000001160b */
[----:B------:R-:W-:Y:S01]  /*28030*/  LOP3.LUT R27, RZ, R12, RZ, 0x33, !PT ;  /* 0x0000000cff1b7212 */ /* 0x000fe200078e33ff */
[----:B------:R-:W3:Y:S01]  /*28040*/  LDC R31, c[0x0][0x638] ;  /* 0x00018e00ff1f7b82 */ /* 0x000ee20000000800 */
[----:B------:R-:W-:Y:S01]  /*28050*/  SHF.L.U32 R30, R15, R30, RZ ;  /* 0x0000001e0f1e7219 */ /* 0x000fe200000006ff */
[----:B------:R-:W-:-:S06]  /*28060*/  IMAD.MOV.U32 R12, RZ, RZ, R21 ;  /* 0x000000ffff0c7224 */ /* 0x000fcc00078e0015 */
[----:B------:R-:W0:Y:S01]  /*28070*/  LDC R34, c[0x0][0x610] ;  /* 0x00018400ff227b82 */ /* 0x000e220000000800 */
[----:B--2---:R-:W-:Y:S05]  /*28080*/  @!P0 BRA `(.L_x_45) ;  /* 0x0000000000288947 */ /* 0x004fea0003800000 */
[----:B------:R-:W2:Y:S02]  /*28090*/  LDC R12, c[0x0][0x64c] ;  /* 0x00019300ff0c7b82 */ /* 0x000ea40000000800 */
[----:B--2---:R-:W-:-:S05]  /*280a0*/  IADD3 R11, P0, R21, R12, RZ ;  /* 0x0000000c150b7210 */ /* 0x004fca0007f1e0ff */
        /* <DEDUP_REMOVED lines=8> */
.L_x_45:
[----:B------:R-:W2:Y:S01]  /*28130*/  LDC R14, c[0x0][0x65c] ;  /* 0x00019700ff0e7b82 */ /* 0x000ea20000000800 */
[----:B-1----:R-:W-:Y:S01]  /*28140*/  SHF.R.U64 R11, R12, R29, R13 ;  /* 0x0000001d0c0b7219 */ /* 0x002fe2000000120d */
[----:B0-----:R-:W-:Y:S01]  /*28150*/  VIADD R13, R24, 0xffffffff ;  /* 0xffffffff180d7836 */ /* 0x001fe20000000000 */
[----:B------:R-:W-:Y:S01]  /*28160*/  LOP3.LUT R180, R18, R27, RZ, 0xc0, !PT ;  /* 0x0000001b12b47212 */ /* 0x000fe200078ec0ff */
[----:B------:R-:W-:Y:S01]  /*28170*/  IMAD.MOV R22, RZ, RZ, -R22 ;  /* 0x000000ffff167224 */ /* 0x000fe200078e0a16 */
[----:B------:R-:W-:Y:S01]  /*28180*/  R2UR UR34, R35 ;  /* 0x00000000232272ca */ /* 0x000fe200000e0000 */
[----:B------:R-:W-:Y:S01]  /*28190*/  IMAD.MOV R12, RZ, RZ, -R11 ;  /* 0x000000ffff0c7224 */ /* 0x000fe200078e0a0b */
[----:B------:R-:W-:Y:S01]  /*281a0*/  LOP3.LUT R20, R20, R13, RZ, 0xc0, !PT ;  /* 0x0000000d14147212 */ /* 0x000fe200078ec0ff */
[----:B------:R-:W-:Y:S02]  /*281b0*/  IMAD R180, R30, R11, R180 ;  /* 0x0000000b1eb47224 */ /* 0x000fe400078e02b4 */
[----:B---3--:R-:W-:-:S02]  /*281c0*/  IMAD R11, R12, R31, R21 ;  /* 0x0000001f0c0b7224 */ /* 0x008fc400078e0215 */
[----:B------:R-:W-:Y:S02]  /*281d0*/  IMAD.MOV.U32 R12, RZ, RZ, 0x1 ;  /* 0x00000001ff0c7424 */ /* 0x000fe400078e00ff */
[----:B------:R-:W-:Y:S01]  /*281e0*/  IMAD R11, R11, R24, R20 ;  /* 0x000000180b0b7224 */ /* 0x000fe200078e0214 */
[----:B--2---:R-:W-:-:S13]  /*281f0*/  ISETP.NE.AND P0, PT, R14, 0x1, PT ;  /* 0x000000010e00780c */ /* 0x004fda0003f05270 */
[----:B------:R-:W-:-:S04]  /*28200*/  @P0 IMAD R25, R23, R22, R26 ;  /* 0x0000001617190224 */ /* 0x000fc800078e021a */
[----:B------:R-:W-:-:S05]  /*28210*/  IMAD R180, R180, R34, R25 ;  /* 0x00000022b4b47224 */ /* 0x000fca00078e0219 */
[----:B------:R-:W-:Y:S02]  /*28220*/  SEL R13, R11, R180, !P0 ;  /* 0x000000b40b0d7207 */ /* 0x000fe40004000000 */
[----:B------:R-:W-:Y:S02]  /*28230*/  SEL R180, R180, R11, !P0 ;  /* 0x0000000bb4b47207 */ /* 0x000fe40004000000 */
[----:B------:R-:W-:Y:S01]  /*28240*/  PRMT R11, R12, 0x7610, R11 ;  /* 0x000076100c0b7816 */ /* 0x000fe2000000000b */
[----:B------:R2:W-:Y:S06]  /*28250*/  STL [R1+0x40c], R13 ;  /* 0x00040c0d01007387 */ /* 0x0005ec0000100800 */
.L_x_43:
[----:B------:R3:W-:Y:S01]  /*28260*/  STL [R1+0x408], R180 ;  /* 0x000408b401007387 */ /* 0x0007e20000100800 */
[----:B------:R-:W-:Y:S01]  /*28270*/  LOP3.LUT P0, RZ, R11, 0xff, RZ, 0xc0, !PT ;  /* 0x000000ff0bff7812 */ /* 0x000fe2000780c0ff */
[----:B------:R-:W-:-:S04]  /*28280*/  UIMAD.WIDE.U32 UR12, UR6, 0x4ec4ec4f, URZ ;  /* 0x4ec4ec4f060c78a5 */ /* 0x000fc8000f8e003f */
[----:B------:R-:W-:-:S04]  /*28290*/  USHF.R.U32.HI UR12, URZ, 0x2, UR13 ;  /* 0x000000023f0c7899 */ /* 0x000fc8000801160d */
[----:B------:R-:W-:-:S04]  /*282a0*/  UIMAD UR5, UR12, -0xd, UR6 ;  /* 0xfffffff30c0578a4 */ /* 0x000fc8000f8e0206 */
[----:B---3--:R-:W-:Y:S08]  /*282b0*/  @P0 BRA `(.L_x_46) ;  /* 0xfffffd9000840947 */ /* 0x008ff0000383ffff */
[----:B------:R-:W-:Y:S05]  /*282c0*/  EXIT ;  /* 0x000000000000794d */ /* 0x000fea0003800000 */
.L_x_8:
[----:B------:R-:W2:Y:S01]  /*282d0*/  LDL R17, [R1+0x414] ;  /* 0x0004140001117983 */ /* 0x000ea20000100800 */
[----:B------:R-:W-:-:S03]  /*282e0*/  ULDC.64 UR4, c[0x0][0x650] ;  /* 0x0001940000047ab9 */ /* 0x000fc60000000a00 */
[----:B------:R-:W3:Y:S01]  /*282f0*/  LDL R20, [R1+0x410] ;  /* 0x0004100001147983 */ /* 0x000ee20000100800 */
[----:B------:R-:W-:Y:S01]  /*28300*/  PRMT R6, RZ, 0x7610, R6 ;  /* 0x00007610ff067816 */ /* 0x000fe20000000006 */
[----:B------:R-:W-:Y:S02]  /*28310*/  IMAD.MOV.U32 R4, RZ, RZ, -0x1 ;  /* 0xffffffffff047424 */ /* 0x000fe400078e00ff */
[----:B------:R-:W-:Y:S02]  /*28320*/  IMAD.MOV.U32 R5, RZ, RZ, -0x1 ;  /* 0xffffffffff057424 */ /* 0x000fe400078e00ff */
[----:B------:R-:W-:Y:S01]  /*28330*/  IMAD.MOV.U32 R11, RZ, RZ, -0x1 ;  /* 0xffffffffff0b7424 */ /* 0x000fe200078e00ff */
[----:B--2---:R-:W-:-:S04]  /*28340*/  ISETP.GE.U32.AND P0, PT, R17, UR4, PT ;  /* 0x0000000411007c0c */ /* 0x004fc8000bf06070 */
[----:B---3--:R-:W-:-:S13]  /*28350*/  ISETP.GE.U32.AND.EX P0, PT, R20, UR5, PT, P0 ;  /* 0x0000000514007c0c */ /* 0x008fda000bf06100 */
[----:B------:R-:W-:Y:S05]  /*28360*/  @P0 BRA `(.L_x_47) ;  /* 0x0000000400340947 */ /* 0x000fea0003800000 */
        /* <DEDUP_REMOVED lines=18> */
.L_x_48:
[----:B0-----:R-:W0:Y:S01]  /*28490*/  LDC.64 R22, c[0x0][0x640] ;  /* 0x00019000ff167b82 */ /* 0x001e220000000a00 */
[-CC-:B------:R-:W-:Y:S02]  /*284a0*/  SHF.R.U64 R14, R8, R16.reuse, R9.reuse ;  /* 0x00000010080e7219 */ /* 0x180fe40000001209 */
[----:B------:R-:W-:Y:S02]  /*284b0*/  SHF.R.U32.HI R4, RZ, R16, R9 ;  /* 0x00000010ff047219 */ /* 0x000fe40000011609 */
[----:B------:R-:W-:-:S03]  /*284c0*/  IADD3 R7, P0, RZ, -R14, RZ ;  /* 0x8000000eff077210 */ /* 0x000fc60007f1e0ff */
[----:B------:R-:W1:Y:S02]  /*284d0*/  LDC R8, c[0x0][0x618] ;  /* 0x00018600ff087b82 */ /* 0x000e640000000800 */
[----:B------:R-:W-:Y:S02]  /*284e0*/  IMAD.X R5, RZ, RZ, ~R4, P0 ;  /* 0x000000ffff057224 */ /* 0x000fe400000e0e04 */
[----:B------:R-:W-:Y:S02]  /*284f0*/  IMAD.MOV.U32 R4, RZ, RZ, R17 ;  /* 0x000000ffff047224 */ /* 0x000fe400078e0011 */
[----:B------:R-:W-:Y:S02]  /*28500*/  IMAD R6, R5, R18, RZ ;  /* 0x0000001205067224 */ /* 0x000fe400078e02ff */
[----:B------:R-:W2:Y:S01]  /*28510*/  LDC R16, c[0x0][0x608] ;  /* 0x00018200ff107b82 */ /* 0x000ea20000000800 */
[----:B------:R-:W-:Y:S02]  /*28520*/  IMAD.MOV.U32 R5, RZ, RZ, R20 ;  /* 0x000000ffff057224 */ /* 0x000fe400078e0014 */
[----:B------:R-:W-:-:S02]  /*28530*/  IMAD.MOV.U32 R20, RZ, RZ, 0x1 ;  /* 0x00000001ff147424 */ /* 0x000fc400078e00ff */
[----:B------:R-:W-:-:S03]  /*28540*/  IMAD.WIDE.U32 R4, R7, R18, R4 ;  /* 0x0000001207047225 */ /* 0x000fc600078e0004 */
[----:B------:R-:W3:Y:S01]  /*28550*/  LDC R21, c[0x0][0x658] ;  /* 0x00019600ff157b82 */ /* 0x000ee20000000800 */
[----:B------:R-:W-:Y:S01]  /*28560*/  IMAD R7, R7, R19, R6 ;  /* 0x0000001307077224 */ /* 0x000fe200078e0206 */
[----:B0-----:R-:W-:Y:S01]  /*28570*/  ISETP.NE.U32.AND P0, PT, R22, RZ, PT ;  /* 0x000000ff1600720c */ /* 0x001fe20003f05070 */
[----:B------:R-:W-:Y:S02]  /*28580*/  IMAD.MOV.U32 R6, RZ, RZ, -0x1 ;  /* 0xffffffffff067424 */ /* 0x000fe400078e00ff */
[----:B------:R-:W-:Y:S01]  /*28590*/  IMAD.IADD R5, R5, 0x1, R7 ;  /* 0x0000000105057824 */ /* 0x000fe200078e0207 */
[----:B------:R-:W-:Y:S02]  /*285a0*/  ISETP.NE.AND.EX P0, PT, R23, RZ, PT, P0 ;  /* 0x000000ff1700720c */ /* 0x000fe40003f05300 */
[----:B------:R-:W0:Y:S02]  /*285b0*/  LDC R17, c[0x0][0x600] ;  /* 0x00018000ff117b82 */ /* 0x000e240000000800 */
[----:B-1----:R-:W-:-:S02]  /*285c0*/  SHF.R.U64 R10, R4, R8, R5 ;  /* 0x00000008040a7219 */ /* 0x002fc40000001205 */
[----:B------:R-:W-:-:S04]  /*285d0*/  SHF.R.U32.HI R5, RZ, R8, R5 ;  /* 0x00000008ff057219 */ /* 0x000fc80000011605 */
[----:B------:R-:W1:Y:S01]  /*285e0*/  LDC R18, c[0x0][0x648] ;  /* 0x00019200ff127b82 */ /* 0x000e620000000800 */
[-CC-:B--2---:R-:W-:Y:S02]  /*285f0*/  SHF.R.U64 R15, R10, R16.reuse, R5.reuse ;  /* 0x000000100a0f7219 */ /* 0x184fe40000001205 */
[----:B------:R-:W-:-:S05]  /*28600*/  SHF.R.U32.HI R4, RZ, R16, R5 ;  /* 0x00000010ff047219 */ /* 0x000fca0000011605 */
[----:B------:R-:W2:Y:S01]  /*28610*/  LDC R19, c[0x0][0x638] ;  /* 0x00018e00ff137b82 */ /* 0x000ea20000000800 */
[-CC-:B---3--:R-:W-:Y:S02]  /*28620*/  SHF.R.U64 R16, R15, R21.reuse, R4.reuse ;  /* 0x000000150f107219 */ /* 0x188fe40000001204 */
[-C--:B------:R-:W-:Y:S02]  /*28630*/  SHF.L.U32 R6, R6, R21.reuse, RZ ;  /* 0x0000001506067219 */ /* 0x080fe400000006ff */
[----:B------:R-:W-:Y:S01]  /*28640*/  SHF.R.U32.HI R5, RZ, R21, R4 ;  /* 0x00000015ff057219 */ /* 0x000fe20000011604 */
[----:B------:R-:W-:Y:S01]  /*28650*/  IMAD.MOV.U32 R4, RZ, RZ, R16 ;  /* 0x000000ffff047224 */ /* 0x000fe200078e0010 */
[----:B------:R-:W-:Y:S01]  /*28660*/  LOP3.LUT R24, RZ, R6, RZ, 0x33, !PT ;  /* 0x00000006ff187212 */ /* 0x000fe200078e33ff */
[----:B------:R-:W3:Y:S01]  /*28670*/  LDC R25, c[0x0][0x610] ;  /* 0x00018400ff197b82 */ /* 0x000ee20000000800 */
[----:B------:R-:W-:Y:S05]  /*28680*/  @!P0 BRA `(.L_x_49) ;  /* 0x0000000000288947 */ /* 0x000fea0003800000 */
        /* <DEDUP_REMOVED lines=10> */
.L_x_49:
[----:B------:R-:W4:Y:S01]  /*28730*/  LDC R6, c[0x0][0x65c] ;  /* 0x00019700ff067b82 */ /* 0x000f220000000800 */
[----:B-1----:R-:W-:Y:S01]  /*28740*/  SHF.R.U64 R4, R4, R18, R5 ;  /* 0x0000001204047219 */ /* 0x002fe20000001205 */
[----:B0-----:R-:W-:Y:S01]  /*28750*/  VIADD R7, R17, 0xffffffff ;  /* 0xffffffff11077836 */ /* 0x001fe20000000000 */
[----:B------:R-:W-:Y:S01]  /*28760*/  SHF.L.U32 R20, R20, R21, RZ ;  /* 0x0000001514147219 */ /* 0x000fe200000006ff */
[----:B------:R-:W-:Y:S01]  /*28770*/  IMAD.MOV.U32 R11, RZ, RZ, R14 ;  /* 0x000000ffff0b7224 */ /* 0x000fe200078e000e */
[----:B------:R-:W-:Y:S01]  /*28780*/  LOP3.LUT R3, R15, R24, RZ, 0xc0, !PT ;  /* 0x000000180f037212 */ /* 0x000fe200078ec0ff */
[----:B------:R-:W-:Y:S01]  /*28790*/  IMAD.MOV R5, RZ, RZ, -R4 ;  /* 0x000000ffff057224 */ /* 0x000fe200078e0a04 */
[----:B------:R-:W-:-:S03]  /*287a0*/  LOP3.LUT R7, R10, R7, RZ, 0xc0, !PT ;  /* 0x000000070a077212 */ /* 0x000fc600078ec0ff */
[----:B------:R-:W-:Y:S01]  /*287b0*/  IMAD R3, R20, R4, R3 ;  /* 0x0000000414037224 */ /* 0x000fe200078e0203 */
[----:B----4-:R-:W-:Y:S01]  /*287c0*/  ISETP.NE.AND P0, PT, R6, 0x1, PT ;  /* 0x000000010600780c */ /* 0x010fe20003f05270 */
[----:B------:R-:W-:-:S12]  /*287d0*/  IMAD.MOV.U32 R6, RZ, RZ, 0x1 ;  /* 0x00000001ff067424 */ /* 0x000fd800078e00ff */
[----:B------:R-:W-:Y:S02]  /*287e0*/  @P0 IMAD R0, R13, R12, R2 ;  /* 0x0000000c0d000224 */ /* 0x000fe400078e0202 */
[----:B--2---:R-:W-:Y:S02]  /*287f0*/  IMAD R2, R5, R19, R16 ;  /* 0x0000001305027224 */ /* 0x004fe400078e0210 */
[----:B---3--:R-:W-:Y:S02]  /*28800*/  IMAD R0, R3, R25, R0 ;  /* 0x0000001903007224 */ /* 0x008fe400078e0200 */
[----:B------:R-:W-:-:S05]  /*28810*/  IMAD R3, R2, R17, R7 ;  /* 0x0000001102037224 */ /* 0x000fca00078e0207 */
[----:B------:R-:W-:Y:S02]  /*28820*/  SEL R5, R3, R0, !P0 ;  /* 0x0000000003057207 */ /* 0x000fe40004000000 */
[----:B------:R-:W-:-:S07]  /*28830*/  SEL R4, R0, R3, !P0 ;  /* 0x0000000300047207 */ /* 0x000fce0004000000 */
.L_x_47:
[----:B------:R-:W-:-:S08]  /*28840*/  NOP ;  /* 0x0000000000007918 */ /* 0x000fd00000000000 */
[----:B0-----:R-:W0:-:S00]  /*28850*/  USETMAXREG.DEALLOC.CTAPOOL 0x18 ;  /* 0x00000018000079c8 */ /* 0x001e0000080e0500 */
[----:B------:R-:W-:-:S13]  /*28860*/  ISETP.NE.AND P0, PT, RZ, UR6, PT ;  /* 0x00000006ff007c0c */ /* 0x000fda000bf05270 */
[----:B------:R-:W-:Y:S05]  /*28870*/  @P0 EXIT ;  /* 0x000000000000094d */ /* 0x000fea0003800000 */
[----:B0-----:R-:W-:Y:S01]  /*28880*/  LOP3.LUT P0, RZ, R6, 0xff, RZ, 0xc0, !PT ;  /* 0x000000ff06ff7812 */ /* 0x001fe2000780c0ff */
[----:B------:R-:W-:Y:S02]  /*28890*/  IMAD.MOV.U32 R6, RZ, RZ, 0x1 ;  /* 0x00000001ff067424 */ /* 0x000fe400078e00ff */
[----:B------:R-:W-:-:S10]  /*288a0*/  IMAD.MOV.U32 R7, RZ, RZ, RZ ;  /* 0x000000ffff077224 */ /* 0x000fd400078e00ff */
[----:B------:R-:W-:Y:S05]  /*288b0*/  @!P0 BRA `(.L_x_50) ;  /* 0x0000000c00548947 */ /* 0x000fea0003800000 */
[----:B------:R-:W0:Y:S01]  /*288c0*/  LDC R0, c[0x0][0x28c] ;  /* 0x0000a300ff007b82 */ /* 0x000e220000000800 */
[----:B------:R-:W1:Y:S01]  /*288d0*/  S2R R10, SR_CgaCtaId ;  /* 0x00000000000a7919 */ /* 0x000e620000008800 */
[----:B------:R-:W-:Y:S01]  /*288e0*/  ULDC UR8, c[0x0][0xc] ;  /* 0x0000030000087ab9 */ /* 0x000fe20000000800 */
[----:B------:R-:W-:Y:S01]  /*288f0*/  ULDC UR9, c[0x0][0x10] ;  /* 0x0000040000097ab9 */ /* 0x000fe20000000800 */
[----:B------:R-:W-:Y:S01]  /*28900*/  ULDC UR5, c[0x0][0x658] ;  /* 0x0001960000057ab9 */ /* 0x000fe20000000800 */
[----:B------:R-:W-:Y:S01]  /*28910*/  UMOV UR6, 0xffffffff ;  /* 0xffffffff00067882 */ /* 0x000fe20000000000 */
[----:B------:R-:W-:Y:S01]  /*28920*/  UMOV UR10, 0x1 ;  /* 0x00000001000a7882 */ /* 0x000fe20000000000 */
[----:B------:R-:W-:Y:S01]  /*28930*/  UIMAD.WIDE.U32 UR8, UR8, UR9, URZ ;  /* 0x00000009080872a5 */ /* 0x000fe2000f8e003f */
[----:B------:R-:W-:Y:S01]  /*28940*/  BSSY B0, `(.L_x_50) ;  /* 0x00000cc000007945 */ /* 0x000fe20003800000 */
[----:B------:R-:W-:Y:S01]  /*28950*/  USHF.L.U32 UR6, UR6, UR5, URZ ;  /* 0x0000000506067299 */ /* 0x000fe2000800063f */
[----:B------:R-:W-:Y:S01]  /*28960*/  IMAD.MOV.U32 R9, RZ, RZ, 0x1 ;  /* 0x00000001ff097424 */ /* 0x000fe200078e00ff */
[----:B------:R-:W-:Y:S01]  /*28970*/  USHF.L.U32 UR19, UR10, UR5, URZ ;  /* 0x000000050a137299 */ /* 0x000fe2000800063f */
[----:B------:R-:W-:Y:S01]  /*28980*/  IMAD.MOV.U32 R6, RZ, RZ, 0x1 ;  /* 0x00000001ff067424 */ /* 0x000fe200078e00ff */
[----:B------:R-:W-:Y:S01]  /*28990*/  ULDC UR4, c[0x0][0x600] ;  /* 0x0001800000047ab9 */ /* 0x000fe20000000800 */
[----:B------:R-:W-:Y:S01]  /*289a0*/  ULDC UR5, c[0x0][0x14] ;  /* 0x0000050000057ab9 */ /* 0x000fe20000000800 */
[----:B------:R-:W-:Y:S01]  /*289b0*/  IMAD.MOV.U32 R7, RZ, RZ, RZ ;  /* 0x000000ffff077224 */ /* 0x000fe200078e00ff */
[----:B------:R-:W-:-:S02]  /*289c0*/  UIMAD.WIDE.U32 UR22, UR8, UR5, URZ ;  /* 0x00000005081672a5 */ /* 0x000fc4000f8e003f */
[----:B------:R-:W-:Y:S02]  /*289d0*/  UIMAD UR13, UR9, UR5, URZ ;  /* 0x00000005090d72a4 */ /* 0x000fe4000f8e023f */
[----:B------:R-:W-:Y:S02]  /*289e0*/  ULOP3.LUT UR21, UR7, 0x2, URZ, 0xfc, !UPT ;  /* 0x0000000207157892 */ /* 0x000fe4000f8efc3f */
[----:B------:R-:W-:Y:S01]  /*289f0*/  UIADD3 UR4, UR4, -0x1, URZ ;  /* 0xffffffff04047890 */ /* 0x000fe2000fffe03f */
[----:B0-----:R-:W-:Y:S01]  /*28a00*/  VIADD R0, R0, 0x1f ;  /* 0x0000001f00007836 */ /* 0x001fe20000000000 */
[----:B------:R-:W-:Y:S02]  /*28a10*/  ULOP3.LUT UR18, URZ, UR6, URZ, 0x33, !UPT ;  /* 0x000000063f127292 */ /* 0x000fe4000f8e333f */
[----:B------:R-:W-:Y:S02]  /*28a20*/  UIADD3 UR13, UR23, UR13, URZ ;  /* 0x0000000d170d7290 */ /* 0x000fe4000fffe03f */
[----:B------:R-:W-:Y:S01]  /*28a30*/  SHF.R.S32.HI R3, RZ, 0x1f, R0 ;  /* 0x0000001fff037819 */ /* 0x000fe20000011400 */
[----:B------:R-:W-:-:S03]  /*28a40*/  ULDC.64 UR24, c[0x0][0x198] ;  /* 0x0000660000187ab9 */ /* 0x000fc60000000a00 */
[----:B------:R-:W-:Y:S02]  /*28a50*/  LEA.HI R0, R3, R0, RZ, 0x5 ;  /* 0x0000000003007211 */ /* 0x000fe400078f28ff */
[----:B-1----:R-:W-:Y:S02]  /*28a60*/  LOP3.LUT R10, R10, 0x1, RZ, 0xc0, !PT ;  /* 0x000000010a0a7812 */ /* 0x002fe400078ec0ff */
[----:B------:R-:W-:-:S05]  /*28a70*/  SHF.R.S32.HI R0, RZ, 0x5, R0 ;  /* 0x00000005ff007819 */ /* 0x000fca0000011400 */
[----:B------:R-:W-:-:S07]  /*28a80*/  VIADD R16, R0, 0x1 ;  /* 0x0000000100107836 */ /* 0x000fce0000000000 */
.L_x_61:
[----:B------:R-:W-:-:S03]  /*28a90*/  UMOV UR5, 0xffffffff ;  /* 0xffffffff00057882 */ /* 0x000fc60000000000 */
[----:B------:R-:W-:Y:S05]  /*28aa0*/  BRA.DIV UR5, `(.L_x_51) ;  /* 0x0000001605187947 */ /* 0x000fea000b800000 */
[----:B------:R-:W-:-:S13]  /*28ab0*/  ELECT P0, URZ, PT ;  /* 0x00000000003f782f */ /* 0x000fda0003800000 */
.L_x_81:
[----:B------:R-:W0:Y:S01]  /*28ac0*/  LDC R2, c[0x0][0x28c] ;  /* 0x0000a300ff027b82 */ /* 0x000e220000000800 */
[----:B------:R-:W-:Y:S01]  /*28ad0*/  BSSY B1, `(.L_x_52) ;  /* 0x000003a000017945 */ /* 0x000fe20003800000 */
[----:B0-----:R-:W-:-:S13]  /*28ae0*/  ISETP.LT.OR P0, PT, R2, 0x1, !P0 ;  /* 0x000000010200780c */ /* 0x001fda0004701670 */
[----:B------:R-:W-:Y:S05]  /*28af0*/  @P0 BRA `(.L_x_53) ;  /* 0x0000000000dc0947 */ /* 0x000fea0003800000 */
[----:B------:R-:W-:Y:S02]  /*28b00*/  IMAD R5, R5, 0x2, R10 ;  /* 0x0000000205057824 */ /* 0x000fe400078e020a */
[----:B------:R-:W-:Y:S02]  /*28b10*/  IMAD R2, R4, 0x180, RZ ;  /* 0x0000018004027824 */ /* 0x000fe400078e02ff */
[----:B------:R-:W-:Y:S02]  /*28b20*/  IMAD R5, R5, 0x50, RZ ;  /* 0x0000005005057824 */ /* 0x000fe400078e02ff */
[----:B------:R-:W-:Y:S02]  /*28b30*/  IMAD.MOV.U32 R12, RZ, RZ, RZ ;  /* 0x000000ffff0c7224 */ /* 0x000fe400078e00ff */
[----:B------:R-:W-:Y:S02]  /*28b40*/  IMAD.MOV.U32 R4, RZ, RZ, R16 ;  /* 0x000000ffff047224 */ /* 0x000fe400078e0010 */
[----:B------:R-:W-:-:S02]  /*28b50*/  IMAD.MOV.U32 R3, RZ, RZ, R6 ;  /* 0x000000ffff037224 */ /* 0x000fc400078e0006 */
[----:B------:R-:W-:-:S07]  /*28b60*/  IMAD.MOV.U32 R13, RZ, RZ, R7 ;  /* 0x000000ffff0d7224 */ /* 0x000fce00078e0007 */
.L_x_56:
[----:B------:R-:W0:Y:S01]  /*28b70*/  S2R R15, SR_CgaCtaId ;  /* 0x00000000000f7919 */ /* 0x000e220000008800 */
[----:B------:R-:W-:Y:S02]  /*28b80*/  MOV R8, 0x400 ;  /* 0x0000040000087802 */ /* 0x000fe40000000f00 */
[----:B------:R-:W-:Y:S02]  /*28b90*/  SHF.L.U32 R14, R3, 0x1f, RZ ;  /* 0x0000001f030e7819 */ /* 0x000fe400000006ff */
[----:B0-----:R-:W-:-:S05]  /*28ba0*/  LEA R8, R15, R8, 0x18 ;  /* 0x000000080f087211 */ /* 0x001fca00078ec0ff */
[----:B------:R-:W-:-:S04]  /*28bb0*/  IMAD R15, R13, 0x8, R8 ;  /* 0x000000080d0f7824 */ /* 0x000fc800078e0208 */
[----:B------:R-:W0:Y:S02]  /*28bc0*/  SYNCS.PHASECHK.TRANS64.TRYWAIT P0, [R15+URZ+0x68], R14 ;  /* 0x0000680e0f0075a7 */ /* 0x000e24000800017f */
[----:B0-----:R-:W-:Y:S05]  /*28bd0*/  @!P0 BRA `(.L_x_54) ;  /* 0x0000001000ec8947 */ /* 0x001fea0003800000 */
.L_x_82:
[----:B------:R-:W1:Y:S01]  /*28be0*/  S2R R17, SR_TID.X ;  /* 0x0000000000117919 */ /* 0x000e620000002100 */
[----:B------:R-:W-:-:S04]  /*28bf0*/  UPRMT UR5, UR21, 0x9910, URZ ;  /* 0x0000991015057896 */ /* 0x000fc8000800003f */
[----:B------:R-:W-:Y:S01]  /*28c00*/  UISETP.NE.AND UP0, UPT, UR5, 0x2, UPT ;  /* 0x000000020500788c */ /* 0x000fe2000bf05270 */
[----:B-1----:R-:W-:-:S13]  /*28c10*/  LOP3.LUT P0, RZ, R17, 0x7f, RZ, 0xc0, !PT ;  /* 0x0000007f11ff7812 */ /* 0x002fda000780c0ff */
[----:B0-----:R-:W0:Y:S02]  /*28c20*/  @!P0 LDC R14, c[0x0][0x500] ;  /* 0x00014000ff0e8b82 */ /* 0x001e240000000800 */
[----:B0-----:R0:W-:Y:S01]  /*28c30*/  @!P0 SYNCS.ARRIVE.TRANS64 RZ, [R15+URZ], R14 ;  /* 0x0000000e0fff89a7 */ /* 0x0011e2000800003f */
[----:B------:R-:W-:-:S13]  /*28c40*/  PLOP3.LUT P0, PT, PT, PT, UP0, 0x80, 0x0 ;  /* 0x000000000000781c */ /* 0x000fda0003f0f008 */
[----:B0-----:R-:W-:Y:S05]  /*28c50*/  @P0 BRA `(.L_x_55) ;  /* 0x0000000000040947 */ /* 0x001fea0003800000 */
[----:B------:R-:W-:Y:S01]  /*28c60*/  BPT.TRAP 0x1 ;  /* 0x000000040000795c */ /* 0x000fe20000300000 */
.L_x_55:
[----:B------:R-:W-:Y:S01]  /*28c70*/  R2UR UR9, R15 ;  /* 0x000000000f0972ca */ /* 0x000fe200000e0000 */
[C---:B------:R-:W-:Y:S01]  /*28c80*/  IMAD R15, R13.reuse, 0x2, R10 ;  /* 0x000000020d0f7824 */ /* 0x040fe200078e020a */
[----:B------:R-:W-:Y:S01]  /*28c90*/  UIADD3 UR14, UP0, UR24, 0xf0, URZ ;  /* 0x000000f0180e7890 */ /* 0x000fe2000ff1e03f */
[--C-:B------:R-:W-:Y:S01]  /*28ca0*/  IMAD R14, R13, 0x3000, R8.reuse ;  /* 0x000030000d0e7824 */ /* 0x100fe200078e0208 */
[----:B------:R-:W-:Y:S01]  /*28cb0*/  R2UR UR11, R2 ;  /* 0x00000000020b72ca */ /* 0x000fe200000e0000 */
[----:B------:R-:W-:Y:S01]  /*28cc0*/  IMAD R15, R15, 0xa00, R8 ;  /* 0x00000a000f0f7824 */ /* 0x000fe200078e0208 */
[----:B------:R-:W-:Y:S01]  /*28cd0*/  R2UR UR10, R12 ;  /* 0x000000000c0a72ca */ /* 0x000fe200000e0000 */
[----:B------:R-:W-:Y:S01]  /*28ce0*/  VIADD R4, R4, 0xffffffff ;  /* 0xffffffff04047836 */ /* 0x000fe20000000000 */
[----:B------:R-:W-:Y:S01]  /*28cf0*/  R2UR UR5, R14 ;  /* 0x000000000e0572ca */ /* 0x000fe200000e0000 */
[----:B------:R-:W-:Y:S01]  /*28d00*/  UIADD3 UR26, UP1, UR24, 0x1f0, URZ ;  /* 0x000001f0181a7890 */ /* 0x000fe2000ff3e03f */
[----:B------:R-:W-:Y:S01]  /*28d10*/  R2UR UR6, R15 ;  /* 0x000000000f0672ca */ /* 0x000fe200000e0000 */
[----:B------:R-:W-:Y:S01]  /*28d20*/  UIADD3.X UR15, URZ, UR25, URZ, UP0, !UPT ;  /* 0x000000193f0f7290 */ /* 0x000fe200087fe43f */
[----:B------:R-:W-:Y:S01]  /*28d30*/  R2UR UR12, R11 ;  /* 0x000000000b0c72ca */ /* 0x000fe200000e0000 */
[----:B------:R-:W-:Y:S01]  /*28d40*/  VIADD R13, R13, 0x1 ;  /* 0x000000010d0d7836 */ /* 0x000fe20000000000 */
[----:B------:R-:W-:Y:S01]  /*28d50*/  R2UR UR20, R5 ;  /* 0x00000000051472ca */ /* 0x000fe200000e0000 */
[----:B------:R-:W-:Y:S01]  /*28d60*/  UIADD3.X UR27, URZ, UR25, URZ, UP1, !UPT ;  /* 0x000000193f1b7290 */ /* 0x000fe20008ffe43f */
[----:B------:R-:W-:Y:S01]  /*28d70*/  ISETP.GT.AND P1, PT, R4, 0x1, PT ;  /* 0x000000010400780c */ /* 0x000fe20003f24270 */
[----:B------:R-:W-:Y:S01]  /*28d80*/  UMOV UR16, 0x0 ;  /* 0x0000000000107882 */ /* 0x000fe20000000000 */
[----:B------:R-:W-:Y:S01]  /*28d90*/  UMOV UR17, 0x10000000 ;  /* 0x1000000000117882 */ /* 0x000fe20000000000 */
[----:B------:R-:W-:Y:S01]  /*28da0*/  ISETP.NE.AND P0, PT, R13, 0xd, PT ;  /* 0x0000000d0d00780c */ /* 0x000fe20003f05270 */
[----:B------:R-:W-:Y:S01]  /*28db0*/  UMOV UR28, 0x30000 ;  /* 0x00030000001c7882 */ /* 0x000fe20000000000 */
[----:B------:R-:W-:Y:S01]  /*28dc0*/  UIADD3 UR8, UR5, 0x180, URZ ;  /* 0x0000018005087890 */ /* 0x000fe2000fffe03f */
[----:B------:R-:W-:Y:S01]  /*28dd0*/  VIADD R12, R12, 0x20 ;  /* 0x000000200c0c7836 */ /* 0x000fe20000000000 */
[----:B------:R-:W-:Y:S01]  /*28de0*/  UIADD3 UR6, UR6, 0x27180, URZ ;  /* 0x0002718006067890 */ /* 0x000fe2000fffe03f */
[----:B------:R-:W-:-:S02]  /*28df0*/  SEL R8, RZ, 0x1, P0 ;  /* 0x00000001ff087807 */ /* 0x000fc40000000000 */
[----:B------:R-:W-:Y:S02]  /*28e00*/  SEL R13, R13, RZ, P0 ;  /* 0x000000ff0d0d7207 */ /* 0x000fe40000000000 */
[----:B------:R-:W-:Y:S02]  /*28e10*/  LOP3.LUT R3, R3, R8, RZ, 0x3c, !PT ;  /* 0x0000000803037212 */ /* 0x000fe400078e3cff */
[----:B------:R0:W-:Y:S02]  /*28e20*/  UTMALDG.3D [UR8], [UR14], desc[UR16] ;  /* 0x000010080e0075b4 */ /* 0x0001e40008011000 */
[----:B0-----:R-:W-:Y:S01]  /*28e30*/  UMOV UR8, UR6 ;  /* 0x0000000600087c82 */ /* 0x001fe20008000000 */
[----:B------:R-:W-:Y:S02]  /*28e40*/  UMOV UR11, UR20 ;  /* 0x00000014000b7c82 */ /* 0x000fe40008000000 */
[----:B------:R0:W-:Y:S02]  /*28e50*/  UTMALDG.3D.MULTICAST [UR8], [UR26], UR28, desc[UR16] ;  /* 0x000010081a0073b4 */ /* 0x0001e4000801181c */
[----:B0-----:R-:W-:Y:S05]  /*28e60*/  @P1 BRA `(.L_x_56) ;  /* 0xfffffffc00401947 */ /* 0x001fea000383ffff */
.L_x_53:
[----:B------:R-:W-:Y:S05]  /*28e70*/  BSYNC B1 ;  /* 0x0000000000017941 */ /* 0x000fea0003800000 */
.L_x_52:
[----:B------:R-:W2:Y:S01]  /*28e80*/  LDL.LU R15, [R1+0x410] ;  /* 0x00041000010f7983 */ /* 0x000ea20000300800 */
[----:B------:R-:W-:Y:S01]  /*28e90*/  LOP3.LUT P0, RZ, R9, 0xff, RZ, 0xc0, !PT ;  /* 0x000000ff09ff7812 */ /* 0x000fe2000780c0ff */
[C---:B------:R-:W-:Y:S01]  /*28ea0*/  IMAD.IADD R4, R0.reuse, 0x1, R7 ;  /* 0x0000000100047824 */ /* 0x040fe200078e0207 */
[----:B------:R-:W-:Y:S01]  /*28eb0*/  ULDC.64 UR8, c[0x0][0x650] ;  /* 0x0001940000087ab9 */ /* 0x000fe20000000a00 */
[----:B------:R-:W3:Y:S01]  /*28ec0*/  LDL.LU R14, [R1+0x414] ;  /* 0x00041400010e7983 */ /* 0x000ee20000300800 */
[----:B------:R-:W-:Y:S01]  /*28ed0*/  ISETP.GE.U32.AND P1, PT, R0, 0xd, PT ;  /* 0x0000000d0000780c */ /* 0x000fe20003f26070 */
[----:B------:R-:W-:Y:S01]  /*28ee0*/  BSSY B1, `(.L_x_57) ;  /* 0x000006f000017945 */ /* 0x000fe20003800000 */
[----:B------:R-:W-:Y:S01]  /*28ef0*/  IMAD.MOV.U32 R11, RZ, RZ, -0x1 ;  /* 0xffffffffff0b7424 */ /* 0x000fe200078e00ff */
[----:B------:R-:W-:-:S06]  /*28f00*/  PRMT R9, RZ, 0x7610, R9 ;  /* 0x00007610ff097816 */ /* 0x000fcc0000000009 */
[----:B------:R-:W0:Y:S01]  /*28f10*/  @P0 S2R R3, SR_CgaCtaId ;  /* 0x0000000000030919 */ /* 0x000e220000008800 */
[----:B------:R-:W-:-:S04]  /*28f20*/  @P0 MOV R2, 0x400 ;  /* 0x0000040000020802 */ /* 0x000fc80000000f00 */
[----:B0-----:R-:W-:-:S04]  /*28f30*/  @P0 LEA R2, R3, R2, 0x18 ;  /* 0x0000000203020211 */ /* 0x001fc800078ec0ff */
[----:B------:R0:W-:Y:S01]  /*28f40*/  @P0 SYNCS.ARRIVE.TRANS64.A1T0 RZ, [R2+URZ+0xe8], RZ ;  /* 0x0000e8ff02ff09a7 */ /* 0x0001e2000810003f */
[----:B------:R-:W-:-:S04]  /*28f50*/  ISETP.GT.U32.AND P0, PT, R4, 0xc, PT ;  /* 0x0000000c0400780c */ /* 0x000fc80003f04070 */
[----:B------:R-:W-:Y:S01]  /*28f60*/  ISETP.LT.U32.AND P0, PT, R0, 0xd, P0 ;  /* 0x0000000d0000780c */ /* 0x000fe20000701070 */
[----:B0-----:R-:W-:-:S05]  /*28f70*/  IMAD.WIDE.U32 R2, R4, 0x4ec4ec4f, RZ ;  /* 0x4ec4ec4f04027825 */ /* 0x001fca00078e00ff */
[----:B------:R-:W-:Y:S02]  /*28f80*/  SHF.R.U32.HI R5, RZ, 0x2, R3 ;  /* 0x00000002ff057819 */ /* 0x000fe40000011603 */
[----:B------:R-:W-:Y:S02]  /*28f90*/  SEL R3, RZ, 0x1, !P0 ;  /* 0x00000001ff037807 */ /* 0x000fe40004000000 */
[----:B------:R-:W-:Y:S01]  /*28fa0*/  PRMT R2, RZ, 0x7610, R2 ;  /* 0x00007610ff027816 */ /* 0x000fe20000000002 */
[----:B------:R-:W-:Y:S01]  /*28fb0*/  IMAD R7, R5, -0xd, R4 ;  /* 0xfffffff305077824 */ /* 0x000fe200078e0204 */
[----:B------:R-:W-:Y:S01]  /*28fc0*/  LOP3.LUT R6, R6, R3, RZ, 0x3c, !PT ;  /* 0x0000000306067212 */ /* 0x000fe200078e3cff */
[----:B------:R-:W-:-:S03]  /*28fd0*/  IMAD.MOV.U32 R4, RZ, RZ, -0x1 ;  /* 0xffffffffff047424 */ /* 0x000fc600078e00ff */
[----:B------:R-:W-:Y:S01]  /*28fe0*/  @P1 LOP3.LUT R6, R6, 0x1, R5, 0x78, !PT ;  /* 0x0000000106061812 */ /* 0x000fe200078e7805 */
[----:B------:R-:W-:Y:S01]  /*28ff0*/  IMAD.MOV.U32 R5, RZ, RZ, -0x1 ;  /* 0xffffffffff057424 */ /* 0x000fe200078e00ff */
[----:B---3--:R-:W-:-:S04]  /*29000*/  IADD3 R14, P0, R14, UR22, RZ ;  /* 0x000000160e0e7c10 */ /* 0x008fc8000ff1e0ff */
[----:B--2---:R-:W-:Y:S01]  /*29010*/  IADD3.X R15, R15, UR13, RZ, P0, !PT ;  /* 0x0000000d0f0f7c10 */ /* 0x004fe200087fe4ff */
[----:B------:R0:W-:Y:S01]  /*29020*/  STL [R1+0x414], R14 ;  /* 0x0004140e01007387 */ /* 0x0001e20000100800 */
[----:B------:R-:W-:-:S03]  /*29030*/  ISETP.GE.U32.AND P0, PT, R14, UR8, PT ;  /* 0x000000080e007c0c */ /* 0x000fc6000bf06070 */
[----:B------:R0:W-:Y:S01]  /*29040*/  STL [R1+0x410], R15 ;  /* 0x0004100f01007387 */ /* 0x0001e20000100800 */
[----:B------:R-:W-:-:S13]  /*29050*/  ISETP.GE.U32.AND.EX P0, PT, R15, UR9, PT, P0 ;  /* 0x000000090f007c0c */ /* 0x000fda000bf06100 */
[----:B0-----:R-:W-:Y:S05]  /*29060*/  @P0 BRA `(.L_x_58) ;  /* 0x0000000400580947 */ /* 0x001fea0003800000 */
[----:B------:R-:W0:Y:S01]  /*29070*/  S2R R8, SR_CTAID.X ;  /* 0x0000000000087919 */ /* 0x000e220000002500 */
[----:B------:R-:W1:Y:S01]  /*29080*/  LDC R17, c[0x0][0x65c] ;  /* 0x00019700ff117b82 */ /* 0x000e620000000800 */
[----:B------:R-:W-:Y:S01]  /*29090*/  ULDC UR5, c[0x0][0x150] ;  /* 0x0000540000057ab9 */ /* 0x000fe20000000800 */
[----:B------:R-:W-:Y:S01]  /*290a0*/  ULDC.64 UR8, c[0x0][0x628] ;  /* 0x00018a0000087ab9 */ /* 0x000fe20000000a00 */
[----:B------:R-:W2:Y:S01]  /*290b0*/  S2R R2, SR_CTAID.Y ;  /* 0x0000000000027919 */ /* 0x000ea20000002600 */
[----:B------:R-:W-:Y:S01]  /*290c0*/  ISETP.NE.U32.AND P0, PT, RZ, UR8, PT ;  /* 0x00000008ff007c0c */ /* 0x000fe2000bf05070 */
[----:B------:R-:W-:-:S03]  /*290d0*/  ULDC UR6, c[0x0][0x630] ;  /* 0x00018c0000067ab9 */ /* 0x000fc60000000800 */
[----:B------:R-:W3:Y:S01]  /*290e0*/  LDC R5, c[0x0][0x144] ;  /* 0x00005100ff057b82 */ /* 0x000ee20000000800 */
[----:B------:R-:W-:-:S07]  /*290f0*/  ISETP.NE.AND.EX P0, PT, RZ, UR9, PT, P0 ;  /* 0x00000009ff007c0c */ /* 0x000fce000bf05300 */
[----:B------:R-:W4:Y:S01]  /*29100*/  LDC R13, c[0x0][0x148] ;  /* 0x00005200ff0d7b82 */ /* 0x000f220000000800 */
[----:B-1----:R-:W-:Y:S02]  /*29110*/  ISETP.NE.AND P2, PT, R17, 0x1, PT ;  /* 0x000000011100780c */ /* 0x002fe40003f45270 */
[----:B0-----:R-:W-:Y:S02]  /*29120*/  I2FP.F32.U32 R3, R8 ;  /* 0x0000000800037245 */ /* 0x001fe40000201000 */
[----:B--2---:R-:W-:-:S03]  /*29130*/  I2FP.F32.U32 R4, R2 ;  /* 0x0000000200047245 */ /* 0x004fc60000201000 */
[----:B------:R-:W-:Y:S01]  /*29140*/  FMUL R3, R3, UR5 ;  /* 0x0000000503037c20 */ /* 0x000fe20008400000 */
[----:B------:R-:W-:Y:S02]  /*29150*/  ULDC UR5, c[0x0][0x154] ;  /* 0x0000550000057ab9 */ /* 0x000fe40000000800 */
[----:B------:R-:W-:-:S03]  /*29160*/  FMUL R11, R4, UR5 ;  /* 0x00000005040b7c20 */ /* 0x000fc60008400000 */
[----:B------:R-:W0:Y:S08]  /*29170*/  F2I.U32.TRUNC.NTZ R3, R3 ;  /* 0x0000000300037305 */ /* 0x000e30000020f000 */
[----:B------:R-:W1:Y:S01]  /*29180*/  F2I.U32.TRUNC.NTZ R11, R11 ;  /* 0x0000000b000b7305 */ /* 0x000e62000020f000 */
[----:B0-----:R-:W-:Y:S02]  /*29190*/  IMAD.MOV R4, RZ, RZ, -R3 ;  /* 0x000000ffff047224 */ /* 0x001fe400078e0a03 */
[----:B------:R-:W-:-:S02]  /*291a0*/  IMAD.MOV.U32 R3, RZ, RZ, R15 ;  /* 0x000000ffff037224 */ /* 0x000fc400078e000f */
[----:B---3--:R-:W-:Y:S02]  /*291b0*/  IMAD R8, R5, R4, R8 ;  /* 0x0000000405087224 */ /* 0x008fe400078e0208 */
[----:B-1----:R-:W-:-:S04]  /*291c0*/  IMAD.MOV R4, RZ, RZ, -R11 ;  /* 0x000000ffff047224 */ /* 0x002fc800078e0a0b */
[----:B----4-:R-:W-:Y:S02]  /*291d0*/  @P2 IMAD R8, R13, R4, R2 ;  /* 0x000000040d082224 */ /* 0x010fe400078e0202 */
[----:B------:R-:W-:Y:S01]  /*291e0*/  IMAD.MOV.U32 R2, RZ, RZ, R14 ;  /* 0x000000ffff027224 */ /* 0x000fe200078e000e */
[----:B------:R-:W-:Y:S06]  /*291f0*/  @!P0 BRA `(.L_x_59) ;  /* 0x0000000000288947 */ /* 0x000fec0003800000 */
[----:B------:R-:W-:Y:S02]  /*29200*/  ULDC UR5, c[0x0][0x634] ;  /* 0x00018d0000057ab9 */ /* 0x000fe40000000800 */
[----:B------:R-:W-:-:S05]  /*29210*/  IADD3 R3, P0, R14, UR5, RZ ;  /* 0x000000050e037c10 */ /* 0x000fca000ff1e0ff */
[----:B------:R-:W-:-:S04]  /*29220*/  IMAD.X R11, RZ, RZ, R15, P0 ;  /* 0x000000ffff0b7224 */ /* 0x000fc800000e060f */
[----:B------:R-:W-:-:S04]  /*29230*/  IMAD.WIDE.U32 R4, R11, UR8, RZ ;  /* 0x000000080b047c25 */ /* 0x000fc8000f8e00ff */
[----:B------:R-:W-:-:S04]  /*29240*/  IMAD.WIDE.U32 R4, P0, R3, UR9, R4 ;  /* 0x0000000903047c25 */ /* 0x000fc8000f800004 */
[----:B------:R-:W-:-:S04]  /*29250*/  IMAD.WIDE.U32 R2, R3, UR8, RZ ;  /* 0x0000000803027c25 */ /* 0x000fc8000f8e00ff */
[----:B------:R-:W-:Y:S01]  /*29260*/  IMAD.MOV.U32 R2, RZ, RZ, R5 ;  /* 0x000000ffff027224 */ /* 0x000fe200078e0005 */
[----:B------:R-:W-:Y:S01]  /*29270*/  IADD3 RZ, P1, R3, R4, RZ ;  /* 0x0000000403ff7210 */ /* 0x000fe20007f3e0ff */
[----:B------:R-:W-:-:S04]  /*29280*/  IMAD.X R3, RZ, RZ, RZ, P0 ;  /* 0x000000ffff037224 */ /* 0x000fc800000e06ff */
[----:B------:R-:W-:-:S08]  /*29290*/  IMAD.WIDE.U32.X R2, R11, UR9, R2, P1 ;  /* 0x000000090b027c25 */ /* 0x000fd000088e0402 */
.L_x_59:
[--C-:B------:R-:W-:Y:S01]  /*292a0*/  SHF.R.U64 R11, R2, UR6, R3.reuse ;  /* 0x00000006020b7c19 */ /* 0x100fe20008001203 */
[----:B------:R-:W-:Y:S01]  /*292b0*/  ULDC.64 UR8, c[0x0][0x620] ;  /* 0x0001880000087ab9 */ /* 0x000fe20000000a00 */
[----:B------:R-:W-:Y:S01]  /*292c0*/  SHF.R.U32.HI R2, RZ, UR6, R3 ;  /* 0x00000006ff027c19 */ /* 0x000fe20008011603 */
[----:B------:R-:W-:Y:S01]  /*292d0*/  IMAD.MOV.U32 R3, RZ, RZ, R15 ;  /* 0x000000ffff037224 */ /* 0x000fe200078e000f */
[----:B------:R-:W-:Y:S01]  /*292e0*/  IADD3 R13, P0, RZ, -R11, RZ ;  /* 0x8000000bff0d7210 */ /* 0x000fe20007f1e0ff */
[----:B------:R-:W-:-:S04]  /*292f0*/  ULDC UR5, c[0x0][0x618] ;  /* 0x0001860000057ab9 */ /* 0x000fc80000000800 */
[----:B------:R-:W-:-:S04]  /*29300*/  IMAD.X R2, RZ, RZ, ~R2, P0 ;  /* 0x000000ffff027224 */ /* 0x000fc800000e0e02 */
[----:B------:R-:W-:-:S04]  /*29310*/  IMAD R2, R2, UR8, RZ ;  /* 0x0000000802027c24 */ /* 0x000fc8000f8e02ff */
[----:B------:R-:W-:Y:S02]  /*29320*/  IMAD R5, R13, UR9, R2 ;  /* 0x000000090d057c24 */ /* 0x000fe4000f8e0202 */
[----:B------:R-:W-:-:S04]  /*29330*/  IMAD.MOV.U32 R2, RZ, RZ, R14 ;  /* 0x000000ffff027224 */ /* 0x000fc800078e000e */
[----:B------:R-:W-:Y:S01]  /*29340*/  IMAD.WIDE.U32 R2, R13, UR8, R2 ;  /* 0x000000080d027c25 */ /* 0x000fe2000f8e0002 */
[----:B------:R-:W-:Y:S02]  /*29350*/  ULDC.64 UR8, c[0x0][0x640] ;  /* 0x0001900000087ab9 */ /* 0x000fe40000000a00 */
[----:B------:R-:W-:Y:S01]  /*29360*/  ISETP.NE.U32.AND P0, PT, RZ, UR8, PT ;  /* 0x00000008ff007c0c */ /* 0x000fe2000bf05070 */
[----:B------:R-:W-:-:S03]  /*29370*/  IMAD.IADD R3, R3, 0x1, R5 ;  /* 0x0000000103037824 */ /* 0x000fc600078e0205 */
[----:B------:R-:W-:Y:S02]  /*29380*/  ISETP.NE.AND.EX P0, PT, RZ, UR9, PT, P0 ;  /* 0x00000009ff007c0c */ /* 0x000fe4000bf05300 */
[--C-:B------:R-:W-:Y:S02]  /*29390*/  SHF.R.U64 R12, R2, UR5, R3.reuse ;  /* 0x00000005020c7c19 */ /* 0x100fe40008001203 */
[----:B------:R-:W-:Y:S01]  /*293a0*/  SHF.R.U32.HI R3, RZ, UR5, R3 ;  /* 0x00000005ff037c19 */ /* 0x000fe20008011603 */
[----:B------:R-:W-:-:S03]  /*293b0*/  ULDC UR5, c[0x0][0x608] ;  /* 0x0001820000057ab9 */ /* 0x000fc60000000800 */
[--C-:B------:R-:W-:Y:S02]  /*293c0*/  SHF.R.U64 R13, R12, UR5, R3.reuse ;  /* 0x000000050c0d7c19 */ /* 0x100fe40008001203 */
[----:B------:R-:W-:Y:S01]  /*293d0*/  SHF.R.U32.HI R2, RZ, UR5, R3 ;  /* 0x00000005ff027c19 */ /* 0x000fe20008011603 */
[----:B------:R-:W-:-:S03]  /*293e0*/  ULDC UR5, c[0x0][0x658] ;  /* 0x0001960000057ab9 */ /* 0x000fc60000000800 */
[--C-:B------:R-:W-:Y:S02]  /*293f0*/  SHF.R.U64 R14, R13, UR5, R2.reuse ;  /* 0x000000050d0e7c19 */ /* 0x100fe40008001202 */
[----:B------:R-:W-:-:S03]  /*29400*/  SHF.R.U32.HI R15, RZ, UR5, R2 ;  /* 0x00000005ff0f7c19 */ /* 0x000fc60008011602 */
[----:B------:R-:W-:Y:S02]  /*29410*/  IMAD.MOV.U32 R2, RZ, RZ, R14 ;  /* 0x000000ffff027224 */ /* 0x000fe400078e000e */
        /* <DEDUP_REMOVED lines=12> */
.L_x_60:
[----:B------:R-:W-:Y:S01]  /*294e0*/  ULDC UR5, c[0x0][0x648] ;  /* 0x0001920000057ab9 */ /* 0x000fe20000000800 */
[----:B------:R-:W-:Y:S02]  /*294f0*/  LOP3.LUT R13, R13, UR18, RZ, 0xc0, !PT ;  /* 0x000000120d0d7c12 */ /* 0x000fe4000f8ec0ff */
[----:B------:R-:W-:Y:S01]  /*29500*/  SHF.R.U64 R2, R2, UR5, R3 ;  /* 0x0000000502027c19 */ /* 0x000fe20008001203 */
[----:B------:R-:W-:-:S04]  /*29510*/  ULDC UR5, c[0x0][0x638] ;  /* 0x00018e0000057ab9 */ /* 0x000fc80000000800 */
[----:B------:R-:W-:Y:S02]  /*29520*/  IMAD.MOV R3, RZ, RZ, -R2 ;  /* 0x000000ffff037224 */ /* 0x000fe400078e0a02 */
[----:B------:R-:W-:Y:S02]  /*29530*/  IMAD R13, R2, UR19, R13 ;  /* 0x00000013020d7c24 */ /* 0x000fe4000f8e020d */
[----:B------:R-:W-:Y:S01]  /*29540*/  IMAD R14, R3, UR5, R14 ;  /* 0x00000005030e7c24 */ /* 0x000fe2000f8e020e */
[----:B------:R-:W-:Y:S01]  /*29550*/  ULDC UR5, c[0x0][0x610] ;  /* 0x0001840000057ab9 */ /* 0x000fe20000000800 */
[----:B------:R-:W-:Y:S01]  /*29560*/  LOP3.LUT R3, R12, UR4, RZ, 0xc0, !PT ;  /* 0x000000040c037c12 */ /* 0x000fe2000f8ec0ff */
[----:B------:R-:W-:Y:S01]  /*29570*/  IMAD R8, R13, UR5, R8 ;  /* 0x000000050d087c24 */ /* 0x000fe2000f8e0208 */
[----:B------:R-:W-:Y:S01]  /*29580*/  ULDC UR5, c[0x0][0x600] ;  /* 0x0001800000057ab9 */ /* 0x000fe20000000800 */
[----:B------:R-:W-:Y:S02]  /*29590*/  IMAD.MOV.U32 R2, RZ, RZ, 0x1 ;  /* 0x00000001ff027424 */ /* 0x000fe400078e00ff */
[----:B------:R-:W-:-:S05]  /*295a0*/  IMAD R3, R14, UR5, R3 ;  /* 0x000000050e037c24 */ /* 0x000fca000f8e0203 */
[----:B------:R-:W-:Y:S02]  /*295b0*/  SEL R5, R3, R8, !P2 ;  /* 0x0000000803057207 */ /* 0x000fe40005000000 */
[----:B------:R-:W-:-:S07]  /*295c0*/  SEL R4, R8, R3, !P2 ;  /* 0x0000000308047207 */ /* 0x000fce0005000000 */
.L_x_58:
[----:B------:R-:W-:Y:S05]  /*295d0*/  BSYNC B1 ;  /* 0x0000000000017941 */ /* 0x000fea0003800000 */
.L_x_57:
[----:B------:R-:W-:-:S13]  /*295e0*/  LOP3.LUT P0, RZ, R2, 0xff, RZ, 0xc0, !PT ;  /* 0x000000ff02ff7812 */ /* 0x000fda000780c0ff */
[----:B------:R-:W-:Y:S05]  /*295f0*/  @P0 BRA `(.L_x_61) ;  /* 0xfffffff400240947 */ /* 0x000fea000383ffff */
[----:B------:R-:W-:Y:S05]  /*29600*/  BSYNC B0 ;  /* 0x0000000000007941 */ /* 0x000fea0003800000 */
.L_x_50:
[----:B------:R-:W-:-:S03]  /*29610*/  UMOV UR5, 0xffffffff ;  /* 0xffffffff00057882 */ /* 0x000fc60000000000 */
[----:B------:R-:W-:Y:S05]  /*29620*/  BRA.DIV UR5, `(.L_x_62) ;  /* 0x0000000a056c7947 */ /* 0x000fea000b800000 */
[----:B------:R-:W-:-:S13]  /*29630*/  ELECT P0, URZ, PT ;  /* 0x00000000003f782f */ /* 0x000fda0003800000 */
.L_x_85:
[----:B------:R-:W-:Y:S04]  /*29640*/  BSSY B0, `(.L_x_63) ;  /* 0x000007d000007945 */ /* 0x000fe80003800000 */
[----:B------:R-:W-:Y:S05]  /*29650*/  @!P0 BRA `(.L_x_64) ;  /* 0x0000000400ec8947 */ /* 0x000fea0003800000 */
[----:B------:R-:W-:-:S04]  /*29660*/  ULOP3.LUT UR5, UR7, 0x2, URZ, 0xfc, !UPT ;  /* 0x0000000207057892 */ /* 0x000fc8000f8efc3f */
[----:B------:R-:W-:-:S06]  /*29670*/  UISETP.NE.AND UP0, UPT, UR5, 0x3, UPT ;  /* 0x000000030500788c */ /* 0x000fcc000bf05270 */
[----:B------:R-:W-:-:S13]  /*29680*/  PLOP3.LUT P0, PT, PT, PT, UP0, 0x80, 0x0 ;  /* 0x000000000000781c */ /* 0x000fda0003f0f008 */
[----:B------:R-:W-:Y:S05]  /*29690*/  @!P0 BRA `(.L_x_65) ;  /* 0x0000000000048947 */ /* 0x000fea0003800000 */
[----:B------:R-:W-:Y:S01]  /*296a0*/  BPT.TRAP 0x1 ;  /* 0x000000040000795c */ /* 0x000fe20000300000 */
.L_x_65:
[----:B------:R-:W0:Y:S01]  /*296b0*/  S2R R3, SR_CgaCtaId ;  /* 0x0000000000037919 */ /* 0x000e220000008800 */
[----:B------:R-:W-:Y:S02]  /*296c0*/  MOV R0, 0x400 ;  /* 0x0000040000007802 */ /* 0x000fe40000000f00 */
[----:B------:R-:W-:Y:S02]  /*296d0*/  SHF.L.U32 R2, R6, 0x1f, RZ ;  /* 0x0000001f06027819 */ /* 0x000fe400000006ff */
[----:B0-----:R-:W-:-:S05]  /*296e0*/  LEA R0, R3, R0, 0x18 ;  /* 0x0000000003007211 */ /* 0x001fca00078ec0ff */
[----:B------:R-:W-:-:S04]  /*296f0*/  VIADD R0, R0, 0x68 ;  /* 0x0000006800007836 */ /* 0x000fc80000000000 */
[----:B------:R-:W-:-:S04]  /*29700*/  IMAD R3, R7, 0x8, R0 ;  /* 0x0000000807037824 */ /* 0x000fc800078e0200 */
[----:B------:R-:W0:Y:S02]  /*29710*/  SYNCS.PHASECHK.TRANS64.TRYWAIT P0, [R3+URZ], R2 ;  /* 0x00000002030075a7 */ /* 0x000e24000800017f */
[----:B0-----:R-:W-:Y:S05]  /*29720*/  @!P0 BRA `(.L_x_66) ;  /* 0x00000008004c8947 */ /* 0x001fea0003800000 */
.L_x_86:
[----:B------:R-:W-:-:S05]  /*29730*/  VIADD R7, R7, 0x1 ;  /* 0x0000000107077836 */ /* 0x000fca0000000000 */
[----:B------:R-:W-:-:S04]  /*29740*/  ISETP.NE.AND P0, PT, R7, 0xd, PT ;  /* 0x0000000d0700780c */ /* 0x000fc80003f05270 */
[----:B0-----:R-:W-:Y:S02]  /*29750*/  SEL R3, RZ, 0x1, P0 ;  /* 0x00000001ff037807 */ /* 0x001fe40000000000 */
[----:B------:R-:W-:Y:S02]  /*29760*/  SEL R7, R7, RZ, P0 ;  /* 0x000000ff07077207 */ /* 0x000fe40000000000 */
[----:B------:R-:W-:-:S03]  /*29770*/  LOP3.LUT R6, R6, R3, RZ, 0x3c, !PT ;  /* 0x0000000306067212 */ /* 0x000fc600078e3cff */
[----:B------:R-:W-:Y:S01]  /*29780*/  IMAD R3, R7, 0x8, R0 ;  /* 0x0000000807037824 */ /* 0x000fe200078e0200 */
[----:B------:R-:W-:-:S04]  /*29790*/  SHF.L.U32 R2, R6, 0x1f, RZ ;  /* 0x0000001f06027819 */ /* 0x000fc800000006ff */
[----:B------:R-:W0:Y:S02]  /*297a0*/  SYNCS.PHASECHK.TRANS64.TRYWAIT P0, [R3+URZ], R2 ;  /* 0x00000002030075a7 */ /* 0x000e24000800017f */
[----:B0-----:R-:W-:Y:S05]  /*297b0*/  @!P0 BRA `(.L_x_67) ;  /* 0x00000008003c8947 */ /* 0x001fea0003800000 */
.L_x_87:
[----:B0-----:R-:W-:-:S05]  /*297c0*/  VIADD R2, R7, 0x1 ;  /* 0x0000000107027836 */ /* 0x001fca0000000000 */
[----:B------:R-:W-:-:S04]  /*297d0*/  ISETP.NE.AND P0, PT, R2, 0xd, PT ;  /* 0x0000000d0200780c */ /* 0x000fc80003f05270 */
[----:B------:R-:W-:Y:S02]  /*297e0*/  SEL R3, RZ, 0x1, P0 ;  /* 0x00000001ff037807 */ /* 0x000fe40000000000 */
[----:B------:R-:W-:Y:S02]  /*297f0*/  SEL R5, R2, RZ, P0 ;  /* 0x000000ff02057207 */ /* 0x000fe40000000000 */
[----:B------:R-:W-:-:S03]  /*29800*/  LOP3.LUT R6, R6, R3, RZ, 0x3c, !PT ;  /* 0x0000000306067212 */ /* 0x000fc600078e3cff */
[----:B------:R-:W-:Y:S01]  /*29810*/  IMAD R3, R5, 0x8, R0 ;  /* 0x0000000805037824 */ /* 0x000fe200078e0200 */
[----:B------:R-:W-:-:S04]  /*29820*/  SHF.L.U32 R2, R6, 0x1f, RZ ;  /* 0x0000001f06027819 */ /* 0x000fc800000006ff */
[----:B------:R-:W0:Y:S02]  /*29830*/  SYNCS.PHASECHK.TRANS64.TRYWAIT P0, [R3+URZ], R2 ;  /* 0x00000002030075a7 */ /* 0x000e24000800017f */
[----:B0-----:R-:W-:Y:S05]  /*29840*/  @!P0 BRA `(.L_x_68) ;  /* 0x00000008002c8947 */ /* 0x001fea0003800000 */
.L_x_88:
        /* <DEDUP_REMOVED lines=9> */
.L_x_89:
        /* <DEDUP_REMOVED lines=9> */
.L_x_90:
        /* <DEDUP_REMOVED lines=9> */
.L_x_91:
        /* <DEDUP_REMOVED lines=9> */
.L_x_92:
        /* <DEDUP_REMOVED lines=9> */
.L_x_93:
        /* <DEDUP_REMOVED lines=9> */
.L_x_94:
        /* <DEDUP_REMOVED lines=9> */
.L_x_95:
        /* <DEDUP_REMOVED lines=9> */
.L_x_96:
        /* <DEDUP_REMOVED lines=9> */
.L_x_97:
[----:B0-----:R-:W-:-:S05]  /*29d60*/  VIADD R2, R5, 0x1 ;  /* 0x0000000105027836 */ /* 0x001fca0000000000 */
[----:B------:R-:W-:-:S04]  /*29d70*/  ISETP.NE.AND P0, PT, R2, 0xd, PT ;  /* 0x0000000d0200780c */ /* 0x000fc80003f05270 */
[----:B------:R-:W-:Y:S02]  /*29d80*/  SEL R4, RZ, 0x1, P0 ;  /* 0x00000001ff047807 */ /* 0x000fe40000000000 */
[----:B------:R-:W-:Y:S02]  /*29d90*/  SEL R3, R2, RZ, P0 ;  /* 0x000000ff02037207 */ /* 0x000fe40000000000 */
[----:B------:R-:W-:-:S03]  /*29da0*/  LOP3.LUT R4, R7, R4, RZ, 0x3c, !PT ;  /* 0x0000000407047212 */ /* 0x000fc600078e3cff */
[----:B------:R-:W-:Y:S01]  /*29db0*/  IMAD R3, R3, 0x8, R0 ;  /* 0x0000000803037824 */ /* 0x000fe200078e0200 */
[----:B------:R-:W-:-:S07]  /*29dc0*/  SHF.L.U32 R0, R4, 0x1f, RZ ;  /* 0x0000001f04007819 */ /* 0x000fce00000006ff */
.L_x_78:
[----:B0-----:R0:W1:Y:S02]  /*29dd0*/  SYNCS.PHASECHK.TRANS64.TRYWAIT P0, [R3+URZ], R0 ;  /* 0x00000000030075a7 */ /* 0x001064000800017f */
[----:B-1----:R-:W-:Y:S05]  /*29de0*/  @!P0 NANOSLEEP.SYNCS 0x989680 ;  /* 0x009896800000895d */ /* 0x002fea0003900000 */
[----:B------:R-:W1:Y:S02]  /*29df0*/  @!P0 SYNCS.PHASECHK.TRANS64 P0, [R3+URZ], R0 ;  /* 0x00000000030085a7 */ /* 0x000e64000800007f */
[----:B-1----:R-:W-:Y:S05]  /*29e00*/  @!P0 BRA `(.L_x_78) ;  /* 0xfffffffc00f08947 */ /* 0x002fea000383ffff */
.L_x_64:
[----:B------:R-:W-:Y:S05]  /*29e10*/  BSYNC B0 ;  /* 0x0000000000007941 */ /* 0x000fea0003800000 */
.L_x_63:
[----:B------:R-:W-:Y:S05]  /*29e20*/  EXIT ;  /* 0x000000000000794d */ /* 0x000fea0003800000 */
.L_x_22:
[----:B--2---:R-:W-:-:S04]  /*29e30*/  IMAD.U32 R12, RZ, RZ, UR12 ;  /* 0x0000000cff0c7e24 */ /* 0x004fc8000f8e00ff */
[----:B------:R2:W0:Y:S03]  /*29e40*/  SYNCS.PHASECHK.TRANS64.TRYWAIT P0, [R12+URZ], R11 ;  /* 0x0000000b0c0075a7 */ /* 0x000426000800017f */
[----:B0-----:R-:W-:Y:S05]  /*29e50*/  @!P0 NANOSLEEP.SYNCS 0x989680 ;  /* 0x009896800000895d */ /* 0x001fea0003900000 */
[----:B------:R-:W0:Y:S02]  /*29e60*/  @!P0 SYNCS.PHASECHK.TRANS64 P0, [R12+URZ], R11 ;  /* 0x0000000b0c0085a7 */ /* 0x000e24000800007f */
[----:B0-----:R-:W-:Y:S05]  /*29e70*/  @!P0 BRA `(.L_x_22) ;  /* 0xfffffffc00ec8947 */ /* 0x001fea000383ffff */
[----:B------:R-:W-:Y:S05]  /*29e80*/  BRA `(.L_x_21) ;  /* 0xfffffd8c00e87947 */ /* 0x000fea000383ffff */
.L_x_28:
[----:B-----5:R1:W-:Y:S02]  /*29e90*/  STL [R1+0x420], R0 ;  /* 0x0004200001007387 */ /* 0x0203e40000100800 */
[----:B-1----:R-:W-:-:S04]  /*29ea0*/  IMAD.U32 R0, RZ, RZ, UR13 ;  /* 0x0000000dff007e24 */ /* 0x002fc8000f8e00ff */
[----:B------:R1:W2:Y:S03]  /*29eb0*/  SYNCS.PHASECHK.TRANS64.TRYWAIT P0, [R0+URZ], R13 ;  /* 0x0000000d000075a7 */ /* 0x0002a6000800017f */
[----:B--2---:R-:W-:Y:S05]  /*29ec0*/  @!P0 NANOSLEEP.SYNCS 0x989680 ;  /* 0x009896800000895d */ /* 0x004fea0003900000 */
[----:B------:R1:W2:Y:S02]  /*29ed0*/  @!P0 SYNCS.PHASECHK.TRANS64 P0, [R0+URZ], R13 ;  /* 0x0000000d000085a7 */ /* 0x0002a4000800007f */
[----:B-1----:R1:W5:Y:S02]  /*29ee0*/  LDL.LU R0, [R1+0x420] ;  /* 0x0004200001007983 */ /* 0x0023640000300800 */
[----:B-12---:R-:W-:Y:S05]  /*29ef0*/  @!P0 BRA `(.L_x_28) ;  /* 0xfffffffc00e48947 */ /* 0x006fea000383ffff */
[----:B------:R-:W-:Y:S05]  /*29f00*/  BRA `(.L_x_27) ;  /* 0xfffffdc400e07947 */ /* 0x000fea000383ffff */
.L_x_51:
[----:B------:R-:W-:Y:S01]  /*29f10*/  BSSY B1, `(.L_x_79) ;  /* 0x0000006000017945 */ /* 0x000fe20003800000 */
[----:B------:R-:W-:-:S07]  /*29f20*/  IMAD.MOV.U32 R2, RZ, RZ, -0x1 ;  /* 0xffffffffff027424 */ /* 0x000fce00078e00ff */
[----:B------:R-:W-:Y:S05]  /*29f30*/  WARPSYNC.COLLECTIVE R2, `(.L_x_80) ;  /* 0x00000000020c7348 */ /* 0x000fea0003c00000 */
[----:B------:R-:W-:Y:S02]  /*29f40*/  ELECT P0, UR62, PT ;  /* 0x00000000003e782f */ /* 0x000fe40003800000 */
[----:B------:R-:W-:Y:S01]  /*29f50*/  MOV R2, UR62 ;  /* 0x0000003e00027c02 */ /* 0x000fe20008000f00 */
[----:B------:R-:W-:Y:S10]  /*29f60*/  ENDCOLLECTIVE ;  /* 0x000000000000791b */ /* 0x000ff40003800000 */
.L_x_80:
[----:B------:R-:W-:Y:S05]  /*29f70*/  BSYNC B1 ;  /* 0x0000000000017941 */ /* 0x000fea0003800000 */
.L_x_79:
[----:B------:R-:W-:Y:S05]  /*29f80*/  BRA `(.L_x_81) ;  /* 0xffffffe800cc7947 */ /* 0x000fea000383ffff */
.L_x_54:
[----:B0-----:R0:W1:Y:S02]  /*29f90*/  SYNCS.PHASECHK.TRANS64.TRYWAIT P0, [R15+URZ+0x68], R14 ;  /* 0x0000680e0f0075a7 */ /* 0x001064000800017f */
[----:B-1----:R-:W-:Y:S05]  /*29fa0*/  @!P0 NANOSLEEP.SYNCS 0x989680 ;  /* 0x009896800000895d */ /* 0x002fea0003900000 */
[----:B------:R-:W1:Y:S02]  /*29fb0*/  @!P0 SYNCS.PHASECHK.TRANS64 P0, [R15+URZ+0x68], R14 ;  /* 0x0000680e0f0085a7 */ /* 0x000e64000800007f */
[----:B-1----:R-:W-:Y:S05]  /*29fc0*/  @!P0 BRA `(.L_x_54) ;  /* 0xfffffffc00f08947 */ /* 0x002fea000383ffff */
[----:B------:R-:W-:Y:S05]  /*29fd0*/  BRA `(.L_x_82) ;  /* 0xffffffec00007947 */ /* 0x000fea000383ffff */
.L_x_62:
[----:B------:R-:W-:Y:S01]  /*29fe0*/  BSSY B0, `(.L_x_83) ;  /* 0x0000006000007945 */ /* 0x000fe20003800000 */
[----:B------:R-:W-:-:S07]  /*29ff0*/  IMAD.MOV.U32 R2, RZ, RZ, -0x1 ;  /* 0xffffffffff027424 */ /* 0x000fce00078e00ff */
[----:B------:R-:W-:Y:S05]  /*2a000*/  WARPSYNC.COLLECTIVE R2, `(.L_x_84) ;  /* 0x00000000020c7348 */ /* 0x000fea0003c00000 */
[----:B------:R-:W-:Y:S02]  /*2a010*/  ELECT P0, UR62, PT ;  /* 0x00000000003e782f */ /* 0x000fe40003800000 */
[----:B------:R-:W-:Y:S01]  /*2a020*/  MOV R2, UR62 ;  /* 0x0000003e00027c02 */ /* 0x000fe20008000f00 */
[----:B------:R-:W-:Y:S10]  /*2a030*/  ENDCOLLECTIVE ;  /* 0x000000000000791b */ /* 0x000ff40003800000 */
.L_x_84:
[----:B------:R-:W-:Y:S05]  /*2a040*/  BSYNC B0 ;  /* 0x0000000000007941 */ /* 0x000fea0003800000 */
.L_x_83:
[----:B------:R-:W-:Y:S05]  /*2a050*/  BRA `(.L_x_85) ;  /* 0xfffffff400787947 */ /* 0x000fea000383ffff */
.L_x_66:
[----:B0-----:R0:W1:Y:S02]  /*2a060*/  SYNCS.PHASECHK.TRANS64.TRYWAIT P0, [R3+URZ], R2 ;  /* 0x00000002030075a7 */ /* 0x001064000800017f */
[----:B-1----:R-:W-:Y:S05]  /*2a070*/  @!P0 NANOSLEEP.SYNCS 0x989680 ;  /* 0x009896800000895d */ /* 0x002fea0003900000 */
[----:B------:R-:W1:Y:S02]  /*2a080*/  @!P0 SYNCS.PHASECHK.TRANS64 P0, [R3+URZ], R2 ;  /* 0x00000002030085a7 */ /* 0x000e64000800007f */
[----:B-1----:R-:W-:Y:S05]  /*2a090*/  @!P0 BRA `(.L_x_66) ;  /* 0xfffffffc00f08947 */ /* 0x002fea000383ffff */
[----:B------:R-:W-:Y:S05]  /*2a0a0*/  BRA `(.L_x_86) ;  /* 0xfffffff400a07947 */ /* 0x000fea000383ffff */
.L_x_67:
[----:B0-----:R0:W1:Y:S02]  /*2a0b0*/  SYNCS.PHASECHK.TRANS64.TRYWAIT P0, [R3+URZ], R2 ;  /* 0x00000002030075a7 */ /* 0x001064000800017f */
[----:B-1----:R-:W-:Y:S05]  /*2a0c0*/  @!P0 NANOSLEEP.SYNCS 0x989680 ;  /* 0x009896800000895d */ /* 0x002fea0003900000 */
[----:B------:R-:W1:Y:S02]  /*2a0d0*/  @!P0 SYNCS.PHASECHK.TRANS64 P0, [R3+URZ], R2 ;  /* 0x00000002030085a7 */ /* 0x000e64000800007f */
[----:B-1----:R-:W-:Y:S05]  /*2a0e0*/  @!P0 BRA `(.L_x_67) ;  /* 0xfffffffc00f08947 */ /* 0x002fea000383ffff */
[----:B------:R-:W-:Y:S05]  /*2a0f0*/  BRA `(.L_x_87) ;  /* 0xfffffff400b07947 */ /* 0x000fea000383ffff */
.L_x_68:
[----:B0-----:R0:W1:Y:S02]  /*2a100*/  SYNCS.PHASECHK.TRANS64.TRYWAIT P0, [R3+URZ], R2 ;  /* 0x00000002030075a7 */ /* 0x001064000800017f */
[----:B-1----:R-:W-:Y:S05]  /*2a110*/  @!P0 NANOSLEEP.SYNCS 0x989680 ;  /* 0x009896800000895d */ /* 0x002fea0003900000 */
[----:B------:R-:W1:Y:S02]  /*2a120*/  @!P0 SYNCS.PHASECHK.TRANS64 P0, [R3+URZ], R2 ;  /* 0x00000002030085a7 */ /* 0x000e64000800007f */
[----:B-1----:R-:W-:Y:S05]  /*2a130*/  @!P0 BRA `(.L_x_68) ;  /* 0xfffffffc00f08947 */ /* 0x002fea000383ffff */
[----:B------:R-:W-:Y:S05]  /*2a140*/  BRA `(.L_x_88) ;  /* 0xfffffff400c07947 */ /* 0x000fea000383ffff */
.L_x_69:
[----:B0-----:R0:W1:Y:S02]  /*2a150*/  SYNCS.PHASECHK.TRANS64.TRYWAIT P0, [R3+URZ], R2 ;  /* 0x00000002030075a7 */ /* 0x001064000800017f */
[----:B-1----:R-:W-:Y:S05]  /*2a160*/  @!P0 NANOSLEEP.SYNCS 0x989680 ;  /* 0x009896800000895d */ /* 0x002fea0003900000 */
[----:B------:R-:W1:Y:S02]  /*2a170*/  @!P0 SYNCS.PHASECHK.TRANS64 P0, [R3+URZ], R2 ;  /* 0x00000002030085a7 */ /* 0x000e64000800007f */
[----:B-1----:R-:W-:Y:S05]  /*2a180*/  @!P0 BRA `(.L_x_69) ;  /* 0xfffffffc00f08947 */ /* 0x002fea000383ffff */
[----:B------:R-:W-:Y:S05]  /*2a190*/  BRA `(.L_x_89) ;  /* 0xfffffff400d07947 */ /* 0x000fea000383ffff */
.L_x_70:
[----:B0-----:R0:W1:Y:S02]  /*2a1a0*/  SYNCS.PHASECHK.TRANS64.TRYWAIT P0, [R3+URZ], R2 ;  /* 0x00000002030075a7 */ /* 0x001064000800017f */
[----:B-1----:R-:W-:Y:S05]  /*2a1b0*/  @!P0 NANOSLEEP.SYNCS 0x989680 ;  /* 0x009896800000895d */ /* 0x002fea0003900000 */
[----:B------:R-:W1:Y:S02]  /*2a1c0*/  @!P0 SYNCS.PHASECHK.TRANS64 P0, [R3+URZ], R2 ;  /* 0x00000002030085a7 */ /* 0x000e64000800007f */
[----:B-1----:R-:W-:Y:S05]  /*2a1d0*/  @!P0 BRA `(.L_x_70) ;  /* 0xfffffffc00f08947 */ /* 0x002fea000383ffff */
[----:B------:R-:W-:Y:S05]  /*2a1e0*/  BRA `(.L_x_90) ;  /* 0xfffffff400e07947 */ /* 0x000fea000383ffff */
.L_x_71:
[----:B0-----:R0:W1:Y:S02]  /*2a1f0*/  SYNCS.PHASECHK.TRANS64.TRYWAIT P0, [R3+URZ], R2 ;  /* 0x00000002030075a7 */ /* 0x001064000800017f */
[----:B-1----:R-:W-:Y:S05]  /*2a200*/  @!P0 NANOSLEEP.SYNCS 0x989680 ;  /* 0x009896800000895d */ /* 0x002fea0003900000 */
[----:B------:R-:W1:Y:S02]  /*2a210*/  @!P0 SYNCS.PHASECHK.TRANS64 P0, [R3+URZ], R2 ;  /* 0x00000002030085a7 */ /* 0x000e64000800007f */
[----:B-1----:R-:W-:Y:S05]  /*2a220*/  @!P0 BRA `(.L_x_71) ;  /* 0xfffffffc00f08947 */ /* 0x002fea000383ffff */
[----:B------:R-:W-:Y:S05]  /*2a230*/  BRA `(.L_x_91) ;  /* 0xfffffff400f07947 */ /* 0x000fea000383ffff */
.L_x_72:
[----:B0-----:R0:W1:Y:S02]  /*2a240*/  SYNCS.PHASECHK.TRANS64.TRYWAIT P0, [R3+URZ], R2 ;  /* 0x00000002030075a7 */ /* 0x001064000800017f */
[----:B-1----:R-:W-:Y:S05]  /*2a250*/  @!P0 NANOSLEEP.SYNCS 0x989680 ;  /* 0x009896800000895d */ /* 0x002fea0003900000 */
[----:B------:R-:W1:Y:S02]  /*2a260*/  @!P0 SYNCS.PHASECHK.TRANS64 P0, [R3+URZ], R2 ;  /* 0x00000002030085a7 */ /* 0x000e64000800007f */
[----:B-1----:R-:W-:Y:S05]  /*2a270*/  @!P0 BRA `(.L_x_72) ;  /* 0xfffffffc00f08947 */ /* 0x002fea000383ffff */
[----:B------:R-:W-:Y:S05]  /*2a280*/  BRA `(.L_x_92) ;  /* 0xfffffff800007947 */ /* 0x000fea000383ffff */
.L_x_73:
[----:B0-----:R0:W1:Y:S02]  /*2a290*/  SYNCS.PHASECHK.TRANS64.TRYWAIT P0, [R3+URZ], R2 ;  /* 0x00000002030075a7 */ /* 0x001064000800017f */
[----:B-1----:R-:W-:Y:S05]  /*2a2a0*/  @!P0 NANOSLEEP.SYNCS 0x989680 ;  /* 0x009896800000895d */ /* 0x002fea0003900000 */
[----:B------:R-:W1:Y:S02]  /*2a2b0*/  @!P0 SYNCS.PHASECHK.TRANS64 P0, [R3+URZ], R2 ;  /* 0x00000002030085a7 */ /* 0x000e64000800007f */
[----:B-1----:R-:W-:Y:S05]  /*2a2c0*/  @!P0 BRA `(.L_x_73) ;  /* 0xfffffffc00f08947 */ /* 0x002fea000383ffff */
[----:B------:R-:W-:Y:S05]  /*2a2d0*/  BRA `(.L_x_93) ;  /* 0xfffffff800107947 */ /* 0x000fea000383ffff */
.L_x_74:
[----:B0-----:R0:W1:Y:S02]  /*2a2e0*/  SYNCS.PHASECHK.TRANS64.TRYWAIT P0, [R3+URZ], R2 ;  /* 0x00000002030075a7 */ /* 0x001064000800017f */
[----:B-1----:R-:W-:Y:S05]  /*2a2f0*/  @!P0 NANOSLEEP.SYNCS 0x989680 ;  /* 0x009896800000895d */ /* 0x002fea0003900000 */
[----:B------:R-:W1:Y:S02]  /*2a300*/  @!P0 SYNCS.PHASECHK.TRANS64 P0, [R3+URZ], R2 ;  /* 0x00000002030085a7 */ /* 0x000e64000800007f */
[----:B-1----:R-:W-:Y:S05]  /*2a310*/  @!P0 BRA `(.L_x_74) ;  /* 0xfffffffc00f08947 */ /* 0x002fea000383ffff */
[----:B------:R-:W-:Y:S05]  /*2a320*/  BRA `(.L_x_94) ;  /* 0xfffffff800207947 */ /* 0x000fea000383ffff */
.L_x_75:
[----:B0-----:R0:W1:Y:S02]  /*2a330*/  SYNCS.PHASECHK.TRANS64.TRYWAIT P0, [R3+URZ], R2 ;  /* 0x00000002030075a7 */ /* 0x001064000800017f */
[----:B-1----:R-:W-:Y:S05]  /*2a340*/  @!P0 NANOSLEEP.SYNCS 0x989680 ;  /* 0x009896800000895d */ /* 0x002fea0003900000 */
[----:B------:R-:W1:Y:S02]  /*2a350*/  @!P0 SYNCS.PHASECHK.TRANS64 P0, [R3+URZ], R2 ;  /* 0x00000002030085a7 */ /* 0x000e64000800007f */
[----:B-1----:R-:W-:Y:S05]  /*2a360*/  @!P0 BRA `(.L_x_75) ;  /* 0xfffffffc00f08947 */ /* 0x002fea000383ffff */
[----:B------:R-:W-:Y:S05]  /*2a370*/  BRA `(.L_x_95) ;  /* 0xfffffff800307947 */ /* 0x000fea000383ffff */
.L_x_76:
[----:B0-----:R0:W1:Y:S02]  /*2a380*/  SYNCS.PHASECHK.TRANS64.TRYWAIT P0, [R3+URZ], R2 ;  /* 0x00000002030075a7 */ /* 0x001064000800017f */
[----:B-1----:R-:W-:Y:S05]  /*2a390*/  @!P0 NANOSLEEP.SYNCS 0x989680 ;  /* 0x009896800000895d */ /* 0x002fea0003900000 */
[----:B------:R-:W1:Y:S02]  /*2a3a0*/  @!P0 SYNCS.PHASECHK.TRANS64 P0, [R3+URZ], R2 ;  /* 0x00000002030085a7 */ /* 0x000e64000800007f */
[----:B-1----:R-:W-:Y:S05]  /*2a3b0*/  @!P0 BRA `(.L_x_76) ;  /* 0xfffffffc00f08947 */ /* 0x002fea000383ffff */
[----:B------:R-:W-:Y:S05]  /*2a3c0*/  BRA `(.L_x_96) ;  /* 0xfffffff800407947 */ /* 0x000fea000383ffff */
.L_x_77:
[----:B0-----:R0:W1:Y:S02]  /*2a3d0*/  SYNCS.PHASECHK.TRANS64.TRYWAIT P0, [R3+URZ], R2 ;  /* 0x00000002030075a7 */ /* 0x001064000800017f */
[----:B-1----:R-:W-:Y:S05]  /*2a3e0*/  @!P0 NANOSLEEP.SYNCS 0x989680 ;  /* 0x009896800000895d */ /* 0x002fea0003900000 */
[----:B------:R-:W1:Y:S02]  /*2a3f0*/  @!P0 SYNCS.PHASECHK.TRANS64 P0, [R3+URZ], R2 ;  /* 0x00000002030085a7 */ /* 0x000e64000800007f */
[----:B-1----:R-:W-:Y:S05]  /*2a400*/  @!P0 BRA `(.L_x_77) ;  /* 0xfffffffc00f08947 */ /* 0x002fea000383ffff */
[----:B------:R-:W-:Y:S05]  /*2a410*/  BRA `(.L_x_97) ;  /* 0xfffffff800507947 */ /* 0x000fea000383ffff */
.L_x_98:
[----:B------:R-:W-:-:S00]  /*2a420*/  BRA `(.L_x_98) ;  /* 0xfffffffc00fc7947 */ /* 0x000fc0000383ffff */
[----:B------:R-:W-:-:S00]  /*2a430*/  NOP ;  /* 0x0000000000007918 */ /* 0x000fc00000000000 */
        /* <DEDUP_REMOVED lines=12> */
.L_x_99:


//--------------------- .nv.shared._ZN7cutlass13device_kernelINS_4gemm6kernel13GemmUniversalIN4cute5tupleIJiiiiEEENS1_10collective13CollectiveMmaINS1_37MainloopSm90TmaGmmaWarpSpecializedFP8ILi13ENS5_IJNS4_1CILi2EEENSA_ILi1EEESC_EEENS1_35KernelTmaWarpSpecializedCooperativeEEENS5_IJNSA_ILi384EEENSA_ILi160EEENSA_ILi32EEEEEENS_12float_e4m3_tENS5_IJlSC_lEEESK_SL_NS4_8TiledMMAINS4_8MMA_AtomIJNS4_4SM904GMMA30MMA_64x32x32_F32E4M3E4M3_SS_TNILNSP_7ScaleInE1ELSR_1EEEEEENS4_6LayoutISD_NS5_IJSC_NSA_ILi0EEESV_EEEEENS5_IJNS4_10UnderscoreESY_SY_EEEEENS4_13SM90_TMA_LOADENS4_14ComposedLayoutINS4_7SwizzleILi1ELi4ELi3EEENS4_18smem_ptr_flag_bitsILi8EEENSU_INS5_IJNSA_ILi8EEESI_EEENS5_IJSI_SC_EEEEEEEvNS4_8identityENS4_23SM90_TMA_LOAD_MULTICASTES1B_vS1C_EENS_8epilogue10collective6detail29Sm90TmaWarpSpecializedAdapterINS1G_15DefaultEpilogueISK_SL_SL_NS1F_6thread17LinearCombinationISK_Li1EffLNS1K_9ScaleType4KindE0ELNS_15FloatRoundStyleE2ESK_EENS1_15EpilogueDefaultEEEEEvvEEEEvNT_6ParamsE --------------------------
	.section	.nv.shared._ZN7cutlass13device_kernelINS_4gemm6kernel13GemmUniversalIN4cute5tupleIJiiiiEEENS1_10collective13CollectiveMmaINS1_37MainloopSm90TmaGmmaWarpSpecializedFP8ILi13ENS5_IJNS4_1CILi2EEENSA_ILi1EEESC_EEENS1_35KernelTmaWarpSpecializedCooperativeEEENS5_IJNSA_ILi384EEENSA_ILi160EEENSA_ILi32EEEEEENS_12float_e4m3_tENS5_IJlSC_lEEESK_SL_NS4_8TiledMMAINS4_8MMA_AtomIJNS4_4SM904GMMA30MMA_64x32x32_F32E4M3E4M3_SS_TNILNSP_7ScaleInE1ELSR_1EEEEEENS4_6LayoutISD_NS5_IJSC_NSA_ILi0EEESV_EEEEENS5_IJNS4_10UnderscoreESY_SY_EEEEENS4_13SM90_TMA_LOADENS4_14ComposedLayoutINS4_7SwizzleILi1ELi4ELi3EEENS4_18smem_ptr_flag_bitsILi8EEENSU_INS5_IJNSA_ILi8EEESI_EEENS5_IJSI_SC_EEEEEEEvNS4_8identityENS4_23SM90_TMA_LOAD_MULTICASTES1B_vS1C_EENS_8epilogue10collective6detail29Sm90TmaWarpSpecializedAdapterINS1G_15DefaultEpilogueISK_SL_SL_NS1F_6thread17LinearCombinationISK_Li1EffLNS1K_9ScaleType4KindE0ELNS_15FloatRoundStyleE2ESK_EENS1_15EpilogueDefaultEEEEEvvEEEEvNT_6ParamsE,"aw",@nobits
	.sectionflags	@""
	.align	16
	.zero		1024


//--------------------- .nv.shared.reserved.0     --------------------------
	.section	.nv.shared.reserved.0,"aw",@nobits
	.weak		__nv_reservedSMEM_offset_0_alias
	.size		__nv_reservedSMEM_offset_0_alias, 0, 0
	.other		__nv_reservedSMEM_offset_0_alias,@"STO_CUDA_RESERVED_SHARED STV_DEFAULT"
__nv_reservedSMEM_offset_0_alias:
	.zero		0


//--------------------- .nv.global                --------------------------
	.section	.nv.global,"aw",@nobits
.nv.global:
	.type		_ZN40_INTERNAL_6e1ddc3d_4_k_cu_d201b10e_177874cute1_E,@object
	.size		_ZN40_INTERNAL_6e1ddc3d_4_k_cu_d201b10e_177874cute1_E,(_ZN40_INTERNAL_6e1ddc3d_4_k_cu_d201b10e_177874cuda3std3__45__cpo6cbeginE - _ZN40_INTERNAL_6e1ddc3d_4_k_cu_d201b10e_177874cute1_E)
_ZN40_INTERNAL_6e1ddc3d_4_k_cu_d201b10e_177874cute1_E:
	.zero		1
	.type		_ZN40_INTERNAL_6e1ddc3d_4_k_cu_d201b10e_177874cuda3std3__45__cpo6cbeginE,@object
	.size		_ZN40_INTERNAL_6e1ddc3d_4_k_cu_d201b10e_177874cuda3std3__45__cpo6cbeginE,(_ZN40_INTERNAL_6e1ddc3d_4_k_cu_d201b10e_177874cuda3std3__48in_placeE - _ZN40_INTERNAL_6e1ddc3d_4_k_cu_d201b10e_177874cuda3std3__45__cpo6cbeginE)
_ZN40_INTERNAL_6e1ddc3d_4_k_cu_d201b10e_177874cuda3std3__45__cpo6cbeginE:
	.zero		1
	.type		_ZN40_INTERNAL_6e1ddc3d_4_k_cu_d201b10e_177874cuda3std3__48in_placeE,@object
	.size		_ZN40_INTERNAL_6e1ddc3d_4_k_cu_d201b10e_177874cuda3std3__48in_placeE,(_ZN40_INTERNAL_6e1ddc3d_4_k_cu_d201b10e_177874cuda3std6ranges3__45__cpo9iter_moveE - _ZN40_INTERNAL_6e1ddc3d_4_k_cu_d201b10e_177874cuda3std3__48in_placeE)
_ZN40_INTERNAL_6e1ddc3d_4_k_cu_d201b10e_177874cuda3std3__48in_placeE:
	.zero		1
	.type		_ZN40_INTERNAL_6e1ddc3d_4_k_cu_d201b10e_177874cuda3std6ranges3__45__cpo9iter_moveE,@object
	.size		_ZN40_INTERNAL_6e1ddc3d_4_k_cu_d201b10e_177874cuda3std6ranges3__45__cpo9iter_moveE,(_ZN40_INTERNAL_6e1ddc3d_4_k_cu_d201b10e_177874cuda3std3__45__cpo5beginE - _ZN40_INTERNAL_6e1ddc3d_4_k_cu_d201b10e_177874cuda3std6ranges3__45__cpo9iter_moveE)
_ZN40_INTERNAL_6e1ddc3d_4_k_cu_d201b10e_177874cuda3std6ranges3__45__cpo9iter_moveE:
	.zero		1
	.type		_ZN40_INTERNAL_6e1ddc3d_4_k_cu_d201b10e_177874cuda3std3__45__cpo5beginE,@object
	.size		_ZN40_INTERNAL_6e1ddc3d_4_k_cu_d201b10e_177874cuda3std3__45__cpo5beginE,(_ZN40_INTERNAL_6e1ddc3d_4_k_cu_d201b10e_177874cuda3std3__442_GLOBAL__N__6e1ddc3d_4_k_cu_d201b10e_177876ignoreE - _ZN40_INTERNAL_6e1ddc3d_4_k_cu_d201b10e_177874cuda3std3__45__cpo5beginE)
_ZN40_INTERNAL_6e1ddc3d_4_k_cu_d201b10e_177874cuda3std3__45__cpo5beginE:
	.zero		1
	.type		_ZN40_INTERNAL_6e1ddc3d_4_k_cu_d201b10e_177874cuda3std3__442_GLOBAL__N__6e1ddc3d_4_k_cu_d201b10e_177876ignoreE,@object
	.size		_ZN40_INTERNAL_6e1ddc3d_4_k_cu_d201b10e_177874cuda3std3__442_GLOBAL__N__6e1ddc3d_4_k_cu_d201b10e_177876ignoreE,(_ZN40_INTERNAL_6e1ddc3d_4_k_cu_d201b10e_177874cute7productE - _ZN40_INTERNAL_6e1ddc3d_4_k_cu_d201b10e_177874cuda3std3__442_GLOBAL__N__6e1ddc3d_4_k_cu_d201b10e_177876ignoreE)
_ZN40_INTERNAL_6e1ddc3d_4_k_cu_d201b10e_177874cuda3std3__442_GLOBAL__N__6e1ddc3d_4_k_cu_d201b10e_177876ignoreE:
	.zero		1
	.type		_ZN40_INTERNAL_6e1ddc3d_4_k_cu_d201b10e_177874cute7productE,@object
	.size		_ZN40_INTERNAL_6e1ddc3d_4_k_cu_d201b10e_177874cute7productE,(_ZN40_INTERNAL_6e1ddc3d_4_k_cu_d201b10e_177874cuda3std3__45__cpo3endE - _ZN40_INTERNAL_6e1ddc3d_4_k_cu_d201b10e_177874cute7productE)
_ZN40_INTERNAL_6e1ddc3d_4_k_cu_d201b10e_177874cute7productE:
	.zero		1
	.type		_ZN40_INTERNAL_6e1ddc3d_4_k_cu_d201b10e_177874cuda3std3__45__cpo3endE,@object
	.size		_ZN40_INTERNAL_6e1ddc3d_4_k_cu_d201b10e_177874cuda3std3__45__cpo3endE,(_ZN40_INTERNAL_6e1ddc3d_4_k_cu_d201b10e_177874cuda3std3__419piecewise_constructE - _ZN40_INTERNAL_6e1ddc3d_4_k_cu_d201b10e_177874cuda3std3__45__cpo3endE)
_ZN40_INTERNAL_6e1ddc3d_4_k_cu_d201b10e_177874cuda3std3__45__cpo3endE:
	.zero		1
	.type		_ZN40_INTERNAL_6e1ddc3d_4_k_cu_d201b10e_177874cuda3std3__419piecewise_constructE,@object
	.size		_ZN40_INTERNAL_6e1ddc3d_4_k_cu_d201b10e_177874cuda3std3__419piecewise_constructE,(_ZN40_INTERNAL_6e1ddc3d_4_k_cu_d201b10e_177874cuda3std3__45__cpo4cendE - _ZN40_INTERNAL_6e1ddc3d_4_k_cu_d201b10e_177874cuda3std3__419piecewise_constructE)
_ZN40_INTERNAL_6e1ddc3d_4_k_cu_d201b10e_177874cuda3std3__419piecewise_constructE:
	.zero		1
	.type		_ZN40_INTERNAL_6e1ddc3d_4_k_cu_d201b10e_177874cuda3std3__45__cpo4cendE,@object
	.size		_ZN40_INTERNAL_6e1ddc3d_4_k_cu_d201b10e_177874cuda3std3__45__cpo4cendE,(_ZN40_INTERNAL_6e1ddc3d_4_k_cu_d201b10e_177874cuda3std6ranges3__45__cpo4swapE - _ZN40_INTERNAL_6e1ddc3d_4_k_cu_d201b10e_177874cuda3std3__45__cpo4cendE)
_ZN40_INTERNAL_6e1ddc3d_4_k_cu_d201b10e_177874cuda3std3__45__cpo4cendE:
	.zero		1
	.type		_ZN40_INTERNAL_6e1ddc3d_4_k_cu_d201b10e_177874cuda3std6ranges3__45__cpo4swapE,@object
	.size		_ZN40_INTERNAL_6e1ddc3d_4_k_cu_d201b10e_177874cuda3std6ranges3__45__cpo4swapE,(.L_7 - _ZN40_INTERNAL_6e1ddc3d_4_k_cu_d201b10e_177874cuda3std6ranges3__45__cpo4swapE)
_ZN40_INTERNAL_6e1ddc3d_4_k_cu_d201b10e_177874cuda3std6ranges3__45__cpo4swapE:
	.zero		1
.L_7:


//--------------------- .nv.constant0._ZN7cutlass13device_kernelINS_4gemm6kernel13GemmUniversalIN4cute5tupleIJiiiiEEENS1_10collective13CollectiveMmaINS1_37MainloopSm90TmaGmmaWarpSpecializedFP8ILi13ENS5_IJNS4_1CILi2EEENSA_ILi1EEESC_EEENS1_35KernelTmaWarpSpecializedCooperativeEEENS5_IJNSA_ILi384EEENSA_ILi160EEENSA_ILi32EEEEEENS_12float_e4m3_tENS5_IJlSC_lEEESK_SL_NS4_8TiledMMAINS4_8MMA_AtomIJNS4_4SM904GMMA30MMA_64x32x32_F32E4M3E4M3_SS_TNILNSP_7ScaleInE1ELSR_1EEEEEENS4_6LayoutISD_NS5_IJSC_NSA_ILi0EEESV_EEEEENS5_IJNS4_10UnderscoreESY_SY_EEEEENS4_13SM90_TMA_LOADENS4_14ComposedLayoutINS4_7SwizzleILi1ELi4ELi3EEENS4_18smem_ptr_flag_bitsILi8EEENSU_INS5_IJNSA_ILi8EEESI_EEENS5_IJSI_SC_EEEEEEEvNS4_8identityENS4_23SM90_TMA_LOAD_MULTICASTES1B_vS1C_EENS_8epilogue10collective6detail29Sm90TmaWarpSpecializedAdapterINS1G_15DefaultEpilogueISK_SL_SL_NS1F_6thread17LinearCombinationISK_Li1EffLNS1K_9ScaleType4KindE0ELNS_15FloatRoundStyleE2ESK_EENS1_15EpilogueDefaultEEEEEvvEEEEvNT_6ParamsE --------------------------
	.section	.nv.constant0._ZN7cutlass13device_kernelINS_4gemm6kernel13GemmUniversalIN4cute5tupleIJiiiiEEENS1_10collective13CollectiveMmaINS1_37MainloopSm90TmaGmmaWarpSpecializedFP8ILi13ENS5_IJNS4_1CILi2EEENSA_ILi1EEESC_EEENS1_35KernelTmaWarpSpecializedCooperativeEEENS5_IJNSA_ILi384EEENSA_ILi160EEENSA_ILi32EEEEEENS_12float_e4m3_tENS5_IJlSC_lEEESK_SL_NS4_8TiledMMAINS4_8MMA_AtomIJNS4_4SM904GMMA30MMA_64x32x32_F32E4M3E4M3_SS_TNILNSP_7ScaleInE1ELSR_1EEEEEENS4_6LayoutISD_NS5_IJSC_NSA_ILi0EEESV_EEEEENS5_IJNS4_10UnderscoreESY_SY_EEEEENS4_13SM90_TMA_LOADENS4_14ComposedLayoutINS4_7SwizzleILi1ELi4ELi3EEENS4_18smem_ptr_flag_bitsILi8EEENSU_INS5_IJNSA_ILi8EEESI_EEENS5_IJSI_SC_EEEEEEEvNS4_8identityENS4_23SM90_TMA_LOAD_MULTICASTES1B_vS1C_EENS_8epilogue10collective6detail29Sm90TmaWarpSpecializedAdapterINS1G_15DefaultEpilogueISK_SL_SL_NS1F_6thread17LinearCombinationISK_Li1EffLNS1K_9ScaleType4KindE0ELNS_15FloatRoundStyleE2ESK_EENS1_15EpilogueDefaultEEEEEvvEEEEvNT_6ParamsE,"a",@progbits
	.sectionflags	@""
	.align	4
.nv.constant0._ZN7cutlass13device_kernelINS_4gemm6kernel13GemmUniversalIN4cute5tupleIJiiiiEEENS1_10collective13CollectiveMmaINS1_37MainloopSm90TmaGmmaWarpSpecializedFP8ILi13ENS5_IJNS4_1CILi2EEENSA_ILi1EEESC_EEENS1_35KernelTmaWarpSpecializedCooperativeEEENS5_IJNSA_ILi384EEENSA_ILi160EEENSA_ILi32EEEEEENS_12float_e4m3_tENS5_IJlSC_lEEESK_SL_NS4_8TiledMMAINS4_8MMA_AtomIJNS4_4SM904GMMA30MMA_64x32x32_F32E4M3E4M3_SS_TNILNSP_7ScaleInE1ELSR_1EEEEEENS4_6LayoutISD_NS5_IJSC_NSA_ILi0EEESV_EEEEENS5_IJNS4_10UnderscoreESY_SY_EEEEENS4_13SM90_TMA_LOADENS4_14ComposedLayoutINS4_7SwizzleILi1ELi4ELi3EEENS4_18smem_ptr_flag_bitsILi8EEENSU_INS5_IJNSA_ILi8EEESI_EEENS5_IJSI_SC_EEEEEEEvNS4_8identityENS4_23SM90_TMA_LOAD_MULTICASTES1B_vS1C_EENS_8epilogue10collective6detail29Sm90TmaWarpSpecializedAdapterINS1G_15DefaultEpilogueISK_SL_SL_NS1F_6thread17LinearCombinationISK_Li1EffLNS1K_9ScaleType4KindE0ELNS_15FloatRoundStyleE2ESK_EENS1_15EpilogueDefaultEEEEEvvEEEEvNT_6ParamsE:
	.zero		1664


//--------------------- SYMBOLS --------------------------

	.type		.nv.reservedSmem.offset0,@object
	.size		.nv.reservedSmem.offset0,0x4
